//
// Generated by NVIDIA NVVM Compiler
//
// Compiler Build ID: CL-36424714
// Cuda compilation tools, release 13.0, V13.0.88
// Based on NVVM 20.0.0
//

.version 9.0
.target sm_100
.address_size 64

	// .globl	_Z30swin_transformer_fused_fc1_fc2PK6__halfS1_PS_S1_S2_
.extern .shared .align 16 .b8 all_shared_mem[];

.visible .entry _Z30swin_transformer_fused_fc1_fc2PK6__halfS1_PS_S1_S2_(
	.param .u64 .ptr .align 1 _Z30swin_transformer_fused_fc1_fc2PK6__halfS1_PS_S1_S2__param_0,
	.param .u64 .ptr .align 1 _Z30swin_transformer_fused_fc1_fc2PK6__halfS1_PS_S1_S2__param_1,
	.param .u64 .ptr .align 1 _Z30swin_transformer_fused_fc1_fc2PK6__halfS1_PS_S1_S2__param_2,
	.param .u64 .ptr .align 1 _Z30swin_transformer_fused_fc1_fc2PK6__halfS1_PS_S1_S2__param_3,
	.param .u64 .ptr .align 1 _Z30swin_transformer_fused_fc1_fc2PK6__halfS1_PS_S1_S2__param_4
)
{
	.reg .pred 	%p<11>;
	.reg .b16 	%rs<3>;
	.reg .b32 	%r<9290>;
	.reg .b32 	%f<51>;
	.reg .b64 	%rd<395>;

	// begin inline asm
	mov.u32 %r4, %envreg2;
	// end inline asm
	cvt.u64.u32 	%rd9, %r4;
	// begin inline asm
	mov.u32 %r5, %envreg1;
	// end inline asm
	cvt.u64.u32 	%rd10, %r5;
	shl.b64 	%rd11, %rd10, 32;
	or.b64  	%rd1, %rd11, %rd9;
	mov.u32 	%r6, %ctaid.x;
	setp.gt.u32 	%p1, %r6, 15;
	mov.u32 	%r7, %ctaid.y;
	setp.gt.u32 	%p2, %r7, 3;
	or.pred  	%p3, %p1, %p2;
	@%p3 bra 	$L__BB0_2;
	ld.param.u64 	%rd391, [_Z30swin_transformer_fused_fc1_fc2PK6__halfS1_PS_S1_S2__param_2];
	ld.param.u64 	%rd390, [_Z30swin_transformer_fused_fc1_fc2PK6__halfS1_PS_S1_S2__param_1];
	ld.param.u64 	%rd389, [_Z30swin_transformer_fused_fc1_fc2PK6__halfS1_PS_S1_S2__param_0];
	cvta.to.global.u64 	%rd108, %rd390;
	cvta.to.global.u64 	%rd109, %rd389;
	mov.u32 	%r105, %tid.x;
	shr.u32 	%r106, %r105, 6;
	mov.f32 	%f1, 0f00000000;
	// begin inline asm
	{  cvt.rn.f16.f32 %rs1, %f1;}

	// end inline asm
	mov.b32 	%r107, {%rs1, %rs1};
	shr.u32 	%r108, %r105, 4;
	shl.b32 	%r109, %r105, 3;
	and.b32  	%r110, %r109, 120;
	mad.lo.s32 	%r111, %r108, 136, %r110;
	mov.u32 	%r112, %ctaid.z;
	shl.b32 	%r113, %r112, 20;
	mov.u32 	%r114, %ctaid.x;
	shl.b32 	%r115, %r114, 7;
	shl.b32 	%r116, %r105, 7;
	and.b32  	%r117, %r116, 129024;
	shr.u32 	%r118, %r105, 3;
	and.b32  	%r119, %r109, 56;
	mad.lo.s32 	%r120, %r118, 72, %r119;
	shl.b32 	%r121, %r112, 17;
	mov.u32 	%r122, %ctaid.y;
	shl.b32 	%r123, %r122, 15;
	shl.b32 	%r124, %r105, 6;
	and.b32  	%r125, %r124, 65024;
	add.s32 	%r126, %r123, %r125;
	add.s32 	%r127, %r113, %r115;
	add.s32 	%r128, %r127, %r117;
	or.b32  	%r129, %r128, %r110;
	or.b32  	%r130, %r126, %r119;
	cvt.u64.u32 	%rd110, %r130;
	cvt.u64.u32 	%rd111, %r121;
	shl.b32 	%r131, %r111, 1;
	mov.u32 	%r132, all_shared_mem;
	add.s32 	%r81, %r132, %r131;
	mul.wide.u32 	%rd112, %r129, 2;
	add.s64 	%rd12, %rd109, %rd112;
	// begin inline asm
	cp.async.cg.shared.global [%r81], [%rd12], 16, 16;
	// end inline asm
	add.s32 	%r82, %r81, 2176;
	add.s64 	%rd13, %rd12, 32768;
	// begin inline asm
	cp.async.cg.shared.global [%r82], [%rd13], 16, 16;
	// end inline asm
	add.s32 	%r83, %r81, 4352;
	add.s64 	%rd14, %rd12, 65536;
	// begin inline asm
	cp.async.cg.shared.global [%r83], [%rd14], 16, 16;
	// end inline asm
	add.s32 	%r84, %r81, 6528;
	add.s64 	%rd15, %rd12, 98304;
	// begin inline asm
	cp.async.cg.shared.global [%r84], [%rd15], 16, 16;
	// end inline asm
	add.s32 	%r85, %r81, 8704;
	add.s64 	%rd16, %rd12, 131072;
	// begin inline asm
	cp.async.cg.shared.global [%r85], [%rd16], 16, 16;
	// end inline asm
	add.s32 	%r86, %r81, 10880;
	add.s64 	%rd17, %rd12, 163840;
	// begin inline asm
	cp.async.cg.shared.global [%r86], [%rd17], 16, 16;
	// end inline asm
	add.s32 	%r87, %r81, 13056;
	add.s64 	%rd18, %rd12, 196608;
	// begin inline asm
	cp.async.cg.shared.global [%r87], [%rd18], 16, 16;
	// end inline asm
	add.s32 	%r88, %r81, 15232;
	add.s64 	%rd19, %rd12, 229376;
	// begin inline asm
	cp.async.cg.shared.global [%r88], [%rd19], 16, 16;
	// end inline asm
	add.s64 	%rd113, %rd110, %rd111;
	shl.b64 	%rd114, %rd113, 1;
	add.s64 	%rd20, %rd108, %rd114;
	shl.b32 	%r133, %r120, 1;
	add.s32 	%r134, %r132, 52224;
	add.s32 	%r89, %r134, %r133;
	// begin inline asm
	cp.async.cg.shared.global [%r89], [%rd20], 16, 16;
	// end inline asm
	add.s64 	%rd21, %rd20, 16384;
	add.s32 	%r90, %r89, 2304;
	// begin inline asm
	cp.async.cg.shared.global [%r90], [%rd21], 16, 16;
	// end inline asm
	add.s64 	%rd22, %rd20, 32768;
	add.s32 	%r91, %r89, 4608;
	// begin inline asm
	cp.async.cg.shared.global [%r91], [%rd22], 16, 16;
	// end inline asm
	add.s64 	%rd23, %rd20, 49152;
	add.s32 	%r92, %r89, 6912;
	// begin inline asm
	cp.async.cg.shared.global [%r92], [%rd23], 16, 16;
	// end inline asm
	// begin inline asm
	cp.async.commit_group;
	// end inline asm
	add.s64 	%rd24, %rd12, 262144;
	add.s32 	%r93, %r81, 17408;
	// begin inline asm
	cp.async.cg.shared.global [%r93], [%rd24], 16, 16;
	// end inline asm
	add.s64 	%rd25, %rd12, 294912;
	add.s32 	%r94, %r81, 19584;
	// begin inline asm
	cp.async.cg.shared.global [%r94], [%rd25], 16, 16;
	// end inline asm
	add.s64 	%rd26, %rd12, 327680;
	add.s32 	%r95, %r81, 21760;
	// begin inline asm
	cp.async.cg.shared.global [%r95], [%rd26], 16, 16;
	// end inline asm
	add.s64 	%rd27, %rd12, 360448;
	add.s32 	%r96, %r81, 23936;
	// begin inline asm
	cp.async.cg.shared.global [%r96], [%rd27], 16, 16;
	// end inline asm
	add.s64 	%rd28, %rd12, 393216;
	add.s32 	%r97, %r81, 26112;
	// begin inline asm
	cp.async.cg.shared.global [%r97], [%rd28], 16, 16;
	// end inline asm
	add.s64 	%rd29, %rd12, 425984;
	add.s32 	%r98, %r81, 28288;
	// begin inline asm
	cp.async.cg.shared.global [%r98], [%rd29], 16, 16;
	// end inline asm
	add.s64 	%rd30, %rd12, 458752;
	add.s32 	%r99, %r81, 30464;
	// begin inline asm
	cp.async.cg.shared.global [%r99], [%rd30], 16, 16;
	// end inline asm
	add.s64 	%rd31, %rd12, 491520;
	add.s32 	%r100, %r81, 32640;
	// begin inline asm
	cp.async.cg.shared.global [%r100], [%rd31], 16, 16;
	// end inline asm
	add.s64 	%rd32, %rd20, 128;
	add.s32 	%r101, %r89, 9216;
	// begin inline asm
	cp.async.cg.shared.global [%r101], [%rd32], 16, 16;
	// end inline asm
	add.s64 	%rd33, %rd20, 16512;
	add.s32 	%r102, %r89, 11520;
	// begin inline asm
	cp.async.cg.shared.global [%r102], [%rd33], 16, 16;
	// end inline asm
	add.s64 	%rd34, %rd20, 32896;
	add.s32 	%r103, %r89, 13824;
	// begin inline asm
	cp.async.cg.shared.global [%r103], [%rd34], 16, 16;
	// end inline asm
	add.s64 	%rd35, %rd20, 49280;
	add.s32 	%r104, %r89, 16128;
	// begin inline asm
	cp.async.cg.shared.global [%r104], [%rd35], 16, 16;
	// end inline asm
	// begin inline asm
	cp.async.commit_group;
	// end inline asm
	add.s64 	%rd36, %rd12, 524288;
	add.s32 	%r69, %r81, 34816;
	// begin inline asm
	cp.async.cg.shared.global [%r69], [%rd36], 16, 16;
	// end inline asm
	add.s64 	%rd37, %rd12, 557056;
	add.s32 	%r70, %r81, 36992;
	// begin inline asm
	cp.async.cg.shared.global [%r70], [%rd37], 16, 16;
	// end inline asm
	add.s64 	%rd38, %rd12, 589824;
	add.s32 	%r71, %r81, 39168;
	// begin inline asm
	cp.async.cg.shared.global [%r71], [%rd38], 16, 16;
	// end inline asm
	add.s64 	%rd39, %rd12, 622592;
	add.s32 	%r72, %r81, 41344;
	// begin inline asm
	cp.async.cg.shared.global [%r72], [%rd39], 16, 16;
	// end inline asm
	add.s64 	%rd40, %rd12, 655360;
	add.s32 	%r73, %r81, 43520;
	// begin inline asm
	cp.async.cg.shared.global [%r73], [%rd40], 16, 16;
	// end inline asm
	add.s64 	%rd41, %rd12, 688128;
	add.s32 	%r74, %r81, 45696;
	// begin inline asm
	cp.async.cg.shared.global [%r74], [%rd41], 16, 16;
	// end inline asm
	add.s64 	%rd42, %rd12, 720896;
	add.s32 	%r75, %r81, 47872;
	// begin inline asm
	cp.async.cg.shared.global [%r75], [%rd42], 16, 16;
	// end inline asm
	add.s64 	%rd43, %rd12, 753664;
	add.s32 	%r76, %r81, 50048;
	// begin inline asm
	cp.async.cg.shared.global [%r76], [%rd43], 16, 16;
	// end inline asm
	add.s64 	%rd44, %rd20, 256;
	add.s32 	%r77, %r89, 18432;
	// begin inline asm
	cp.async.cg.shared.global [%r77], [%rd44], 16, 16;
	// end inline asm
	add.s64 	%rd45, %rd20, 16640;
	add.s32 	%r78, %r89, 20736;
	// begin inline asm
	cp.async.cg.shared.global [%r78], [%rd45], 16, 16;
	// end inline asm
	add.s64 	%rd46, %rd20, 33024;
	add.s32 	%r79, %r89, 23040;
	// begin inline asm
	cp.async.cg.shared.global [%r79], [%rd46], 16, 16;
	// end inline asm
	add.s64 	%rd47, %rd20, 49408;
	add.s32 	%r80, %r89, 25344;
	// begin inline asm
	cp.async.cg.shared.global [%r80], [%rd47], 16, 16;
	// end inline asm
	// begin inline asm
	cp.async.commit_group;
	// end inline asm
	// begin inline asm
	cp.async.wait_group 2;
	// end inline asm
	bar.sync 	0;
	shl.b32 	%r135, %r105, 2;
	and.b32  	%r136, %r135, 128;
	add.s32 	%r137, %r132, %r136;
	mov.b32 	%r138, 136;
	wmma.load.a.sync.aligned.col.m16n16k16.shared.f16 	{%r139, %r140, %r141, %r142, %r143, %r144, %r145, %r146}, [%r137], %r138;
	add.s32 	%r147, %r137, 32;
	wmma.load.a.sync.aligned.col.m16n16k16.shared.f16 	{%r148, %r149, %r150, %r151, %r152, %r153, %r154, %r155}, [%r147], %r138;
	add.s32 	%r156, %r137, 64;
	wmma.load.a.sync.aligned.col.m16n16k16.shared.f16 	{%r157, %r158, %r159, %r160, %r161, %r162, %r163, %r164}, [%r156], %r138;
	add.s32 	%r165, %r137, 96;
	wmma.load.a.sync.aligned.col.m16n16k16.shared.f16 	{%r166, %r167, %r168, %r169, %r170, %r171, %r172, %r173}, [%r165], %r138;
	mad.lo.s32 	%r174, %r106, 4608, %r134;
	mov.b32 	%r175, 72;
	wmma.load.b.sync.aligned.col.m16n16k16.shared.f16 	{%r176, %r177, %r178, %r179, %r180, %r181, %r182, %r183}, [%r174], %r175;
	add.s32 	%r184, %r174, 2304;
	wmma.load.b.sync.aligned.col.m16n16k16.shared.f16 	{%r185, %r186, %r187, %r188, %r189, %r190, %r191, %r192}, [%r184], %r175;
	wmma.mma.sync.aligned.col.col.m16n16k16.f16.f16 {%r193, %r194, %r195, %r196}, {%r139, %r140, %r141, %r142, %r143, %r144, %r145, %r146}, {%r176, %r177, %r178, %r179, %r180, %r181, %r182, %r183}, {%r107, %r107, %r107, %r107};
	wmma.mma.sync.aligned.col.col.m16n16k16.f16.f16 {%r197, %r198, %r199, %r200}, {%r139, %r140, %r141, %r142, %r143, %r144, %r145, %r146}, {%r185, %r186, %r187, %r188, %r189, %r190, %r191, %r192}, {%r107, %r107, %r107, %r107};
	wmma.mma.sync.aligned.col.col.m16n16k16.f16.f16 {%r201, %r202, %r203, %r204}, {%r148, %r149, %r150, %r151, %r152, %r153, %r154, %r155}, {%r176, %r177, %r178, %r179, %r180, %r181, %r182, %r183}, {%r107, %r107, %r107, %r107};
	wmma.mma.sync.aligned.col.col.m16n16k16.f16.f16 {%r205, %r206, %r207, %r208}, {%r148, %r149, %r150, %r151, %r152, %r153, %r154, %r155}, {%r185, %r186, %r187, %r188, %r189, %r190, %r191, %r192}, {%r107, %r107, %r107, %r107};
	wmma.mma.sync.aligned.col.col.m16n16k16.f16.f16 {%r209, %r210, %r211, %r212}, {%r157, %r158, %r159, %r160, %r161, %r162, %r163, %r164}, {%r176, %r177, %r178, %r179, %r180, %r181, %r182, %r183}, {%r107, %r107, %r107, %r107};
	wmma.mma.sync.aligned.col.col.m16n16k16.f16.f16 {%r213, %r214, %r215, %r216}, {%r157, %r158, %r159, %r160, %r161, %r162, %r163, %r164}, {%r185, %r186, %r187, %r188, %r189, %r190, %r191, %r192}, {%r107, %r107, %r107, %r107};
	wmma.mma.sync.aligned.col.col.m16n16k16.f16.f16 {%r217, %r218, %r219, %r220}, {%r166, %r167, %r168, %r169, %r170, %r171, %r172, %r173}, {%r176, %r177, %r178, %r179, %r180, %r181, %r182, %r183}, {%r107, %r107, %r107, %r107};
	wmma.mma.sync.aligned.col.col.m16n16k16.f16.f16 {%r221, %r222, %r223, %r224}, {%r166, %r167, %r168, %r169, %r170, %r171, %r172, %r173}, {%r185, %r186, %r187, %r188, %r189, %r190, %r191, %r192}, {%r107, %r107, %r107, %r107};
	add.s32 	%r225, %r137, 4352;
	wmma.load.a.sync.aligned.col.m16n16k16.shared.f16 	{%r226, %r227, %r228, %r229, %r230, %r231, %r232, %r233}, [%r225], %r138;
	add.s32 	%r234, %r137, 4384;
	wmma.load.a.sync.aligned.col.m16n16k16.shared.f16 	{%r235, %r236, %r237, %r238, %r239, %r240, %r241, %r242}, [%r234], %r138;
	add.s32 	%r243, %r137, 4416;
	wmma.load.a.sync.aligned.col.m16n16k16.shared.f16 	{%r244, %r245, %r246, %r247, %r248, %r249, %r250, %r251}, [%r243], %r138;
	add.s32 	%r252, %r137, 4448;
	wmma.load.a.sync.aligned.col.m16n16k16.shared.f16 	{%r253, %r254, %r255, %r256, %r257, %r258, %r259, %r260}, [%r252], %r138;
	add.s32 	%r261, %r174, 32;
	wmma.load.b.sync.aligned.col.m16n16k16.shared.f16 	{%r262, %r263, %r264, %r265, %r266, %r267, %r268, %r269}, [%r261], %r175;
	add.s32 	%r270, %r174, 2336;
	wmma.load.b.sync.aligned.col.m16n16k16.shared.f16 	{%r271, %r272, %r273, %r274, %r275, %r276, %r277, %r278}, [%r270], %r175;
	wmma.mma.sync.aligned.col.col.m16n16k16.f16.f16 {%r279, %r280, %r281, %r282}, {%r226, %r227, %r228, %r229, %r230, %r231, %r232, %r233}, {%r262, %r263, %r264, %r265, %r266, %r267, %r268, %r269}, {%r193, %r194, %r195, %r196};
	wmma.mma.sync.aligned.col.col.m16n16k16.f16.f16 {%r283, %r284, %r285, %r286}, {%r226, %r227, %r228, %r229, %r230, %r231, %r232, %r233}, {%r271, %r272, %r273, %r274, %r275, %r276, %r277, %r278}, {%r197, %r198, %r199, %r200};
	wmma.mma.sync.aligned.col.col.m16n16k16.f16.f16 {%r287, %r288, %r289, %r290}, {%r235, %r236, %r237, %r238, %r239, %r240, %r241, %r242}, {%r262, %r263, %r264, %r265, %r266, %r267, %r268, %r269}, {%r201, %r202, %r203, %r204};
	wmma.mma.sync.aligned.col.col.m16n16k16.f16.f16 {%r291, %r292, %r293, %r294}, {%r235, %r236, %r237, %r238, %r239, %r240, %r241, %r242}, {%r271, %r272, %r273, %r274, %r275, %r276, %r277, %r278}, {%r205, %r206, %r207, %r208};
	wmma.mma.sync.aligned.col.col.m16n16k16.f16.f16 {%r295, %r296, %r297, %r298}, {%r244, %r245, %r246, %r247, %r248, %r249, %r250, %r251}, {%r262, %r263, %r264, %r265, %r266, %r267, %r268, %r269}, {%r209, %r210, %r211, %r212};
	wmma.mma.sync.aligned.col.col.m16n16k16.f16.f16 {%r299, %r300, %r301, %r302}, {%r244, %r245, %r246, %r247, %r248, %r249, %r250, %r251}, {%r271, %r272, %r273, %r274, %r275, %r276, %r277, %r278}, {%r213, %r214, %r215, %r216};
	wmma.mma.sync.aligned.col.col.m16n16k16.f16.f16 {%r303, %r304, %r305, %r306}, {%r253, %r254, %r255, %r256, %r257, %r258, %r259, %r260}, {%r262, %r263, %r264, %r265, %r266, %r267, %r268, %r269}, {%r217, %r218, %r219, %r220};
	wmma.mma.sync.aligned.col.col.m16n16k16.f16.f16 {%r307, %r308, %r309, %r310}, {%r253, %r254, %r255, %r256, %r257, %r258, %r259, %r260}, {%r271, %r272, %r273, %r274, %r275, %r276, %r277, %r278}, {%r221, %r222, %r223, %r224};
	add.s32 	%r311, %r137, 8704;
	wmma.load.a.sync.aligned.col.m16n16k16.shared.f16 	{%r312, %r313, %r314, %r315, %r316, %r317, %r318, %r319}, [%r311], %r138;
	add.s32 	%r320, %r137, 8736;
	wmma.load.a.sync.aligned.col.m16n16k16.shared.f16 	{%r321, %r322, %r323, %r324, %r325, %r326, %r327, %r328}, [%r320], %r138;
	add.s32 	%r329, %r137, 8768;
	wmma.load.a.sync.aligned.col.m16n16k16.shared.f16 	{%r330, %r331, %r332, %r333, %r334, %r335, %r336, %r337}, [%r329], %r138;
	add.s32 	%r338, %r137, 8800;
	wmma.load.a.sync.aligned.col.m16n16k16.shared.f16 	{%r339, %r340, %r341, %r342, %r343, %r344, %r345, %r346}, [%r338], %r138;
	add.s32 	%r347, %r174, 64;
	wmma.load.b.sync.aligned.col.m16n16k16.shared.f16 	{%r348, %r349, %r350, %r351, %r352, %r353, %r354, %r355}, [%r347], %r175;
	add.s32 	%r356, %r174, 2368;
	wmma.load.b.sync.aligned.col.m16n16k16.shared.f16 	{%r357, %r358, %r359, %r360, %r361, %r362, %r363, %r364}, [%r356], %r175;
	wmma.mma.sync.aligned.col.col.m16n16k16.f16.f16 {%r365, %r366, %r367, %r368}, {%r312, %r313, %r314, %r315, %r316, %r317, %r318, %r319}, {%r348, %r349, %r350, %r351, %r352, %r353, %r354, %r355}, {%r279, %r280, %r281, %r282};
	wmma.mma.sync.aligned.col.col.m16n16k16.f16.f16 {%r369, %r370, %r371, %r372}, {%r312, %r313, %r314, %r315, %r316, %r317, %r318, %r319}, {%r357, %r358, %r359, %r360, %r361, %r362, %r363, %r364}, {%r283, %r284, %r285, %r286};
	wmma.mma.sync.aligned.col.col.m16n16k16.f16.f16 {%r373, %r374, %r375, %r376}, {%r321, %r322, %r323, %r324, %r325, %r326, %r327, %r328}, {%r348, %r349, %r350, %r351, %r352, %r353, %r354, %r355}, {%r287, %r288, %r289, %r290};
	wmma.mma.sync.aligned.col.col.m16n16k16.f16.f16 {%r377, %r378, %r379, %r380}, {%r321, %r322, %r323, %r324, %r325, %r326, %r327, %r328}, {%r357, %r358, %r359, %r360, %r361, %r362, %r363, %r364}, {%r291, %r292, %r293, %r294};
	wmma.mma.sync.aligned.col.col.m16n16k16.f16.f16 {%r381, %r382, %r383, %r384}, {%r330, %r331, %r332, %r333, %r334, %r335, %r336, %r337}, {%r348, %r349, %r350, %r351, %r352, %r353, %r354, %r355}, {%r295, %r296, %r297, %r298};
	wmma.mma.sync.aligned.col.col.m16n16k16.f16.f16 {%r385, %r386, %r387, %r388}, {%r330, %r331, %r332, %r333, %r334, %r335, %r336, %r337}, {%r357, %r358, %r359, %r360, %r361, %r362, %r363, %r364}, {%r299, %r300, %r301, %r302};
	wmma.mma.sync.aligned.col.col.m16n16k16.f16.f16 {%r389, %r390, %r391, %r392}, {%r339, %r340, %r341, %r342, %r343, %r344, %r345, %r346}, {%r348, %r349, %r350, %r351, %r352, %r353, %r354, %r355}, {%r303, %r304, %r305, %r306};
	wmma.mma.sync.aligned.col.col.m16n16k16.f16.f16 {%r393, %r394, %r395, %r396}, {%r339, %r340, %r341, %r342, %r343, %r344, %r345, %r346}, {%r357, %r358, %r359, %r360, %r361, %r362, %r363, %r364}, {%r307, %r308, %r309, %r310};
	add.s32 	%r397, %r137, 13056;
	wmma.load.a.sync.aligned.col.m16n16k16.shared.f16 	{%r398, %r399, %r400, %r401, %r402, %r403, %r404, %r405}, [%r397], %r138;
	add.s32 	%r406, %r137, 13088;
	wmma.load.a.sync.aligned.col.m16n16k16.shared.f16 	{%r407, %r408, %r409, %r410, %r411, %r412, %r413, %r414}, [%r406], %r138;
	add.s32 	%r415, %r137, 13120;
	wmma.load.a.sync.aligned.col.m16n16k16.shared.f16 	{%r416, %r417, %r418, %r419, %r420, %r421, %r422, %r423}, [%r415], %r138;
	add.s32 	%r424, %r137, 13152;
	wmma.load.a.sync.aligned.col.m16n16k16.shared.f16 	{%r425, %r426, %r427, %r428, %r429, %r430, %r431, %r432}, [%r424], %r138;
	add.s32 	%r433, %r174, 96;
	wmma.load.b.sync.aligned.col.m16n16k16.shared.f16 	{%r434, %r435, %r436, %r437, %r438, %r439, %r440, %r441}, [%r433], %r175;
	add.s32 	%r442, %r174, 2400;
	wmma.load.b.sync.aligned.col.m16n16k16.shared.f16 	{%r443, %r444, %r445, %r446, %r447, %r448, %r449, %r450}, [%r442], %r175;
	wmma.mma.sync.aligned.col.col.m16n16k16.f16.f16 {%r451, %r452, %r453, %r454}, {%r398, %r399, %r400, %r401, %r402, %r403, %r404, %r405}, {%r434, %r435, %r436, %r437, %r438, %r439, %r440, %r441}, {%r365, %r366, %r367, %r368};
	wmma.mma.sync.aligned.col.col.m16n16k16.f16.f16 {%r455, %r456, %r457, %r458}, {%r398, %r399, %r400, %r401, %r402, %r403, %r404, %r405}, {%r443, %r444, %r445, %r446, %r447, %r448, %r449, %r450}, {%r369, %r370, %r371, %r372};
	wmma.mma.sync.aligned.col.col.m16n16k16.f16.f16 {%r459, %r460, %r461, %r462}, {%r407, %r408, %r409, %r410, %r411, %r412, %r413, %r414}, {%r434, %r435, %r436, %r437, %r438, %r439, %r440, %r441}, {%r373, %r374, %r375, %r376};
	wmma.mma.sync.aligned.col.col.m16n16k16.f16.f16 {%r463, %r464, %r465, %r466}, {%r407, %r408, %r409, %r410, %r411, %r412, %r413, %r414}, {%r443, %r444, %r445, %r446, %r447, %r448, %r449, %r450}, {%r377, %r378, %r379, %r380};
	wmma.mma.sync.aligned.col.col.m16n16k16.f16.f16 {%r467, %r468, %r469, %r470}, {%r416, %r417, %r418, %r419, %r420, %r421, %r422, %r423}, {%r434, %r435, %r436, %r437, %r438, %r439, %r440, %r441}, {%r381, %r382, %r383, %r384};
	wmma.mma.sync.aligned.col.col.m16n16k16.f16.f16 {%r471, %r472, %r473, %r474}, {%r416, %r417, %r418, %r419, %r420, %r421, %r422, %r423}, {%r443, %r444, %r445, %r446, %r447, %r448, %r449, %r450}, {%r385, %r386, %r387, %r388};
	wmma.mma.sync.aligned.col.col.m16n16k16.f16.f16 {%r475, %r476, %r477, %r478}, {%r425, %r426, %r427, %r428, %r429, %r430, %r431, %r432}, {%r434, %r435, %r436, %r437, %r438, %r439, %r440, %r441}, {%r389, %r390, %r391, %r392};
	wmma.mma.sync.aligned.col.col.m16n16k16.f16.f16 {%r479, %r480, %r481, %r482}, {%r425, %r426, %r427, %r428, %r429, %r430, %r431, %r432}, {%r443, %r444, %r445, %r446, %r447, %r448, %r449, %r450}, {%r393, %r394, %r395, %r396};
	add.s64 	%rd48, %rd12, 786432;
	// begin inline asm
	cp.async.cg.shared.global [%r81], [%rd48], 16, 16;
	// end inline asm
	add.s64 	%rd49, %rd12, 819200;
	// begin inline asm
	cp.async.cg.shared.global [%r82], [%rd49], 16, 16;
	// end inline asm
	add.s64 	%rd50, %rd12, 851968;
	// begin inline asm
	cp.async.cg.shared.global [%r83], [%rd50], 16, 16;
	// end inline asm
	add.s64 	%rd51, %rd12, 884736;
	// begin inline asm
	cp.async.cg.shared.global [%r84], [%rd51], 16, 16;
	// end inline asm
	add.s64 	%rd52, %rd12, 917504;
	// begin inline asm
	cp.async.cg.shared.global [%r85], [%rd52], 16, 16;
	// end inline asm
	add.s64 	%rd53, %rd12, 950272;
	// begin inline asm
	cp.async.cg.shared.global [%r86], [%rd53], 16, 16;
	// end inline asm
	add.s64 	%rd54, %rd12, 983040;
	// begin inline asm
	cp.async.cg.shared.global [%r87], [%rd54], 16, 16;
	// end inline asm
	add.s64 	%rd55, %rd12, 1015808;
	// begin inline asm
	cp.async.cg.shared.global [%r88], [%rd55], 16, 16;
	// end inline asm
	add.s64 	%rd56, %rd20, 384;
	// begin inline asm
	cp.async.cg.shared.global [%r89], [%rd56], 16, 16;
	// end inline asm
	add.s64 	%rd57, %rd20, 16768;
	// begin inline asm
	cp.async.cg.shared.global [%r90], [%rd57], 16, 16;
	// end inline asm
	add.s64 	%rd58, %rd20, 33152;
	// begin inline asm
	cp.async.cg.shared.global [%r91], [%rd58], 16, 16;
	// end inline asm
	add.s64 	%rd59, %rd20, 49536;
	// begin inline asm
	cp.async.cg.shared.global [%r92], [%rd59], 16, 16;
	// end inline asm
	// begin inline asm
	cp.async.commit_group;
	// end inline asm
	// begin inline asm
	cp.async.wait_group 2;
	// end inline asm
	bar.sync 	0;
	add.s32 	%r483, %r137, 17408;
	wmma.load.a.sync.aligned.col.m16n16k16.shared.f16 	{%r484, %r485, %r486, %r487, %r488, %r489, %r490, %r491}, [%r483], %r138;
	add.s32 	%r492, %r137, 17440;
	wmma.load.a.sync.aligned.col.m16n16k16.shared.f16 	{%r493, %r494, %r495, %r496, %r497, %r498, %r499, %r500}, [%r492], %r138;
	add.s32 	%r501, %r137, 17472;
	wmma.load.a.sync.aligned.col.m16n16k16.shared.f16 	{%r502, %r503, %r504, %r505, %r506, %r507, %r508, %r509}, [%r501], %r138;
	add.s32 	%r510, %r137, 17504;
	wmma.load.a.sync.aligned.col.m16n16k16.shared.f16 	{%r511, %r512, %r513, %r514, %r515, %r516, %r517, %r518}, [%r510], %r138;
	add.s32 	%r519, %r174, 9216;
	wmma.load.b.sync.aligned.col.m16n16k16.shared.f16 	{%r520, %r521, %r522, %r523, %r524, %r525, %r526, %r527}, [%r519], %r175;
	add.s32 	%r528, %r174, 11520;
	wmma.load.b.sync.aligned.col.m16n16k16.shared.f16 	{%r529, %r530, %r531, %r532, %r533, %r534, %r535, %r536}, [%r528], %r175;
	wmma.mma.sync.aligned.col.col.m16n16k16.f16.f16 {%r537, %r538, %r539, %r540}, {%r484, %r485, %r486, %r487, %r488, %r489, %r490, %r491}, {%r520, %r521, %r522, %r523, %r524, %r525, %r526, %r527}, {%r451, %r452, %r453, %r454};
	wmma.mma.sync.aligned.col.col.m16n16k16.f16.f16 {%r541, %r542, %r543, %r544}, {%r484, %r485, %r486, %r487, %r488, %r489, %r490, %r491}, {%r529, %r530, %r531, %r532, %r533, %r534, %r535, %r536}, {%r455, %r456, %r457, %r458};
	wmma.mma.sync.aligned.col.col.m16n16k16.f16.f16 {%r545, %r546, %r547, %r548}, {%r493, %r494, %r495, %r496, %r497, %r498, %r499, %r500}, {%r520, %r521, %r522, %r523, %r524, %r525, %r526, %r527}, {%r459, %r460, %r461, %r462};
	wmma.mma.sync.aligned.col.col.m16n16k16.f16.f16 {%r549, %r550, %r551, %r552}, {%r493, %r494, %r495, %r496, %r497, %r498, %r499, %r500}, {%r529, %r530, %r531, %r532, %r533, %r534, %r535, %r536}, {%r463, %r464, %r465, %r466};
	wmma.mma.sync.aligned.col.col.m16n16k16.f16.f16 {%r553, %r554, %r555, %r556}, {%r502, %r503, %r504, %r505, %r506, %r507, %r508, %r509}, {%r520, %r521, %r522, %r523, %r524, %r525, %r526, %r527}, {%r467, %r468, %r469, %r470};
	wmma.mma.sync.aligned.col.col.m16n16k16.f16.f16 {%r557, %r558, %r559, %r560}, {%r502, %r503, %r504, %r505, %r506, %r507, %r508, %r509}, {%r529, %r530, %r531, %r532, %r533, %r534, %r535, %r536}, {%r471, %r472, %r473, %r474};
	wmma.mma.sync.aligned.col.col.m16n16k16.f16.f16 {%r561, %r562, %r563, %r564}, {%r511, %r512, %r513, %r514, %r515, %r516, %r517, %r518}, {%r520, %r521, %r522, %r523, %r524, %r525, %r526, %r527}, {%r475, %r476, %r477, %r478};
	wmma.mma.sync.aligned.col.col.m16n16k16.f16.f16 {%r565, %r566, %r567, %r568}, {%r511, %r512, %r513, %r514, %r515, %r516, %r517, %r518}, {%r529, %r530, %r531, %r532, %r533, %r534, %r535, %r536}, {%r479, %r480, %r481, %r482};
	add.s32 	%r569, %r137, 21760;
	wmma.load.a.sync.aligned.col.m16n16k16.shared.f16 	{%r570, %r571, %r572, %r573, %r574, %r575, %r576, %r577}, [%r569], %r138;
	add.s32 	%r578, %r137, 21792;
	wmma.load.a.sync.aligned.col.m16n16k16.shared.f16 	{%r579, %r580, %r581, %r582, %r583, %r584, %r585, %r586}, [%r578], %r138;
	add.s32 	%r587, %r137, 21824;
	wmma.load.a.sync.aligned.col.m16n16k16.shared.f16 	{%r588, %r589, %r590, %r591, %r592, %r593, %r594, %r595}, [%r587], %r138;
	add.s32 	%r596, %r137, 21856;
	wmma.load.a.sync.aligned.col.m16n16k16.shared.f16 	{%r597, %r598, %r599, %r600, %r601, %r602, %r603, %r604}, [%r596], %r138;
	add.s32 	%r605, %r174, 9248;
	wmma.load.b.sync.aligned.col.m16n16k16.shared.f16 	{%r606, %r607, %r608, %r609, %r610, %r611, %r612, %r613}, [%r605], %r175;
	add.s32 	%r614, %r174, 11552;
	wmma.load.b.sync.aligned.col.m16n16k16.shared.f16 	{%r615, %r616, %r617, %r618, %r619, %r620, %r621, %r622}, [%r614], %r175;
	wmma.mma.sync.aligned.col.col.m16n16k16.f16.f16 {%r623, %r624, %r625, %r626}, {%r570, %r571, %r572, %r573, %r574, %r575, %r576, %r577}, {%r606, %r607, %r608, %r609, %r610, %r611, %r612, %r613}, {%r537, %r538, %r539, %r540};
	wmma.mma.sync.aligned.col.col.m16n16k16.f16.f16 {%r627, %r628, %r629, %r630}, {%r570, %r571, %r572, %r573, %r574, %r575, %r576, %r577}, {%r615, %r616, %r617, %r618, %r619, %r620, %r621, %r622}, {%r541, %r542, %r543, %r544};
	wmma.mma.sync.aligned.col.col.m16n16k16.f16.f16 {%r631, %r632, %r633, %r634}, {%r579, %r580, %r581, %r582, %r583, %r584, %r585, %r586}, {%r606, %r607, %r608, %r609, %r610, %r611, %r612, %r613}, {%r545, %r546, %r547, %r548};
	wmma.mma.sync.aligned.col.col.m16n16k16.f16.f16 {%r635, %r636, %r637, %r638}, {%r579, %r580, %r581, %r582, %r583, %r584, %r585, %r586}, {%r615, %r616, %r617, %r618, %r619, %r620, %r621, %r622}, {%r549, %r550, %r551, %r552};
	wmma.mma.sync.aligned.col.col.m16n16k16.f16.f16 {%r639, %r640, %r641, %r642}, {%r588, %r589, %r590, %r591, %r592, %r593, %r594, %r595}, {%r606, %r607, %r608, %r609, %r610, %r611, %r612, %r613}, {%r553, %r554, %r555, %r556};
	wmma.mma.sync.aligned.col.col.m16n16k16.f16.f16 {%r643, %r644, %r645, %r646}, {%r588, %r589, %r590, %r591, %r592, %r593, %r594, %r595}, {%r615, %r616, %r617, %r618, %r619, %r620, %r621, %r622}, {%r557, %r558, %r559, %r560};
	wmma.mma.sync.aligned.col.col.m16n16k16.f16.f16 {%r647, %r648, %r649, %r650}, {%r597, %r598, %r599, %r600, %r601, %r602, %r603, %r604}, {%r606, %r607, %r608, %r609, %r610, %r611, %r612, %r613}, {%r561, %r562, %r563, %r564};
	wmma.mma.sync.aligned.col.col.m16n16k16.f16.f16 {%r651, %r652, %r653, %r654}, {%r597, %r598, %r599, %r600, %r601, %r602, %r603, %r604}, {%r615, %r616, %r617, %r618, %r619, %r620, %r621, %r622}, {%r565, %r566, %r567, %r568};
	add.s32 	%r655, %r137, 26112;
	wmma.load.a.sync.aligned.col.m16n16k16.shared.f16 	{%r656, %r657, %r658, %r659, %r660, %r661, %r662, %r663}, [%r655], %r138;
	add.s32 	%r664, %r137, 26144;
	wmma.load.a.sync.aligned.col.m16n16k16.shared.f16 	{%r665, %r666, %r667, %r668, %r669, %r670, %r671, %r672}, [%r664], %r138;
	add.s32 	%r673, %r137, 26176;
	wmma.load.a.sync.aligned.col.m16n16k16.shared.f16 	{%r674, %r675, %r676, %r677, %r678, %r679, %r680, %r681}, [%r673], %r138;
	add.s32 	%r682, %r137, 26208;
	wmma.load.a.sync.aligned.col.m16n16k16.shared.f16 	{%r683, %r684, %r685, %r686, %r687, %r688, %r689, %r690}, [%r682], %r138;
	add.s32 	%r691, %r174, 9280;
	wmma.load.b.sync.aligned.col.m16n16k16.shared.f16 	{%r692, %r693, %r694, %r695, %r696, %r697, %r698, %r699}, [%r691], %r175;
	add.s32 	%r700, %r174, 11584;
	wmma.load.b.sync.aligned.col.m16n16k16.shared.f16 	{%r701, %r702, %r703, %r704, %r705, %r706, %r707, %r708}, [%r700], %r175;
	wmma.mma.sync.aligned.col.col.m16n16k16.f16.f16 {%r709, %r710, %r711, %r712}, {%r656, %r657, %r658, %r659, %r660, %r661, %r662, %r663}, {%r692, %r693, %r694, %r695, %r696, %r697, %r698, %r699}, {%r623, %r624, %r625, %r626};
	wmma.mma.sync.aligned.col.col.m16n16k16.f16.f16 {%r713, %r714, %r715, %r716}, {%r656, %r657, %r658, %r659, %r660, %r661, %r662, %r663}, {%r701, %r702, %r703, %r704, %r705, %r706, %r707, %r708}, {%r627, %r628, %r629, %r630};
	wmma.mma.sync.aligned.col.col.m16n16k16.f16.f16 {%r717, %r718, %r719, %r720}, {%r665, %r666, %r667, %r668, %r669, %r670, %r671, %r672}, {%r692, %r693, %r694, %r695, %r696, %r697, %r698, %r699}, {%r631, %r632, %r633, %r634};
	wmma.mma.sync.aligned.col.col.m16n16k16.f16.f16 {%r721, %r722, %r723, %r724}, {%r665, %r666, %r667, %r668, %r669, %r670, %r671, %r672}, {%r701, %r702, %r703, %r704, %r705, %r706, %r707, %r708}, {%r635, %r636, %r637, %r638};
	wmma.mma.sync.aligned.col.col.m16n16k16.f16.f16 {%r725, %r726, %r727, %r728}, {%r674, %r675, %r676, %r677, %r678, %r679, %r680, %r681}, {%r692, %r693, %r694, %r695, %r696, %r697, %r698, %r699}, {%r639, %r640, %r641, %r642};
	wmma.mma.sync.aligned.col.col.m16n16k16.f16.f16 {%r729, %r730, %r731, %r732}, {%r674, %r675, %r676, %r677, %r678, %r679, %r680, %r681}, {%r701, %r702, %r703, %r704, %r705, %r706, %r707, %r708}, {%r643, %r644, %r645, %r646};
	wmma.mma.sync.aligned.col.col.m16n16k16.f16.f16 {%r733, %r734, %r735, %r736}, {%r683, %r684, %r685, %r686, %r687, %r688, %r689, %r690}, {%r692, %r693, %r694, %r695, %r696, %r697, %r698, %r699}, {%r647, %r648, %r649, %r650};
	wmma.mma.sync.aligned.col.col.m16n16k16.f16.f16 {%r737, %r738, %r739, %r740}, {%r683, %r684, %r685, %r686, %r687, %r688, %r689, %r690}, {%r701, %r702, %r703, %r704, %r705, %r706, %r707, %r708}, {%r651, %r652, %r653, %r654};
	add.s32 	%r741, %r137, 30464;
	wmma.load.a.sync.aligned.col.m16n16k16.shared.f16 	{%r742, %r743, %r744, %r745, %r746, %r747, %r748, %r749}, [%r741], %r138;
	add.s32 	%r750, %r137, 30496;
	wmma.load.a.sync.aligned.col.m16n16k16.shared.f16 	{%r751, %r752, %r753, %r754, %r755, %r756, %r757, %r758}, [%r750], %r138;
	add.s32 	%r759, %r137, 30528;
	wmma.load.a.sync.aligned.col.m16n16k16.shared.f16 	{%r760, %r761, %r762, %r763, %r764, %r765, %r766, %r767}, [%r759], %r138;
	add.s32 	%r768, %r137, 30560;
	wmma.load.a.sync.aligned.col.m16n16k16.shared.f16 	{%r769, %r770, %r771, %r772, %r773, %r774, %r775, %r776}, [%r768], %r138;
	add.s32 	%r777, %r174, 9312;
	wmma.load.b.sync.aligned.col.m16n16k16.shared.f16 	{%r778, %r779, %r780, %r781, %r782, %r783, %r784, %r785}, [%r777], %r175;
	add.s32 	%r786, %r174, 11616;
	wmma.load.b.sync.aligned.col.m16n16k16.shared.f16 	{%r787, %r788, %r789, %r790, %r791, %r792, %r793, %r794}, [%r786], %r175;
	wmma.mma.sync.aligned.col.col.m16n16k16.f16.f16 {%r795, %r796, %r797, %r798}, {%r742, %r743, %r744, %r745, %r746, %r747, %r748, %r749}, {%r778, %r779, %r780, %r781, %r782, %r783, %r784, %r785}, {%r709, %r710, %r711, %r712};
	wmma.mma.sync.aligned.col.col.m16n16k16.f16.f16 {%r799, %r800, %r801, %r802}, {%r742, %r743, %r744, %r745, %r746, %r747, %r748, %r749}, {%r787, %r788, %r789, %r790, %r791, %r792, %r793, %r794}, {%r713, %r714, %r715, %r716};
	wmma.mma.sync.aligned.col.col.m16n16k16.f16.f16 {%r803, %r804, %r805, %r806}, {%r751, %r752, %r753, %r754, %r755, %r756, %r757, %r758}, {%r778, %r779, %r780, %r781, %r782, %r783, %r784, %r785}, {%r717, %r718, %r719, %r720};
	wmma.mma.sync.aligned.col.col.m16n16k16.f16.f16 {%r807, %r808, %r809, %r810}, {%r751, %r752, %r753, %r754, %r755, %r756, %r757, %r758}, {%r787, %r788, %r789, %r790, %r791, %r792, %r793, %r794}, {%r721, %r722, %r723, %r724};
	wmma.mma.sync.aligned.col.col.m16n16k16.f16.f16 {%r811, %r812, %r813, %r814}, {%r760, %r761, %r762, %r763, %r764, %r765, %r766, %r767}, {%r778, %r779, %r780, %r781, %r782, %r783, %r784, %r785}, {%r725, %r726, %r727, %r728};
	wmma.mma.sync.aligned.col.col.m16n16k16.f16.f16 {%r815, %r816, %r817, %r818}, {%r760, %r761, %r762, %r763, %r764, %r765, %r766, %r767}, {%r787, %r788, %r789, %r790, %r791, %r792, %r793, %r794}, {%r729, %r730, %r731, %r732};
	wmma.mma.sync.aligned.col.col.m16n16k16.f16.f16 {%r819, %r820, %r821, %r822}, {%r769, %r770, %r771, %r772, %r773, %r774, %r775, %r776}, {%r778, %r779, %r780, %r781, %r782, %r783, %r784, %r785}, {%r733, %r734, %r735, %r736};
	wmma.mma.sync.aligned.col.col.m16n16k16.f16.f16 {%r823, %r824, %r825, %r826}, {%r769, %r770, %r771, %r772, %r773, %r774, %r775, %r776}, {%r787, %r788, %r789, %r790, %r791, %r792, %r793, %r794}, {%r737, %r738, %r739, %r740};
	add.s64 	%rd60, %rd12, 1048576;
	// begin inline asm
	cp.async.cg.shared.global [%r93], [%rd60], 16, 16;
	// end inline asm
	add.s64 	%rd61, %rd12, 1081344;
	// begin inline asm
	cp.async.cg.shared.global [%r94], [%rd61], 16, 16;
	// end inline asm
	add.s64 	%rd62, %rd12, 1114112;
	// begin inline asm
	cp.async.cg.shared.global [%r95], [%rd62], 16, 16;
	// end inline asm
	add.s64 	%rd63, %rd12, 1146880;
	// begin inline asm
	cp.async.cg.shared.global [%r96], [%rd63], 16, 16;
	// end inline asm
	add.s64 	%rd64, %rd12, 1179648;
	// begin inline asm
	cp.async.cg.shared.global [%r97], [%rd64], 16, 16;
	// end inline asm
	add.s64 	%rd65, %rd12, 1212416;
	// begin inline asm
	cp.async.cg.shared.global [%r98], [%rd65], 16, 16;
	// end inline asm
	add.s64 	%rd66, %rd12, 1245184;
	// begin inline asm
	cp.async.cg.shared.global [%r99], [%rd66], 16, 16;
	// end inline asm
	add.s64 	%rd67, %rd12, 1277952;
	// begin inline asm
	cp.async.cg.shared.global [%r100], [%rd67], 16, 16;
	// end inline asm
	add.s64 	%rd68, %rd20, 512;
	// begin inline asm
	cp.async.cg.shared.global [%r101], [%rd68], 16, 16;
	// end inline asm
	add.s64 	%rd69, %rd20, 16896;
	// begin inline asm
	cp.async.cg.shared.global [%r102], [%rd69], 16, 16;
	// end inline asm
	add.s64 	%rd70, %rd20, 33280;
	// begin inline asm
	cp.async.cg.shared.global [%r103], [%rd70], 16, 16;
	// end inline asm
	add.s64 	%rd71, %rd20, 49664;
	// begin inline asm
	cp.async.cg.shared.global [%r104], [%rd71], 16, 16;
	// end inline asm
	// begin inline asm
	cp.async.commit_group;
	// end inline asm
	// begin inline asm
	cp.async.wait_group 2;
	// end inline asm
	bar.sync 	0;
	add.s32 	%r827, %r137, 34816;
	wmma.load.a.sync.aligned.col.m16n16k16.shared.f16 	{%r828, %r829, %r830, %r831, %r832, %r833, %r834, %r835}, [%r827], %r138;
	add.s32 	%r836, %r137, 34848;
	wmma.load.a.sync.aligned.col.m16n16k16.shared.f16 	{%r837, %r838, %r839, %r840, %r841, %r842, %r843, %r844}, [%r836], %r138;
	add.s32 	%r845, %r137, 34880;
	wmma.load.a.sync.aligned.col.m16n16k16.shared.f16 	{%r846, %r847, %r848, %r849, %r850, %r851, %r852, %r853}, [%r845], %r138;
	add.s32 	%r854, %r137, 34912;
	wmma.load.a.sync.aligned.col.m16n16k16.shared.f16 	{%r855, %r856, %r857, %r858, %r859, %r860, %r861, %r862}, [%r854], %r138;
	add.s32 	%r863, %r174, 18432;
	wmma.load.b.sync.aligned.col.m16n16k16.shared.f16 	{%r864, %r865, %r866, %r867, %r868, %r869, %r870, %r871}, [%r863], %r175;
	add.s32 	%r872, %r174, 20736;
	wmma.load.b.sync.aligned.col.m16n16k16.shared.f16 	{%r873, %r874, %r875, %r876, %r877, %r878, %r879, %r880}, [%r872], %r175;
	wmma.mma.sync.aligned.col.col.m16n16k16.f16.f16 {%r881, %r882, %r883, %r884}, {%r828, %r829, %r830, %r831, %r832, %r833, %r834, %r835}, {%r864, %r865, %r866, %r867, %r868, %r869, %r870, %r871}, {%r795, %r796, %r797, %r798};
	wmma.mma.sync.aligned.col.col.m16n16k16.f16.f16 {%r885, %r886, %r887, %r888}, {%r828, %r829, %r830, %r831, %r832, %r833, %r834, %r835}, {%r873, %r874, %r875, %r876, %r877, %r878, %r879, %r880}, {%r799, %r800, %r801, %r802};
	wmma.mma.sync.aligned.col.col.m16n16k16.f16.f16 {%r889, %r890, %r891, %r892}, {%r837, %r838, %r839, %r840, %r841, %r842, %r843, %r844}, {%r864, %r865, %r866, %r867, %r868, %r869, %r870, %r871}, {%r803, %r804, %r805, %r806};
	wmma.mma.sync.aligned.col.col.m16n16k16.f16.f16 {%r893, %r894, %r895, %r896}, {%r837, %r838, %r839, %r840, %r841, %r842, %r843, %r844}, {%r873, %r874, %r875, %r876, %r877, %r878, %r879, %r880}, {%r807, %r808, %r809, %r810};
	wmma.mma.sync.aligned.col.col.m16n16k16.f16.f16 {%r897, %r898, %r899, %r900}, {%r846, %r847, %r848, %r849, %r850, %r851, %r852, %r853}, {%r864, %r865, %r866, %r867, %r868, %r869, %r870, %r871}, {%r811, %r812, %r813, %r814};
	wmma.mma.sync.aligned.col.col.m16n16k16.f16.f16 {%r901, %r902, %r903, %r904}, {%r846, %r847, %r848, %r849, %r850, %r851, %r852, %r853}, {%r873, %r874, %r875, %r876, %r877, %r878, %r879, %r880}, {%r815, %r816, %r817, %r818};
	wmma.mma.sync.aligned.col.col.m16n16k16.f16.f16 {%r905, %r906, %r907, %r908}, {%r855, %r856, %r857, %r858, %r859, %r860, %r861, %r862}, {%r864, %r865, %r866, %r867, %r868, %r869, %r870, %r871}, {%r819, %r820, %r821, %r822};
	wmma.mma.sync.aligned.col.col.m16n16k16.f16.f16 {%r909, %r910, %r911, %r912}, {%r855, %r856, %r857, %r858, %r859, %r860, %r861, %r862}, {%r873, %r874, %r875, %r876, %r877, %r878, %r879, %r880}, {%r823, %r824, %r825, %r826};
	add.s32 	%r913, %r137, 39168;
	wmma.load.a.sync.aligned.col.m16n16k16.shared.f16 	{%r914, %r915, %r916, %r917, %r918, %r919, %r920, %r921}, [%r913], %r138;
	add.s32 	%r922, %r137, 39200;
	wmma.load.a.sync.aligned.col.m16n16k16.shared.f16 	{%r923, %r924, %r925, %r926, %r927, %r928, %r929, %r930}, [%r922], %r138;
	add.s32 	%r931, %r137, 39232;
	wmma.load.a.sync.aligned.col.m16n16k16.shared.f16 	{%r932, %r933, %r934, %r935, %r936, %r937, %r938, %r939}, [%r931], %r138;
	add.s32 	%r940, %r137, 39264;
	wmma.load.a.sync.aligned.col.m16n16k16.shared.f16 	{%r941, %r942, %r943, %r944, %r945, %r946, %r947, %r948}, [%r940], %r138;
	add.s32 	%r949, %r174, 18464;
	wmma.load.b.sync.aligned.col.m16n16k16.shared.f16 	{%r950, %r951, %r952, %r953, %r954, %r955, %r956, %r957}, [%r949], %r175;
	add.s32 	%r958, %r174, 20768;
	wmma.load.b.sync.aligned.col.m16n16k16.shared.f16 	{%r959, %r960, %r961, %r962, %r963, %r964, %r965, %r966}, [%r958], %r175;
	wmma.mma.sync.aligned.col.col.m16n16k16.f16.f16 {%r967, %r968, %r969, %r970}, {%r914, %r915, %r916, %r917, %r918, %r919, %r920, %r921}, {%r950, %r951, %r952, %r953, %r954, %r955, %r956, %r957}, {%r881, %r882, %r883, %r884};
	wmma.mma.sync.aligned.col.col.m16n16k16.f16.f16 {%r971, %r972, %r973, %r974}, {%r914, %r915, %r916, %r917, %r918, %r919, %r920, %r921}, {%r959, %r960, %r961, %r962, %r963, %r964, %r965, %r966}, {%r885, %r886, %r887, %r888};
	wmma.mma.sync.aligned.col.col.m16n16k16.f16.f16 {%r975, %r976, %r977, %r978}, {%r923, %r924, %r925, %r926, %r927, %r928, %r929, %r930}, {%r950, %r951, %r952, %r953, %r954, %r955, %r956, %r957}, {%r889, %r890, %r891, %r892};
	wmma.mma.sync.aligned.col.col.m16n16k16.f16.f16 {%r979, %r980, %r981, %r982}, {%r923, %r924, %r925, %r926, %r927, %r928, %r929, %r930}, {%r959, %r960, %r961, %r962, %r963, %r964, %r965, %r966}, {%r893, %r894, %r895, %r896};
	wmma.mma.sync.aligned.col.col.m16n16k16.f16.f16 {%r983, %r984, %r985, %r986}, {%r932, %r933, %r934, %r935, %r936, %r937, %r938, %r939}, {%r950, %r951, %r952, %r953, %r954, %r955, %r956, %r957}, {%r897, %r898, %r899, %r900};
	wmma.mma.sync.aligned.col.col.m16n16k16.f16.f16 {%r987, %r988, %r989, %r990}, {%r932, %r933, %r934, %r935, %r936, %r937, %r938, %r939}, {%r959, %r960, %r961, %r962, %r963, %r964, %r965, %r966}, {%r901, %r902, %r903, %r904};
	wmma.mma.sync.aligned.col.col.m16n16k16.f16.f16 {%r991, %r992, %r993, %r994}, {%r941, %r942, %r943, %r944, %r945, %r946, %r947, %r948}, {%r950, %r951, %r952, %r953, %r954, %r955, %r956, %r957}, {%r905, %r906, %r907, %r908};
	wmma.mma.sync.aligned.col.col.m16n16k16.f16.f16 {%r995, %r996, %r997, %r998}, {%r941, %r942, %r943, %r944, %r945, %r946, %r947, %r948}, {%r959, %r960, %r961, %r962, %r963, %r964, %r965, %r966}, {%r909, %r910, %r911, %r912};
	add.s32 	%r999, %r137, 43520;
	wmma.load.a.sync.aligned.col.m16n16k16.shared.f16 	{%r1000, %r1001, %r1002, %r1003, %r1004, %r1005, %r1006, %r1007}, [%r999], %r138;
	add.s32 	%r1008, %r137, 43552;
	wmma.load.a.sync.aligned.col.m16n16k16.shared.f16 	{%r1009, %r1010, %r1011, %r1012, %r1013, %r1014, %r1015, %r1016}, [%r1008], %r138;
	add.s32 	%r1017, %r137, 43584;
	wmma.load.a.sync.aligned.col.m16n16k16.shared.f16 	{%r1018, %r1019, %r1020, %r1021, %r1022, %r1023, %r1024, %r1025}, [%r1017], %r138;
	add.s32 	%r1026, %r137, 43616;
	wmma.load.a.sync.aligned.col.m16n16k16.shared.f16 	{%r1027, %r1028, %r1029, %r1030, %r1031, %r1032, %r1033, %r1034}, [%r1026], %r138;
	add.s32 	%r1035, %r174, 18496;
	wmma.load.b.sync.aligned.col.m16n16k16.shared.f16 	{%r1036, %r1037, %r1038, %r1039, %r1040, %r1041, %r1042, %r1043}, [%r1035], %r175;
	add.s32 	%r1044, %r174, 20800;
	wmma.load.b.sync.aligned.col.m16n16k16.shared.f16 	{%r1045, %r1046, %r1047, %r1048, %r1049, %r1050, %r1051, %r1052}, [%r1044], %r175;
	wmma.mma.sync.aligned.col.col.m16n16k16.f16.f16 {%r1053, %r1054, %r1055, %r1056}, {%r1000, %r1001, %r1002, %r1003, %r1004, %r1005, %r1006, %r1007}, {%r1036, %r1037, %r1038, %r1039, %r1040, %r1041, %r1042, %r1043}, {%r967, %r968, %r969, %r970};
	wmma.mma.sync.aligned.col.col.m16n16k16.f16.f16 {%r1057, %r1058, %r1059, %r1060}, {%r1000, %r1001, %r1002, %r1003, %r1004, %r1005, %r1006, %r1007}, {%r1045, %r1046, %r1047, %r1048, %r1049, %r1050, %r1051, %r1052}, {%r971, %r972, %r973, %r974};
	wmma.mma.sync.aligned.col.col.m16n16k16.f16.f16 {%r1061, %r1062, %r1063, %r1064}, {%r1009, %r1010, %r1011, %r1012, %r1013, %r1014, %r1015, %r1016}, {%r1036, %r1037, %r1038, %r1039, %r1040, %r1041, %r1042, %r1043}, {%r975, %r976, %r977, %r978};
	wmma.mma.sync.aligned.col.col.m16n16k16.f16.f16 {%r1065, %r1066, %r1067, %r1068}, {%r1009, %r1010, %r1011, %r1012, %r1013, %r1014, %r1015, %r1016}, {%r1045, %r1046, %r1047, %r1048, %r1049, %r1050, %r1051, %r1052}, {%r979, %r980, %r981, %r982};
	wmma.mma.sync.aligned.col.col.m16n16k16.f16.f16 {%r1069, %r1070, %r1071, %r1072}, {%r1018, %r1019, %r1020, %r1021, %r1022, %r1023, %r1024, %r1025}, {%r1036, %r1037, %r1038, %r1039, %r1040, %r1041, %r1042, %r1043}, {%r983, %r984, %r985, %r986};
	wmma.mma.sync.aligned.col.col.m16n16k16.f16.f16 {%r1073, %r1074, %r1075, %r1076}, {%r1018, %r1019, %r1020, %r1021, %r1022, %r1023, %r1024, %r1025}, {%r1045, %r1046, %r1047, %r1048, %r1049, %r1050, %r1051, %r1052}, {%r987, %r988, %r989, %r990};
	wmma.mma.sync.aligned.col.col.m16n16k16.f16.f16 {%r1077, %r1078, %r1079, %r1080}, {%r1027, %r1028, %r1029, %r1030, %r1031, %r1032, %r1033, %r1034}, {%r1036, %r1037, %r1038, %r1039, %r1040, %r1041, %r1042, %r1043}, {%r991, %r992, %r993, %r994};
	wmma.mma.sync.aligned.col.col.m16n16k16.f16.f16 {%r1081, %r1082, %r1083, %r1084}, {%r1027, %r1028, %r1029, %r1030, %r1031, %r1032, %r1033, %r1034}, {%r1045, %r1046, %r1047, %r1048, %r1049, %r1050, %r1051, %r1052}, {%r995, %r996, %r997, %r998};
	add.s32 	%r1085, %r137, 47872;
	wmma.load.a.sync.aligned.col.m16n16k16.shared.f16 	{%r1086, %r1087, %r1088, %r1089, %r1090, %r1091, %r1092, %r1093}, [%r1085], %r138;
	add.s32 	%r1094, %r137, 47904;
	wmma.load.a.sync.aligned.col.m16n16k16.shared.f16 	{%r1095, %r1096, %r1097, %r1098, %r1099, %r1100, %r1101, %r1102}, [%r1094], %r138;
	add.s32 	%r1103, %r137, 47936;
	wmma.load.a.sync.aligned.col.m16n16k16.shared.f16 	{%r1104, %r1105, %r1106, %r1107, %r1108, %r1109, %r1110, %r1111}, [%r1103], %r138;
	add.s32 	%r1112, %r137, 47968;
	wmma.load.a.sync.aligned.col.m16n16k16.shared.f16 	{%r1113, %r1114, %r1115, %r1116, %r1117, %r1118, %r1119, %r1120}, [%r1112], %r138;
	add.s32 	%r1121, %r174, 18528;
	wmma.load.b.sync.aligned.col.m16n16k16.shared.f16 	{%r1122, %r1123, %r1124, %r1125, %r1126, %r1127, %r1128, %r1129}, [%r1121], %r175;
	add.s32 	%r1130, %r174, 20832;
	wmma.load.b.sync.aligned.col.m16n16k16.shared.f16 	{%r1131, %r1132, %r1133, %r1134, %r1135, %r1136, %r1137, %r1138}, [%r1130], %r175;
	wmma.mma.sync.aligned.col.col.m16n16k16.f16.f16 {%r1139, %r1140, %r1141, %r1142}, {%r1086, %r1087, %r1088, %r1089, %r1090, %r1091, %r1092, %r1093}, {%r1122, %r1123, %r1124, %r1125, %r1126, %r1127, %r1128, %r1129}, {%r1053, %r1054, %r1055, %r1056};
	wmma.mma.sync.aligned.col.col.m16n16k16.f16.f16 {%r1143, %r1144, %r1145, %r1146}, {%r1086, %r1087, %r1088, %r1089, %r1090, %r1091, %r1092, %r1093}, {%r1131, %r1132, %r1133, %r1134, %r1135, %r1136, %r1137, %r1138}, {%r1057, %r1058, %r1059, %r1060};
	wmma.mma.sync.aligned.col.col.m16n16k16.f16.f16 {%r1147, %r1148, %r1149, %r1150}, {%r1095, %r1096, %r1097, %r1098, %r1099, %r1100, %r1101, %r1102}, {%r1122, %r1123, %r1124, %r1125, %r1126, %r1127, %r1128, %r1129}, {%r1061, %r1062, %r1063, %r1064};
	wmma.mma.sync.aligned.col.col.m16n16k16.f16.f16 {%r1151, %r1152, %r1153, %r1154}, {%r1095, %r1096, %r1097, %r1098, %r1099, %r1100, %r1101, %r1102}, {%r1131, %r1132, %r1133, %r1134, %r1135, %r1136, %r1137, %r1138}, {%r1065, %r1066, %r1067, %r1068};
	wmma.mma.sync.aligned.col.col.m16n16k16.f16.f16 {%r1155, %r1156, %r1157, %r1158}, {%r1104, %r1105, %r1106, %r1107, %r1108, %r1109, %r1110, %r1111}, {%r1122, %r1123, %r1124, %r1125, %r1126, %r1127, %r1128, %r1129}, {%r1069, %r1070, %r1071, %r1072};
	wmma.mma.sync.aligned.col.col.m16n16k16.f16.f16 {%r1159, %r1160, %r1161, %r1162}, {%r1104, %r1105, %r1106, %r1107, %r1108, %r1109, %r1110, %r1111}, {%r1131, %r1132, %r1133, %r1134, %r1135, %r1136, %r1137, %r1138}, {%r1073, %r1074, %r1075, %r1076};
	wmma.mma.sync.aligned.col.col.m16n16k16.f16.f16 {%r1163, %r1164, %r1165, %r1166}, {%r1113, %r1114, %r1115, %r1116, %r1117, %r1118, %r1119, %r1120}, {%r1122, %r1123, %r1124, %r1125, %r1126, %r1127, %r1128, %r1129}, {%r1077, %r1078, %r1079, %r1080};
	wmma.mma.sync.aligned.col.col.m16n16k16.f16.f16 {%r1167, %r1168, %r1169, %r1170}, {%r1113, %r1114, %r1115, %r1116, %r1117, %r1118, %r1119, %r1120}, {%r1131, %r1132, %r1133, %r1134, %r1135, %r1136, %r1137, %r1138}, {%r1081, %r1082, %r1083, %r1084};
	add.s64 	%rd72, %rd12, 1310720;
	// begin inline asm
	cp.async.cg.shared.global [%r69], [%rd72], 16, 16;
	// end inline asm
	add.s64 	%rd73, %rd12, 1343488;
	// begin inline asm
	cp.async.cg.shared.global [%r70], [%rd73], 16, 16;
	// end inline asm
	add.s64 	%rd74, %rd12, 1376256;
	// begin inline asm
	cp.async.cg.shared.global [%r71], [%rd74], 16, 16;
	// end inline asm
	add.s64 	%rd75, %rd12, 1409024;
	// begin inline asm
	cp.async.cg.shared.global [%r72], [%rd75], 16, 16;
	// end inline asm
	add.s64 	%rd76, %rd12, 1441792;
	// begin inline asm
	cp.async.cg.shared.global [%r73], [%rd76], 16, 16;
	// end inline asm
	add.s64 	%rd77, %rd12, 1474560;
	// begin inline asm
	cp.async.cg.shared.global [%r74], [%rd77], 16, 16;
	// end inline asm
	add.s64 	%rd78, %rd12, 1507328;
	// begin inline asm
	cp.async.cg.shared.global [%r75], [%rd78], 16, 16;
	// end inline asm
	add.s64 	%rd79, %rd12, 1540096;
	// begin inline asm
	cp.async.cg.shared.global [%r76], [%rd79], 16, 16;
	// end inline asm
	add.s64 	%rd80, %rd20, 640;
	// begin inline asm
	cp.async.cg.shared.global [%r77], [%rd80], 16, 16;
	// end inline asm
	add.s64 	%rd81, %rd20, 17024;
	// begin inline asm
	cp.async.cg.shared.global [%r78], [%rd81], 16, 16;
	// end inline asm
	add.s64 	%rd82, %rd20, 33408;
	// begin inline asm
	cp.async.cg.shared.global [%r79], [%rd82], 16, 16;
	// end inline asm
	add.s64 	%rd83, %rd20, 49792;
	// begin inline asm
	cp.async.cg.shared.global [%r80], [%rd83], 16, 16;
	// end inline asm
	// begin inline asm
	cp.async.commit_group;
	// end inline asm
	// begin inline asm
	cp.async.wait_group 2;
	// end inline asm
	bar.sync 	0;
	wmma.load.a.sync.aligned.col.m16n16k16.shared.f16 	{%r1171, %r1172, %r1173, %r1174, %r1175, %r1176, %r1177, %r1178}, [%r137], %r138;
	wmma.load.a.sync.aligned.col.m16n16k16.shared.f16 	{%r1179, %r1180, %r1181, %r1182, %r1183, %r1184, %r1185, %r1186}, [%r147], %r138;
	wmma.load.a.sync.aligned.col.m16n16k16.shared.f16 	{%r1187, %r1188, %r1189, %r1190, %r1191, %r1192, %r1193, %r1194}, [%r156], %r138;
	wmma.load.a.sync.aligned.col.m16n16k16.shared.f16 	{%r1195, %r1196, %r1197, %r1198, %r1199, %r1200, %r1201, %r1202}, [%r165], %r138;
	wmma.load.b.sync.aligned.col.m16n16k16.shared.f16 	{%r1203, %r1204, %r1205, %r1206, %r1207, %r1208, %r1209, %r1210}, [%r174], %r175;
	wmma.load.b.sync.aligned.col.m16n16k16.shared.f16 	{%r1211, %r1212, %r1213, %r1214, %r1215, %r1216, %r1217, %r1218}, [%r184], %r175;
	wmma.mma.sync.aligned.col.col.m16n16k16.f16.f16 {%r1219, %r1220, %r1221, %r1222}, {%r1171, %r1172, %r1173, %r1174, %r1175, %r1176, %r1177, %r1178}, {%r1203, %r1204, %r1205, %r1206, %r1207, %r1208, %r1209, %r1210}, {%r1139, %r1140, %r1141, %r1142};
	wmma.mma.sync.aligned.col.col.m16n16k16.f16.f16 {%r1223, %r1224, %r1225, %r1226}, {%r1171, %r1172, %r1173, %r1174, %r1175, %r1176, %r1177, %r1178}, {%r1211, %r1212, %r1213, %r1214, %r1215, %r1216, %r1217, %r1218}, {%r1143, %r1144, %r1145, %r1146};
	wmma.mma.sync.aligned.col.col.m16n16k16.f16.f16 {%r1227, %r1228, %r1229, %r1230}, {%r1179, %r1180, %r1181, %r1182, %r1183, %r1184, %r1185, %r1186}, {%r1203, %r1204, %r1205, %r1206, %r1207, %r1208, %r1209, %r1210}, {%r1147, %r1148, %r1149, %r1150};
	wmma.mma.sync.aligned.col.col.m16n16k16.f16.f16 {%r1231, %r1232, %r1233, %r1234}, {%r1179, %r1180, %r1181, %r1182, %r1183, %r1184, %r1185, %r1186}, {%r1211, %r1212, %r1213, %r1214, %r1215, %r1216, %r1217, %r1218}, {%r1151, %r1152, %r1153, %r1154};
	wmma.mma.sync.aligned.col.col.m16n16k16.f16.f16 {%r1235, %r1236, %r1237, %r1238}, {%r1187, %r1188, %r1189, %r1190, %r1191, %r1192, %r1193, %r1194}, {%r1203, %r1204, %r1205, %r1206, %r1207, %r1208, %r1209, %r1210}, {%r1155, %r1156, %r1157, %r1158};
	wmma.mma.sync.aligned.col.col.m16n16k16.f16.f16 {%r1239, %r1240, %r1241, %r1242}, {%r1187, %r1188, %r1189, %r1190, %r1191, %r1192, %r1193, %r1194}, {%r1211, %r1212, %r1213, %r1214, %r1215, %r1216, %r1217, %r1218}, {%r1159, %r1160, %r1161, %r1162};
	wmma.mma.sync.aligned.col.col.m16n16k16.f16.f16 {%r1243, %r1244, %r1245, %r1246}, {%r1195, %r1196, %r1197, %r1198, %r1199, %r1200, %r1201, %r1202}, {%r1203, %r1204, %r1205, %r1206, %r1207, %r1208, %r1209, %r1210}, {%r1163, %r1164, %r1165, %r1166};
	wmma.mma.sync.aligned.col.col.m16n16k16.f16.f16 {%r1247, %r1248, %r1249, %r1250}, {%r1195, %r1196, %r1197, %r1198, %r1199, %r1200, %r1201, %r1202}, {%r1211, %r1212, %r1213, %r1214, %r1215, %r1216, %r1217, %r1218}, {%r1167, %r1168, %r1169, %r1170};
	wmma.load.a.sync.aligned.col.m16n16k16.shared.f16 	{%r1251, %r1252, %r1253, %r1254, %r1255, %r1256, %r1257, %r1258}, [%r225], %r138;
	wmma.load.a.sync.aligned.col.m16n16k16.shared.f16 	{%r1259, %r1260, %r1261, %r1262, %r1263, %r1264, %r1265, %r1266}, [%r234], %r138;
	wmma.load.a.sync.aligned.col.m16n16k16.shared.f16 	{%r1267, %r1268, %r1269, %r1270, %r1271, %r1272, %r1273, %r1274}, [%r243], %r138;
	wmma.load.a.sync.aligned.col.m16n16k16.shared.f16 	{%r1275, %r1276, %r1277, %r1278, %r1279, %r1280, %r1281, %r1282}, [%r252], %r138;
	wmma.load.b.sync.aligned.col.m16n16k16.shared.f16 	{%r1283, %r1284, %r1285, %r1286, %r1287, %r1288, %r1289, %r1290}, [%r261], %r175;
	wmma.load.b.sync.aligned.col.m16n16k16.shared.f16 	{%r1291, %r1292, %r1293, %r1294, %r1295, %r1296, %r1297, %r1298}, [%r270], %r175;
	wmma.mma.sync.aligned.col.col.m16n16k16.f16.f16 {%r1299, %r1300, %r1301, %r1302}, {%r1251, %r1252, %r1253, %r1254, %r1255, %r1256, %r1257, %r1258}, {%r1283, %r1284, %r1285, %r1286, %r1287, %r1288, %r1289, %r1290}, {%r1219, %r1220, %r1221, %r1222};
	wmma.mma.sync.aligned.col.col.m16n16k16.f16.f16 {%r1303, %r1304, %r1305, %r1306}, {%r1251, %r1252, %r1253, %r1254, %r1255, %r1256, %r1257, %r1258}, {%r1291, %r1292, %r1293, %r1294, %r1295, %r1296, %r1297, %r1298}, {%r1223, %r1224, %r1225, %r1226};
	wmma.mma.sync.aligned.col.col.m16n16k16.f16.f16 {%r1307, %r1308, %r1309, %r1310}, {%r1259, %r1260, %r1261, %r1262, %r1263, %r1264, %r1265, %r1266}, {%r1283, %r1284, %r1285, %r1286, %r1287, %r1288, %r1289, %r1290}, {%r1227, %r1228, %r1229, %r1230};
	wmma.mma.sync.aligned.col.col.m16n16k16.f16.f16 {%r1311, %r1312, %r1313, %r1314}, {%r1259, %r1260, %r1261, %r1262, %r1263, %r1264, %r1265, %r1266}, {%r1291, %r1292, %r1293, %r1294, %r1295, %r1296, %r1297, %r1298}, {%r1231, %r1232, %r1233, %r1234};
	wmma.mma.sync.aligned.col.col.m16n16k16.f16.f16 {%r1315, %r1316, %r1317, %r1318}, {%r1267, %r1268, %r1269, %r1270, %r1271, %r1272, %r1273, %r1274}, {%r1283, %r1284, %r1285, %r1286, %r1287, %r1288, %r1289, %r1290}, {%r1235, %r1236, %r1237, %r1238};
	wmma.mma.sync.aligned.col.col.m16n16k16.f16.f16 {%r1319, %r1320, %r1321, %r1322}, {%r1267, %r1268, %r1269, %r1270, %r1271, %r1272, %r1273, %r1274}, {%r1291, %r1292, %r1293, %r1294, %r1295, %r1296, %r1297, %r1298}, {%r1239, %r1240, %r1241, %r1242};
	wmma.mma.sync.aligned.col.col.m16n16k16.f16.f16 {%r1323, %r1324, %r1325, %r1326}, {%r1275, %r1276, %r1277, %r1278, %r1279, %r1280, %r1281, %r1282}, {%r1283, %r1284, %r1285, %r1286, %r1287, %r1288, %r1289, %r1290}, {%r1243, %r1244, %r1245, %r1246};
	wmma.mma.sync.aligned.col.col.m16n16k16.f16.f16 {%r1327, %r1328, %r1329, %r1330}, {%r1275, %r1276, %r1277, %r1278, %r1279, %r1280, %r1281, %r1282}, {%r1291, %r1292, %r1293, %r1294, %r1295, %r1296, %r1297, %r1298}, {%r1247, %r1248, %r1249, %r1250};
	wmma.load.a.sync.aligned.col.m16n16k16.shared.f16 	{%r1331, %r1332, %r1333, %r1334, %r1335, %r1336, %r1337, %r1338}, [%r311], %r138;
	wmma.load.a.sync.aligned.col.m16n16k16.shared.f16 	{%r1339, %r1340, %r1341, %r1342, %r1343, %r1344, %r1345, %r1346}, [%r320], %r138;
	wmma.load.a.sync.aligned.col.m16n16k16.shared.f16 	{%r1347, %r1348, %r1349, %r1350, %r1351, %r1352, %r1353, %r1354}, [%r329], %r138;
	wmma.load.a.sync.aligned.col.m16n16k16.shared.f16 	{%r1355, %r1356, %r1357, %r1358, %r1359, %r1360, %r1361, %r1362}, [%r338], %r138;
	wmma.load.b.sync.aligned.col.m16n16k16.shared.f16 	{%r1363, %r1364, %r1365, %r1366, %r1367, %r1368, %r1369, %r1370}, [%r347], %r175;
	wmma.load.b.sync.aligned.col.m16n16k16.shared.f16 	{%r1371, %r1372, %r1373, %r1374, %r1375, %r1376, %r1377, %r1378}, [%r356], %r175;
	wmma.mma.sync.aligned.col.col.m16n16k16.f16.f16 {%r1379, %r1380, %r1381, %r1382}, {%r1331, %r1332, %r1333, %r1334, %r1335, %r1336, %r1337, %r1338}, {%r1363, %r1364, %r1365, %r1366, %r1367, %r1368, %r1369, %r1370}, {%r1299, %r1300, %r1301, %r1302};
	wmma.mma.sync.aligned.col.col.m16n16k16.f16.f16 {%r1383, %r1384, %r1385, %r1386}, {%r1331, %r1332, %r1333, %r1334, %r1335, %r1336, %r1337, %r1338}, {%r1371, %r1372, %r1373, %r1374, %r1375, %r1376, %r1377, %r1378}, {%r1303, %r1304, %r1305, %r1306};
	wmma.mma.sync.aligned.col.col.m16n16k16.f16.f16 {%r1387, %r1388, %r1389, %r1390}, {%r1339, %r1340, %r1341, %r1342, %r1343, %r1344, %r1345, %r1346}, {%r1363, %r1364, %r1365, %r1366, %r1367, %r1368, %r1369, %r1370}, {%r1307, %r1308, %r1309, %r1310};
	wmma.mma.sync.aligned.col.col.m16n16k16.f16.f16 {%r1391, %r1392, %r1393, %r1394}, {%r1339, %r1340, %r1341, %r1342, %r1343, %r1344, %r1345, %r1346}, {%r1371, %r1372, %r1373, %r1374, %r1375, %r1376, %r1377, %r1378}, {%r1311, %r1312, %r1313, %r1314};
	wmma.mma.sync.aligned.col.col.m16n16k16.f16.f16 {%r1395, %r1396, %r1397, %r1398}, {%r1347, %r1348, %r1349, %r1350, %r1351, %r1352, %r1353, %r1354}, {%r1363, %r1364, %r1365, %r1366, %r1367, %r1368, %r1369, %r1370}, {%r1315, %r1316, %r1317, %r1318};
	wmma.mma.sync.aligned.col.col.m16n16k16.f16.f16 {%r1399, %r1400, %r1401, %r1402}, {%r1347, %r1348, %r1349, %r1350, %r1351, %r1352, %r1353, %r1354}, {%r1371, %r1372, %r1373, %r1374, %r1375, %r1376, %r1377, %r1378}, {%r1319, %r1320, %r1321, %r1322};
	wmma.mma.sync.aligned.col.col.m16n16k16.f16.f16 {%r1403, %r1404, %r1405, %r1406}, {%r1355, %r1356, %r1357, %r1358, %r1359, %r1360, %r1361, %r1362}, {%r1363, %r1364, %r1365, %r1366, %r1367, %r1368, %r1369, %r1370}, {%r1323, %r1324, %r1325, %r1326};
	wmma.mma.sync.aligned.col.col.m16n16k16.f16.f16 {%r1407, %r1408, %r1409, %r1410}, {%r1355, %r1356, %r1357, %r1358, %r1359, %r1360, %r1361, %r1362}, {%r1371, %r1372, %r1373, %r1374, %r1375, %r1376, %r1377, %r1378}, {%r1327, %r1328, %r1329, %r1330};
	wmma.load.a.sync.aligned.col.m16n16k16.shared.f16 	{%r1411, %r1412, %r1413, %r1414, %r1415, %r1416, %r1417, %r1418}, [%r397], %r138;
	wmma.load.a.sync.aligned.col.m16n16k16.shared.f16 	{%r1419, %r1420, %r1421, %r1422, %r1423, %r1424, %r1425, %r1426}, [%r406], %r138;
	wmma.load.a.sync.aligned.col.m16n16k16.shared.f16 	{%r1427, %r1428, %r1429, %r1430, %r1431, %r1432, %r1433, %r1434}, [%r415], %r138;
	wmma.load.a.sync.aligned.col.m16n16k16.shared.f16 	{%r1435, %r1436, %r1437, %r1438, %r1439, %r1440, %r1441, %r1442}, [%r424], %r138;
	wmma.load.b.sync.aligned.col.m16n16k16.shared.f16 	{%r1443, %r1444, %r1445, %r1446, %r1447, %r1448, %r1449, %r1450}, [%r433], %r175;
	wmma.load.b.sync.aligned.col.m16n16k16.shared.f16 	{%r1451, %r1452, %r1453, %r1454, %r1455, %r1456, %r1457, %r1458}, [%r442], %r175;
	wmma.mma.sync.aligned.col.col.m16n16k16.f16.f16 {%r1459, %r1460, %r1461, %r1462}, {%r1411, %r1412, %r1413, %r1414, %r1415, %r1416, %r1417, %r1418}, {%r1443, %r1444, %r1445, %r1446, %r1447, %r1448, %r1449, %r1450}, {%r1379, %r1380, %r1381, %r1382};
	wmma.mma.sync.aligned.col.col.m16n16k16.f16.f16 {%r1463, %r1464, %r1465, %r1466}, {%r1411, %r1412, %r1413, %r1414, %r1415, %r1416, %r1417, %r1418}, {%r1451, %r1452, %r1453, %r1454, %r1455, %r1456, %r1457, %r1458}, {%r1383, %r1384, %r1385, %r1386};
	wmma.mma.sync.aligned.col.col.m16n16k16.f16.f16 {%r1467, %r1468, %r1469, %r1470}, {%r1419, %r1420, %r1421, %r1422, %r1423, %r1424, %r1425, %r1426}, {%r1443, %r1444, %r1445, %r1446, %r1447, %r1448, %r1449, %r1450}, {%r1387, %r1388, %r1389, %r1390};
	wmma.mma.sync.aligned.col.col.m16n16k16.f16.f16 {%r1471, %r1472, %r1473, %r1474}, {%r1419, %r1420, %r1421, %r1422, %r1423, %r1424, %r1425, %r1426}, {%r1451, %r1452, %r1453, %r1454, %r1455, %r1456, %r1457, %r1458}, {%r1391, %r1392, %r1393, %r1394};
	wmma.mma.sync.aligned.col.col.m16n16k16.f16.f16 {%r1475, %r1476, %r1477, %r1478}, {%r1427, %r1428, %r1429, %r1430, %r1431, %r1432, %r1433, %r1434}, {%r1443, %r1444, %r1445, %r1446, %r1447, %r1448, %r1449, %r1450}, {%r1395, %r1396, %r1397, %r1398};
	wmma.mma.sync.aligned.col.col.m16n16k16.f16.f16 {%r1479, %r1480, %r1481, %r1482}, {%r1427, %r1428, %r1429, %r1430, %r1431, %r1432, %r1433, %r1434}, {%r1451, %r1452, %r1453, %r1454, %r1455, %r1456, %r1457, %r1458}, {%r1399, %r1400, %r1401, %r1402};
	wmma.mma.sync.aligned.col.col.m16n16k16.f16.f16 {%r1483, %r1484, %r1485, %r1486}, {%r1435, %r1436, %r1437, %r1438, %r1439, %r1440, %r1441, %r1442}, {%r1443, %r1444, %r1445, %r1446, %r1447, %r1448, %r1449, %r1450}, {%r1403, %r1404, %r1405, %r1406};
	wmma.mma.sync.aligned.col.col.m16n16k16.f16.f16 {%r1487, %r1488, %r1489, %r1490}, {%r1435, %r1436, %r1437, %r1438, %r1439, %r1440, %r1441, %r1442}, {%r1451, %r1452, %r1453, %r1454, %r1455, %r1456, %r1457, %r1458}, {%r1407, %r1408, %r1409, %r1410};
	add.s64 	%rd84, %rd12, 1572864;
	// begin inline asm
	cp.async.cg.shared.global [%r81], [%rd84], 16, 16;
	// end inline asm
	add.s64 	%rd85, %rd12, 1605632;
	// begin inline asm
	cp.async.cg.shared.global [%r82], [%rd85], 16, 16;
	// end inline asm
	add.s64 	%rd86, %rd12, 1638400;
	// begin inline asm
	cp.async.cg.shared.global [%r83], [%rd86], 16, 16;
	// end inline asm
	add.s64 	%rd87, %rd12, 1671168;
	// begin inline asm
	cp.async.cg.shared.global [%r84], [%rd87], 16, 16;
	// end inline asm
	add.s64 	%rd88, %rd12, 1703936;
	// begin inline asm
	cp.async.cg.shared.global [%r85], [%rd88], 16, 16;
	// end inline asm
	add.s64 	%rd89, %rd12, 1736704;
	// begin inline asm
	cp.async.cg.shared.global [%r86], [%rd89], 16, 16;
	// end inline asm
	add.s64 	%rd90, %rd12, 1769472;
	// begin inline asm
	cp.async.cg.shared.global [%r87], [%rd90], 16, 16;
	// end inline asm
	add.s64 	%rd91, %rd12, 1802240;
	// begin inline asm
	cp.async.cg.shared.global [%r88], [%rd91], 16, 16;
	// end inline asm
	add.s64 	%rd92, %rd20, 768;
	// begin inline asm
	cp.async.cg.shared.global [%r89], [%rd92], 16, 16;
	// end inline asm
	add.s64 	%rd93, %rd20, 17152;
	// begin inline asm
	cp.async.cg.shared.global [%r90], [%rd93], 16, 16;
	// end inline asm
	add.s64 	%rd94, %rd20, 33536;
	// begin inline asm
	cp.async.cg.shared.global [%r91], [%rd94], 16, 16;
	// end inline asm
	add.s64 	%rd95, %rd20, 49920;
	// begin inline asm
	cp.async.cg.shared.global [%r92], [%rd95], 16, 16;
	// end inline asm
	// begin inline asm
	cp.async.commit_group;
	// end inline asm
	// begin inline asm
	cp.async.wait_group 2;
	// end inline asm
	bar.sync 	0;
	wmma.load.a.sync.aligned.col.m16n16k16.shared.f16 	{%r1491, %r1492, %r1493, %r1494, %r1495, %r1496, %r1497, %r1498}, [%r483], %r138;
	wmma.load.a.sync.aligned.col.m16n16k16.shared.f16 	{%r1499, %r1500, %r1501, %r1502, %r1503, %r1504, %r1505, %r1506}, [%r492], %r138;
	wmma.load.a.sync.aligned.col.m16n16k16.shared.f16 	{%r1507, %r1508, %r1509, %r1510, %r1511, %r1512, %r1513, %r1514}, [%r501], %r138;
	wmma.load.a.sync.aligned.col.m16n16k16.shared.f16 	{%r1515, %r1516, %r1517, %r1518, %r1519, %r1520, %r1521, %r1522}, [%r510], %r138;
	wmma.load.b.sync.aligned.col.m16n16k16.shared.f16 	{%r1523, %r1524, %r1525, %r1526, %r1527, %r1528, %r1529, %r1530}, [%r519], %r175;
	wmma.load.b.sync.aligned.col.m16n16k16.shared.f16 	{%r1531, %r1532, %r1533, %r1534, %r1535, %r1536, %r1537, %r1538}, [%r528], %r175;
	wmma.mma.sync.aligned.col.col.m16n16k16.f16.f16 {%r1539, %r1540, %r1541, %r1542}, {%r1491, %r1492, %r1493, %r1494, %r1495, %r1496, %r1497, %r1498}, {%r1523, %r1524, %r1525, %r1526, %r1527, %r1528, %r1529, %r1530}, {%r1459, %r1460, %r1461, %r1462};
	wmma.mma.sync.aligned.col.col.m16n16k16.f16.f16 {%r1543, %r1544, %r1545, %r1546}, {%r1491, %r1492, %r1493, %r1494, %r1495, %r1496, %r1497, %r1498}, {%r1531, %r1532, %r1533, %r1534, %r1535, %r1536, %r1537, %r1538}, {%r1463, %r1464, %r1465, %r1466};
	wmma.mma.sync.aligned.col.col.m16n16k16.f16.f16 {%r1547, %r1548, %r1549, %r1550}, {%r1499, %r1500, %r1501, %r1502, %r1503, %r1504, %r1505, %r1506}, {%r1523, %r1524, %r1525, %r1526, %r1527, %r1528, %r1529, %r1530}, {%r1467, %r1468, %r1469, %r1470};
	wmma.mma.sync.aligned.col.col.m16n16k16.f16.f16 {%r1551, %r1552, %r1553, %r1554}, {%r1499, %r1500, %r1501, %r1502, %r1503, %r1504, %r1505, %r1506}, {%r1531, %r1532, %r1533, %r1534, %r1535, %r1536, %r1537, %r1538}, {%r1471, %r1472, %r1473, %r1474};
	wmma.mma.sync.aligned.col.col.m16n16k16.f16.f16 {%r1555, %r1556, %r1557, %r1558}, {%r1507, %r1508, %r1509, %r1510, %r1511, %r1512, %r1513, %r1514}, {%r1523, %r1524, %r1525, %r1526, %r1527, %r1528, %r1529, %r1530}, {%r1475, %r1476, %r1477, %r1478};
	wmma.mma.sync.aligned.col.col.m16n16k16.f16.f16 {%r1559, %r1560, %r1561, %r1562}, {%r1507, %r1508, %r1509, %r1510, %r1511, %r1512, %r1513, %r1514}, {%r1531, %r1532, %r1533, %r1534, %r1535, %r1536, %r1537, %r1538}, {%r1479, %r1480, %r1481, %r1482};
	wmma.mma.sync.aligned.col.col.m16n16k16.f16.f16 {%r1563, %r1564, %r1565, %r1566}, {%r1515, %r1516, %r1517, %r1518, %r1519, %r1520, %r1521, %r1522}, {%r1523, %r1524, %r1525, %r1526, %r1527, %r1528, %r1529, %r1530}, {%r1483, %r1484, %r1485, %r1486};
	wmma.mma.sync.aligned.col.col.m16n16k16.f16.f16 {%r1567, %r1568, %r1569, %r1570}, {%r1515, %r1516, %r1517, %r1518, %r1519, %r1520, %r1521, %r1522}, {%r1531, %r1532, %r1533, %r1534, %r1535, %r1536, %r1537, %r1538}, {%r1487, %r1488, %r1489, %r1490};
	wmma.load.a.sync.aligned.col.m16n16k16.shared.f16 	{%r1571, %r1572, %r1573, %r1574, %r1575, %r1576, %r1577, %r1578}, [%r569], %r138;
	wmma.load.a.sync.aligned.col.m16n16k16.shared.f16 	{%r1579, %r1580, %r1581, %r1582, %r1583, %r1584, %r1585, %r1586}, [%r578], %r138;
	wmma.load.a.sync.aligned.col.m16n16k16.shared.f16 	{%r1587, %r1588, %r1589, %r1590, %r1591, %r1592, %r1593, %r1594}, [%r587], %r138;
	wmma.load.a.sync.aligned.col.m16n16k16.shared.f16 	{%r1595, %r1596, %r1597, %r1598, %r1599, %r1600, %r1601, %r1602}, [%r596], %r138;
	wmma.load.b.sync.aligned.col.m16n16k16.shared.f16 	{%r1603, %r1604, %r1605, %r1606, %r1607, %r1608, %r1609, %r1610}, [%r605], %r175;
	wmma.load.b.sync.aligned.col.m16n16k16.shared.f16 	{%r1611, %r1612, %r1613, %r1614, %r1615, %r1616, %r1617, %r1618}, [%r614], %r175;
	wmma.mma.sync.aligned.col.col.m16n16k16.f16.f16 {%r1619, %r1620, %r1621, %r1622}, {%r1571, %r1572, %r1573, %r1574, %r1575, %r1576, %r1577, %r1578}, {%r1603, %r1604, %r1605, %r1606, %r1607, %r1608, %r1609, %r1610}, {%r1539, %r1540, %r1541, %r1542};
	wmma.mma.sync.aligned.col.col.m16n16k16.f16.f16 {%r1623, %r1624, %r1625, %r1626}, {%r1571, %r1572, %r1573, %r1574, %r1575, %r1576, %r1577, %r1578}, {%r1611, %r1612, %r1613, %r1614, %r1615, %r1616, %r1617, %r1618}, {%r1543, %r1544, %r1545, %r1546};
	wmma.mma.sync.aligned.col.col.m16n16k16.f16.f16 {%r1627, %r1628, %r1629, %r1630}, {%r1579, %r1580, %r1581, %r1582, %r1583, %r1584, %r1585, %r1586}, {%r1603, %r1604, %r1605, %r1606, %r1607, %r1608, %r1609, %r1610}, {%r1547, %r1548, %r1549, %r1550};
	wmma.mma.sync.aligned.col.col.m16n16k16.f16.f16 {%r1631, %r1632, %r1633, %r1634}, {%r1579, %r1580, %r1581, %r1582, %r1583, %r1584, %r1585, %r1586}, {%r1611, %r1612, %r1613, %r1614, %r1615, %r1616, %r1617, %r1618}, {%r1551, %r1552, %r1553, %r1554};
	wmma.mma.sync.aligned.col.col.m16n16k16.f16.f16 {%r1635, %r1636, %r1637, %r1638}, {%r1587, %r1588, %r1589, %r1590, %r1591, %r1592, %r1593, %r1594}, {%r1603, %r1604, %r1605, %r1606, %r1607, %r1608, %r1609, %r1610}, {%r1555, %r1556, %r1557, %r1558};
	wmma.mma.sync.aligned.col.col.m16n16k16.f16.f16 {%r1639, %r1640, %r1641, %r1642}, {%r1587, %r1588, %r1589, %r1590, %r1591, %r1592, %r1593, %r1594}, {%r1611, %r1612, %r1613, %r1614, %r1615, %r1616, %r1617, %r1618}, {%r1559, %r1560, %r1561, %r1562};
	wmma.mma.sync.aligned.col.col.m16n16k16.f16.f16 {%r1643, %r1644, %r1645, %r1646}, {%r1595, %r1596, %r1597, %r1598, %r1599, %r1600, %r1601, %r1602}, {%r1603, %r1604, %r1605, %r1606, %r1607, %r1608, %r1609, %r1610}, {%r1563, %r1564, %r1565, %r1566};
	wmma.mma.sync.aligned.col.col.m16n16k16.f16.f16 {%r1647, %r1648, %r1649, %r1650}, {%r1595, %r1596, %r1597, %r1598, %r1599, %r1600, %r1601, %r1602}, {%r1611, %r1612, %r1613, %r1614, %r1615, %r1616, %r1617, %r1618}, {%r1567, %r1568, %r1569, %r1570};
	wmma.load.a.sync.aligned.col.m16n16k16.shared.f16 	{%r1651, %r1652, %r1653, %r1654, %r1655, %r1656, %r1657, %r1658}, [%r655], %r138;
	wmma.load.a.sync.aligned.col.m16n16k16.shared.f16 	{%r1659, %r1660, %r1661, %r1662, %r1663, %r1664, %r1665, %r1666}, [%r664], %r138;
	wmma.load.a.sync.aligned.col.m16n16k16.shared.f16 	{%r1667, %r1668, %r1669, %r1670, %r1671, %r1672, %r1673, %r1674}, [%r673], %r138;
	wmma.load.a.sync.aligned.col.m16n16k16.shared.f16 	{%r1675, %r1676, %r1677, %r1678, %r1679, %r1680, %r1681, %r1682}, [%r682], %r138;
	wmma.load.b.sync.aligned.col.m16n16k16.shared.f16 	{%r1683, %r1684, %r1685, %r1686, %r1687, %r1688, %r1689, %r1690}, [%r691], %r175;
	wmma.load.b.sync.aligned.col.m16n16k16.shared.f16 	{%r1691, %r1692, %r1693, %r1694, %r1695, %r1696, %r1697, %r1698}, [%r700], %r175;
	wmma.mma.sync.aligned.col.col.m16n16k16.f16.f16 {%r1699, %r1700, %r1701, %r1702}, {%r1651, %r1652, %r1653, %r1654, %r1655, %r1656, %r1657, %r1658}, {%r1683, %r1684, %r1685, %r1686, %r1687, %r1688, %r1689, %r1690}, {%r1619, %r1620, %r1621, %r1622};
	wmma.mma.sync.aligned.col.col.m16n16k16.f16.f16 {%r1703, %r1704, %r1705, %r1706}, {%r1651, %r1652, %r1653, %r1654, %r1655, %r1656, %r1657, %r1658}, {%r1691, %r1692, %r1693, %r1694, %r1695, %r1696, %r1697, %r1698}, {%r1623, %r1624, %r1625, %r1626};
	wmma.mma.sync.aligned.col.col.m16n16k16.f16.f16 {%r1707, %r1708, %r1709, %r1710}, {%r1659, %r1660, %r1661, %r1662, %r1663, %r1664, %r1665, %r1666}, {%r1683, %r1684, %r1685, %r1686, %r1687, %r1688, %r1689, %r1690}, {%r1627, %r1628, %r1629, %r1630};
	wmma.mma.sync.aligned.col.col.m16n16k16.f16.f16 {%r1711, %r1712, %r1713, %r1714}, {%r1659, %r1660, %r1661, %r1662, %r1663, %r1664, %r1665, %r1666}, {%r1691, %r1692, %r1693, %r1694, %r1695, %r1696, %r1697, %r1698}, {%r1631, %r1632, %r1633, %r1634};
	wmma.mma.sync.aligned.col.col.m16n16k16.f16.f16 {%r1715, %r1716, %r1717, %r1718}, {%r1667, %r1668, %r1669, %r1670, %r1671, %r1672, %r1673, %r1674}, {%r1683, %r1684, %r1685, %r1686, %r1687, %r1688, %r1689, %r1690}, {%r1635, %r1636, %r1637, %r1638};
	wmma.mma.sync.aligned.col.col.m16n16k16.f16.f16 {%r1719, %r1720, %r1721, %r1722}, {%r1667, %r1668, %r1669, %r1670, %r1671, %r1672, %r1673, %r1674}, {%r1691, %r1692, %r1693, %r1694, %r1695, %r1696, %r1697, %r1698}, {%r1639, %r1640, %r1641, %r1642};
	wmma.mma.sync.aligned.col.col.m16n16k16.f16.f16 {%r1723, %r1724, %r1725, %r1726}, {%r1675, %r1676, %r1677, %r1678, %r1679, %r1680, %r1681, %r1682}, {%r1683, %r1684, %r1685, %r1686, %r1687, %r1688, %r1689, %r1690}, {%r1643, %r1644, %r1645, %r1646};
	wmma.mma.sync.aligned.col.col.m16n16k16.f16.f16 {%r1727, %r1728, %r1729, %r1730}, {%r1675, %r1676, %r1677, %r1678, %r1679, %r1680, %r1681, %r1682}, {%r1691, %r1692, %r1693, %r1694, %r1695, %r1696, %r1697, %r1698}, {%r1647, %r1648, %r1649, %r1650};
	wmma.load.a.sync.aligned.col.m16n16k16.shared.f16 	{%r1731, %r1732, %r1733, %r1734, %r1735, %r1736, %r1737, %r1738}, [%r741], %r138;
	wmma.load.a.sync.aligned.col.m16n16k16.shared.f16 	{%r1739, %r1740, %r1741, %r1742, %r1743, %r1744, %r1745, %r1746}, [%r750], %r138;
	wmma.load.a.sync.aligned.col.m16n16k16.shared.f16 	{%r1747, %r1748, %r1749, %r1750, %r1751, %r1752, %r1753, %r1754}, [%r759], %r138;
	wmma.load.a.sync.aligned.col.m16n16k16.shared.f16 	{%r1755, %r1756, %r1757, %r1758, %r1759, %r1760, %r1761, %r1762}, [%r768], %r138;
	wmma.load.b.sync.aligned.col.m16n16k16.shared.f16 	{%r1763, %r1764, %r1765, %r1766, %r1767, %r1768, %r1769, %r1770}, [%r777], %r175;
	wmma.load.b.sync.aligned.col.m16n16k16.shared.f16 	{%r1771, %r1772, %r1773, %r1774, %r1775, %r1776, %r1777, %r1778}, [%r786], %r175;
	wmma.mma.sync.aligned.col.col.m16n16k16.f16.f16 {%r1779, %r1780, %r1781, %r1782}, {%r1731, %r1732, %r1733, %r1734, %r1735, %r1736, %r1737, %r1738}, {%r1763, %r1764, %r1765, %r1766, %r1767, %r1768, %r1769, %r1770}, {%r1699, %r1700, %r1701, %r1702};
	wmma.mma.sync.aligned.col.col.m16n16k16.f16.f16 {%r1783, %r1784, %r1785, %r1786}, {%r1731, %r1732, %r1733, %r1734, %r1735, %r1736, %r1737, %r1738}, {%r1771, %r1772, %r1773, %r1774, %r1775, %r1776, %r1777, %r1778}, {%r1703, %r1704, %r1705, %r1706};
	wmma.mma.sync.aligned.col.col.m16n16k16.f16.f16 {%r1787, %r1788, %r1789, %r1790}, {%r1739, %r1740, %r1741, %r1742, %r1743, %r1744, %r1745, %r1746}, {%r1763, %r1764, %r1765, %r1766, %r1767, %r1768, %r1769, %r1770}, {%r1707, %r1708, %r1709, %r1710};
	wmma.mma.sync.aligned.col.col.m16n16k16.f16.f16 {%r1791, %r1792, %r1793, %r1794}, {%r1739, %r1740, %r1741, %r1742, %r1743, %r1744, %r1745, %r1746}, {%r1771, %r1772, %r1773, %r1774, %r1775, %r1776, %r1777, %r1778}, {%r1711, %r1712, %r1713, %r1714};
	wmma.mma.sync.aligned.col.col.m16n16k16.f16.f16 {%r1795, %r1796, %r1797, %r1798}, {%r1747, %r1748, %r1749, %r1750, %r1751, %r1752, %r1753, %r1754}, {%r1763, %r1764, %r1765, %r1766, %r1767, %r1768, %r1769, %r1770}, {%r1715, %r1716, %r1717, %r1718};
	wmma.mma.sync.aligned.col.col.m16n16k16.f16.f16 {%r1799, %r1800, %r1801, %r1802}, {%r1747, %r1748, %r1749, %r1750, %r1751, %r1752, %r1753, %r1754}, {%r1771, %r1772, %r1773, %r1774, %r1775, %r1776, %r1777, %r1778}, {%r1719, %r1720, %r1721, %r1722};
	wmma.mma.sync.aligned.col.col.m16n16k16.f16.f16 {%r1803, %r1804, %r1805, %r1806}, {%r1755, %r1756, %r1757, %r1758, %r1759, %r1760, %r1761, %r1762}, {%r1763, %r1764, %r1765, %r1766, %r1767, %r1768, %r1769, %r1770}, {%r1723, %r1724, %r1725, %r1726};
	wmma.mma.sync.aligned.col.col.m16n16k16.f16.f16 {%r1807, %r1808, %r1809, %r1810}, {%r1755, %r1756, %r1757, %r1758, %r1759, %r1760, %r1761, %r1762}, {%r1771, %r1772, %r1773, %r1774, %r1775, %r1776, %r1777, %r1778}, {%r1727, %r1728, %r1729, %r1730};
	add.s64 	%rd96, %rd12, 1835008;
	// begin inline asm
	cp.async.cg.shared.global [%r93], [%rd96], 16, 16;
	// end inline asm
	add.s64 	%rd97, %rd12, 1867776;
	// begin inline asm
	cp.async.cg.shared.global [%r94], [%rd97], 16, 16;
	// end inline asm
	add.s64 	%rd98, %rd12, 1900544;
	// begin inline asm
	cp.async.cg.shared.global [%r95], [%rd98], 16, 16;
	// end inline asm
	add.s64 	%rd99, %rd12, 1933312;
	// begin inline asm
	cp.async.cg.shared.global [%r96], [%rd99], 16, 16;
	// end inline asm
	add.s64 	%rd100, %rd12, 1966080;
	// begin inline asm
	cp.async.cg.shared.global [%r97], [%rd100], 16, 16;
	// end inline asm
	add.s64 	%rd101, %rd12, 1998848;
	// begin inline asm
	cp.async.cg.shared.global [%r98], [%rd101], 16, 16;
	// end inline asm
	add.s64 	%rd102, %rd12, 2031616;
	// begin inline asm
	cp.async.cg.shared.global [%r99], [%rd102], 16, 16;
	// end inline asm
	add.s64 	%rd103, %rd12, 2064384;
	// begin inline asm
	cp.async.cg.shared.global [%r100], [%rd103], 16, 16;
	// end inline asm
	add.s64 	%rd104, %rd20, 896;
	// begin inline asm
	cp.async.cg.shared.global [%r101], [%rd104], 16, 16;
	// end inline asm
	add.s64 	%rd105, %rd20, 17280;
	// begin inline asm
	cp.async.cg.shared.global [%r102], [%rd105], 16, 16;
	// end inline asm
	add.s64 	%rd106, %rd20, 33664;
	// begin inline asm
	cp.async.cg.shared.global [%r103], [%rd106], 16, 16;
	// end inline asm
	add.s64 	%rd107, %rd20, 50048;
	// begin inline asm
	cp.async.cg.shared.global [%r104], [%rd107], 16, 16;
	// end inline asm
	// begin inline asm
	cp.async.commit_group;
	// end inline asm
	// begin inline asm
	cp.async.wait_group 2;
	// end inline asm
	bar.sync 	0;
	wmma.load.a.sync.aligned.col.m16n16k16.shared.f16 	{%r1811, %r1812, %r1813, %r1814, %r1815, %r1816, %r1817, %r1818}, [%r827], %r138;
	wmma.load.a.sync.aligned.col.m16n16k16.shared.f16 	{%r1819, %r1820, %r1821, %r1822, %r1823, %r1824, %r1825, %r1826}, [%r836], %r138;
	wmma.load.a.sync.aligned.col.m16n16k16.shared.f16 	{%r1827, %r1828, %r1829, %r1830, %r1831, %r1832, %r1833, %r1834}, [%r845], %r138;
	wmma.load.a.sync.aligned.col.m16n16k16.shared.f16 	{%r1835, %r1836, %r1837, %r1838, %r1839, %r1840, %r1841, %r1842}, [%r854], %r138;
	wmma.load.b.sync.aligned.col.m16n16k16.shared.f16 	{%r1843, %r1844, %r1845, %r1846, %r1847, %r1848, %r1849, %r1850}, [%r863], %r175;
	wmma.load.b.sync.aligned.col.m16n16k16.shared.f16 	{%r1851, %r1852, %r1853, %r1854, %r1855, %r1856, %r1857, %r1858}, [%r872], %r175;
	wmma.mma.sync.aligned.col.col.m16n16k16.f16.f16 {%r1859, %r1860, %r1861, %r1862}, {%r1811, %r1812, %r1813, %r1814, %r1815, %r1816, %r1817, %r1818}, {%r1843, %r1844, %r1845, %r1846, %r1847, %r1848, %r1849, %r1850}, {%r1779, %r1780, %r1781, %r1782};
	wmma.mma.sync.aligned.col.col.m16n16k16.f16.f16 {%r1863, %r1864, %r1865, %r1866}, {%r1811, %r1812, %r1813, %r1814, %r1815, %r1816, %r1817, %r1818}, {%r1851, %r1852, %r1853, %r1854, %r1855, %r1856, %r1857, %r1858}, {%r1783, %r1784, %r1785, %r1786};
	wmma.mma.sync.aligned.col.col.m16n16k16.f16.f16 {%r1867, %r1868, %r1869, %r1870}, {%r1819, %r1820, %r1821, %r1822, %r1823, %r1824, %r1825, %r1826}, {%r1843, %r1844, %r1845, %r1846, %r1847, %r1848, %r1849, %r1850}, {%r1787, %r1788, %r1789, %r1790};
	wmma.mma.sync.aligned.col.col.m16n16k16.f16.f16 {%r1871, %r1872, %r1873, %r1874}, {%r1819, %r1820, %r1821, %r1822, %r1823, %r1824, %r1825, %r1826}, {%r1851, %r1852, %r1853, %r1854, %r1855, %r1856, %r1857, %r1858}, {%r1791, %r1792, %r1793, %r1794};
	wmma.mma.sync.aligned.col.col.m16n16k16.f16.f16 {%r1875, %r1876, %r1877, %r1878}, {%r1827, %r1828, %r1829, %r1830, %r1831, %r1832, %r1833, %r1834}, {%r1843, %r1844, %r1845, %r1846, %r1847, %r1848, %r1849, %r1850}, {%r1795, %r1796, %r1797, %r1798};
	wmma.mma.sync.aligned.col.col.m16n16k16.f16.f16 {%r1879, %r1880, %r1881, %r1882}, {%r1827, %r1828, %r1829, %r1830, %r1831, %r1832, %r1833, %r1834}, {%r1851, %r1852, %r1853, %r1854, %r1855, %r1856, %r1857, %r1858}, {%r1799, %r1800, %r1801, %r1802};
	wmma.mma.sync.aligned.col.col.m16n16k16.f16.f16 {%r1883, %r1884, %r1885, %r1886}, {%r1835, %r1836, %r1837, %r1838, %r1839, %r1840, %r1841, %r1842}, {%r1843, %r1844, %r1845, %r1846, %r1847, %r1848, %r1849, %r1850}, {%r1803, %r1804, %r1805, %r1806};
	wmma.mma.sync.aligned.col.col.m16n16k16.f16.f16 {%r1887, %r1888, %r1889, %r1890}, {%r1835, %r1836, %r1837, %r1838, %r1839, %r1840, %r1841, %r1842}, {%r1851, %r1852, %r1853, %r1854, %r1855, %r1856, %r1857, %r1858}, {%r1807, %r1808, %r1809, %r1810};
	wmma.load.a.sync.aligned.col.m16n16k16.shared.f16 	{%r1891, %r1892, %r1893, %r1894, %r1895, %r1896, %r1897, %r1898}, [%r913], %r138;
	wmma.load.a.sync.aligned.col.m16n16k16.shared.f16 	{%r1899, %r1900, %r1901, %r1902, %r1903, %r1904, %r1905, %r1906}, [%r922], %r138;
	wmma.load.a.sync.aligned.col.m16n16k16.shared.f16 	{%r1907, %r1908, %r1909, %r1910, %r1911, %r1912, %r1913, %r1914}, [%r931], %r138;
	wmma.load.a.sync.aligned.col.m16n16k16.shared.f16 	{%r1915, %r1916, %r1917, %r1918, %r1919, %r1920, %r1921, %r1922}, [%r940], %r138;
	wmma.load.b.sync.aligned.col.m16n16k16.shared.f16 	{%r1923, %r1924, %r1925, %r1926, %r1927, %r1928, %r1929, %r1930}, [%r949], %r175;
	wmma.load.b.sync.aligned.col.m16n16k16.shared.f16 	{%r1931, %r1932, %r1933, %r1934, %r1935, %r1936, %r1937, %r1938}, [%r958], %r175;
	wmma.mma.sync.aligned.col.col.m16n16k16.f16.f16 {%r1939, %r1940, %r1941, %r1942}, {%r1891, %r1892, %r1893, %r1894, %r1895, %r1896, %r1897, %r1898}, {%r1923, %r1924, %r1925, %r1926, %r1927, %r1928, %r1929, %r1930}, {%r1859, %r1860, %r1861, %r1862};
	wmma.mma.sync.aligned.col.col.m16n16k16.f16.f16 {%r1943, %r1944, %r1945, %r1946}, {%r1891, %r1892, %r1893, %r1894, %r1895, %r1896, %r1897, %r1898}, {%r1931, %r1932, %r1933, %r1934, %r1935, %r1936, %r1937, %r1938}, {%r1863, %r1864, %r1865, %r1866};
	wmma.mma.sync.aligned.col.col.m16n16k16.f16.f16 {%r1947, %r1948, %r1949, %r1950}, {%r1899, %r1900, %r1901, %r1902, %r1903, %r1904, %r1905, %r1906}, {%r1923, %r1924, %r1925, %r1926, %r1927, %r1928, %r1929, %r1930}, {%r1867, %r1868, %r1869, %r1870};
	wmma.mma.sync.aligned.col.col.m16n16k16.f16.f16 {%r1951, %r1952, %r1953, %r1954}, {%r1899, %r1900, %r1901, %r1902, %r1903, %r1904, %r1905, %r1906}, {%r1931, %r1932, %r1933, %r1934, %r1935, %r1936, %r1937, %r1938}, {%r1871, %r1872, %r1873, %r1874};
	wmma.mma.sync.aligned.col.col.m16n16k16.f16.f16 {%r1955, %r1956, %r1957, %r1958}, {%r1907, %r1908, %r1909, %r1910, %r1911, %r1912, %r1913, %r1914}, {%r1923, %r1924, %r1925, %r1926, %r1927, %r1928, %r1929, %r1930}, {%r1875, %r1876, %r1877, %r1878};
	wmma.mma.sync.aligned.col.col.m16n16k16.f16.f16 {%r1959, %r1960, %r1961, %r1962}, {%r1907, %r1908, %r1909, %r1910, %r1911, %r1912, %r1913, %r1914}, {%r1931, %r1932, %r1933, %r1934, %r1935, %r1936, %r1937, %r1938}, {%r1879, %r1880, %r1881, %r1882};
	wmma.mma.sync.aligned.col.col.m16n16k16.f16.f16 {%r1963, %r1964, %r1965, %r1966}, {%r1915, %r1916, %r1917, %r1918, %r1919, %r1920, %r1921, %r1922}, {%r1923, %r1924, %r1925, %r1926, %r1927, %r1928, %r1929, %r1930}, {%r1883, %r1884, %r1885, %r1886};
	wmma.mma.sync.aligned.col.col.m16n16k16.f16.f16 {%r1967, %r1968, %r1969, %r1970}, {%r1915, %r1916, %r1917, %r1918, %r1919, %r1920, %r1921, %r1922}, {%r1931, %r1932, %r1933, %r1934, %r1935, %r1936, %r1937, %r1938}, {%r1887, %r1888, %r1889, %r1890};
	wmma.load.a.sync.aligned.col.m16n16k16.shared.f16 	{%r1971, %r1972, %r1973, %r1974, %r1975, %r1976, %r1977, %r1978}, [%r999], %r138;
	wmma.load.a.sync.aligned.col.m16n16k16.shared.f16 	{%r1979, %r1980, %r1981, %r1982, %r1983, %r1984, %r1985, %r1986}, [%r1008], %r138;
	wmma.load.a.sync.aligned.col.m16n16k16.shared.f16 	{%r1987, %r1988, %r1989, %r1990, %r1991, %r1992, %r1993, %r1994}, [%r1017], %r138;
	wmma.load.a.sync.aligned.col.m16n16k16.shared.f16 	{%r1995, %r1996, %r1997, %r1998, %r1999, %r2000, %r2001, %r2002}, [%r1026], %r138;
	wmma.load.b.sync.aligned.col.m16n16k16.shared.f16 	{%r2003, %r2004, %r2005, %r2006, %r2007, %r2008, %r2009, %r2010}, [%r1035], %r175;
	wmma.load.b.sync.aligned.col.m16n16k16.shared.f16 	{%r2011, %r2012, %r2013, %r2014, %r2015, %r2016, %r2017, %r2018}, [%r1044], %r175;
	wmma.mma.sync.aligned.col.col.m16n16k16.f16.f16 {%r2019, %r2020, %r2021, %r2022}, {%r1971, %r1972, %r1973, %r1974, %r1975, %r1976, %r1977, %r1978}, {%r2003, %r2004, %r2005, %r2006, %r2007, %r2008, %r2009, %r2010}, {%r1939, %r1940, %r1941, %r1942};
	wmma.mma.sync.aligned.col.col.m16n16k16.f16.f16 {%r2023, %r2024, %r2025, %r2026}, {%r1971, %r1972, %r1973, %r1974, %r1975, %r1976, %r1977, %r1978}, {%r2011, %r2012, %r2013, %r2014, %r2015, %r2016, %r2017, %r2018}, {%r1943, %r1944, %r1945, %r1946};
	wmma.mma.sync.aligned.col.col.m16n16k16.f16.f16 {%r2027, %r2028, %r2029, %r2030}, {%r1979, %r1980, %r1981, %r1982, %r1983, %r1984, %r1985, %r1986}, {%r2003, %r2004, %r2005, %r2006, %r2007, %r2008, %r2009, %r2010}, {%r1947, %r1948, %r1949, %r1950};
	wmma.mma.sync.aligned.col.col.m16n16k16.f16.f16 {%r2031, %r2032, %r2033, %r2034}, {%r1979, %r1980, %r1981, %r1982, %r1983, %r1984, %r1985, %r1986}, {%r2011, %r2012, %r2013, %r2014, %r2015, %r2016, %r2017, %r2018}, {%r1951, %r1952, %r1953, %r1954};
	wmma.mma.sync.aligned.col.col.m16n16k16.f16.f16 {%r2035, %r2036, %r2037, %r2038}, {%r1987, %r1988, %r1989, %r1990, %r1991, %r1992, %r1993, %r1994}, {%r2003, %r2004, %r2005, %r2006, %r2007, %r2008, %r2009, %r2010}, {%r1955, %r1956, %r1957, %r1958};
	wmma.mma.sync.aligned.col.col.m16n16k16.f16.f16 {%r2039, %r2040, %r2041, %r2042}, {%r1987, %r1988, %r1989, %r1990, %r1991, %r1992, %r1993, %r1994}, {%r2011, %r2012, %r2013, %r2014, %r2015, %r2016, %r2017, %r2018}, {%r1959, %r1960, %r1961, %r1962};
	wmma.mma.sync.aligned.col.col.m16n16k16.f16.f16 {%r2043, %r2044, %r2045, %r2046}, {%r1995, %r1996, %r1997, %r1998, %r1999, %r2000, %r2001, %r2002}, {%r2003, %r2004, %r2005, %r2006, %r2007, %r2008, %r2009, %r2010}, {%r1963, %r1964, %r1965, %r1966};
	wmma.mma.sync.aligned.col.col.m16n16k16.f16.f16 {%r2047, %r2048, %r2049, %r2050}, {%r1995, %r1996, %r1997, %r1998, %r1999, %r2000, %r2001, %r2002}, {%r2011, %r2012, %r2013, %r2014, %r2015, %r2016, %r2017, %r2018}, {%r1967, %r1968, %r1969, %r1970};
	wmma.load.a.sync.aligned.col.m16n16k16.shared.f16 	{%r2051, %r2052, %r2053, %r2054, %r2055, %r2056, %r2057, %r2058}, [%r1085], %r138;
	wmma.load.a.sync.aligned.col.m16n16k16.shared.f16 	{%r2059, %r2060, %r2061, %r2062, %r2063, %r2064, %r2065, %r2066}, [%r1094], %r138;
	wmma.load.a.sync.aligned.col.m16n16k16.shared.f16 	{%r2067, %r2068, %r2069, %r2070, %r2071, %r2072, %r2073, %r2074}, [%r1103], %r138;
	wmma.load.a.sync.aligned.col.m16n16k16.shared.f16 	{%r2075, %r2076, %r2077, %r2078, %r2079, %r2080, %r2081, %r2082}, [%r1112], %r138;
	wmma.load.b.sync.aligned.col.m16n16k16.shared.f16 	{%r2083, %r2084, %r2085, %r2086, %r2087, %r2088, %r2089, %r2090}, [%r1121], %r175;
	wmma.load.b.sync.aligned.col.m16n16k16.shared.f16 	{%r2091, %r2092, %r2093, %r2094, %r2095, %r2096, %r2097, %r2098}, [%r1130], %r175;
	wmma.mma.sync.aligned.col.col.m16n16k16.f16.f16 {%r2099, %r2100, %r2101, %r2102}, {%r2051, %r2052, %r2053, %r2054, %r2055, %r2056, %r2057, %r2058}, {%r2083, %r2084, %r2085, %r2086, %r2087, %r2088, %r2089, %r2090}, {%r2019, %r2020, %r2021, %r2022};
	wmma.mma.sync.aligned.col.col.m16n16k16.f16.f16 {%r2103, %r2104, %r2105, %r2106}, {%r2051, %r2052, %r2053, %r2054, %r2055, %r2056, %r2057, %r2058}, {%r2091, %r2092, %r2093, %r2094, %r2095, %r2096, %r2097, %r2098}, {%r2023, %r2024, %r2025, %r2026};
	wmma.mma.sync.aligned.col.col.m16n16k16.f16.f16 {%r2107, %r2108, %r2109, %r2110}, {%r2059, %r2060, %r2061, %r2062, %r2063, %r2064, %r2065, %r2066}, {%r2083, %r2084, %r2085, %r2086, %r2087, %r2088, %r2089, %r2090}, {%r2027, %r2028, %r2029, %r2030};
	wmma.mma.sync.aligned.col.col.m16n16k16.f16.f16 {%r2111, %r2112, %r2113, %r2114}, {%r2059, %r2060, %r2061, %r2062, %r2063, %r2064, %r2065, %r2066}, {%r2091, %r2092, %r2093, %r2094, %r2095, %r2096, %r2097, %r2098}, {%r2031, %r2032, %r2033, %r2034};
	wmma.mma.sync.aligned.col.col.m16n16k16.f16.f16 {%r2115, %r2116, %r2117, %r2118}, {%r2067, %r2068, %r2069, %r2070, %r2071, %r2072, %r2073, %r2074}, {%r2083, %r2084, %r2085, %r2086, %r2087, %r2088, %r2089, %r2090}, {%r2035, %r2036, %r2037, %r2038};
	wmma.mma.sync.aligned.col.col.m16n16k16.f16.f16 {%r2119, %r2120, %r2121, %r2122}, {%r2067, %r2068, %r2069, %r2070, %r2071, %r2072, %r2073, %r2074}, {%r2091, %r2092, %r2093, %r2094, %r2095, %r2096, %r2097, %r2098}, {%r2039, %r2040, %r2041, %r2042};
	wmma.mma.sync.aligned.col.col.m16n16k16.f16.f16 {%r2123, %r2124, %r2125, %r2126}, {%r2075, %r2076, %r2077, %r2078, %r2079, %r2080, %r2081, %r2082}, {%r2083, %r2084, %r2085, %r2086, %r2087, %r2088, %r2089, %r2090}, {%r2043, %r2044, %r2045, %r2046};
	wmma.mma.sync.aligned.col.col.m16n16k16.f16.f16 {%r2127, %r2128, %r2129, %r2130}, {%r2075, %r2076, %r2077, %r2078, %r2079, %r2080, %r2081, %r2082}, {%r2091, %r2092, %r2093, %r2094, %r2095, %r2096, %r2097, %r2098}, {%r2047, %r2048, %r2049, %r2050};
	// begin inline asm
	cp.async.wait_group 1;
	// end inline asm
	bar.sync 	0;
	wmma.load.a.sync.aligned.col.m16n16k16.shared.f16 	{%r2131, %r2132, %r2133, %r2134, %r2135, %r2136, %r2137, %r2138}, [%r137], %r138;
	wmma.load.a.sync.aligned.col.m16n16k16.shared.f16 	{%r2139, %r2140, %r2141, %r2142, %r2143, %r2144, %r2145, %r2146}, [%r147], %r138;
	wmma.load.a.sync.aligned.col.m16n16k16.shared.f16 	{%r2147, %r2148, %r2149, %r2150, %r2151, %r2152, %r2153, %r2154}, [%r156], %r138;
	wmma.load.a.sync.aligned.col.m16n16k16.shared.f16 	{%r2155, %r2156, %r2157, %r2158, %r2159, %r2160, %r2161, %r2162}, [%r165], %r138;
	wmma.load.b.sync.aligned.col.m16n16k16.shared.f16 	{%r2163, %r2164, %r2165, %r2166, %r2167, %r2168, %r2169, %r2170}, [%r174], %r175;
	wmma.load.b.sync.aligned.col.m16n16k16.shared.f16 	{%r2171, %r2172, %r2173, %r2174, %r2175, %r2176, %r2177, %r2178}, [%r184], %r175;
	wmma.mma.sync.aligned.col.col.m16n16k16.f16.f16 {%r2179, %r2180, %r2181, %r2182}, {%r2131, %r2132, %r2133, %r2134, %r2135, %r2136, %r2137, %r2138}, {%r2163, %r2164, %r2165, %r2166, %r2167, %r2168, %r2169, %r2170}, {%r2099, %r2100, %r2101, %r2102};
	wmma.mma.sync.aligned.col.col.m16n16k16.f16.f16 {%r2183, %r2184, %r2185, %r2186}, {%r2131, %r2132, %r2133, %r2134, %r2135, %r2136, %r2137, %r2138}, {%r2171, %r2172, %r2173, %r2174, %r2175, %r2176, %r2177, %r2178}, {%r2103, %r2104, %r2105, %r2106};
	wmma.mma.sync.aligned.col.col.m16n16k16.f16.f16 {%r2187, %r2188, %r2189, %r2190}, {%r2139, %r2140, %r2141, %r2142, %r2143, %r2144, %r2145, %r2146}, {%r2163, %r2164, %r2165, %r2166, %r2167, %r2168, %r2169, %r2170}, {%r2107, %r2108, %r2109, %r2110};
	wmma.mma.sync.aligned.col.col.m16n16k16.f16.f16 {%r2191, %r2192, %r2193, %r2194}, {%r2139, %r2140, %r2141, %r2142, %r2143, %r2144, %r2145, %r2146}, {%r2171, %r2172, %r2173, %r2174, %r2175, %r2176, %r2177, %r2178}, {%r2111, %r2112, %r2113, %r2114};
	wmma.mma.sync.aligned.col.col.m16n16k16.f16.f16 {%r2195, %r2196, %r2197, %r2198}, {%r2147, %r2148, %r2149, %r2150, %r2151, %r2152, %r2153, %r2154}, {%r2163, %r2164, %r2165, %r2166, %r2167, %r2168, %r2169, %r2170}, {%r2115, %r2116, %r2117, %r2118};
	wmma.mma.sync.aligned.col.col.m16n16k16.f16.f16 {%r2199, %r2200, %r2201, %r2202}, {%r2147, %r2148, %r2149, %r2150, %r2151, %r2152, %r2153, %r2154}, {%r2171, %r2172, %r2173, %r2174, %r2175, %r2176, %r2177, %r2178}, {%r2119, %r2120, %r2121, %r2122};
	wmma.mma.sync.aligned.col.col.m16n16k16.f16.f16 {%r2203, %r2204, %r2205, %r2206}, {%r2155, %r2156, %r2157, %r2158, %r2159, %r2160, %r2161, %r2162}, {%r2163, %r2164, %r2165, %r2166, %r2167, %r2168, %r2169, %r2170}, {%r2123, %r2124, %r2125, %r2126};
	wmma.mma.sync.aligned.col.col.m16n16k16.f16.f16 {%r2207, %r2208, %r2209, %r2210}, {%r2155, %r2156, %r2157, %r2158, %r2159, %r2160, %r2161, %r2162}, {%r2171, %r2172, %r2173, %r2174, %r2175, %r2176, %r2177, %r2178}, {%r2127, %r2128, %r2129, %r2130};
	wmma.load.a.sync.aligned.col.m16n16k16.shared.f16 	{%r2211, %r2212, %r2213, %r2214, %r2215, %r2216, %r2217, %r2218}, [%r225], %r138;
	wmma.load.a.sync.aligned.col.m16n16k16.shared.f16 	{%r2219, %r2220, %r2221, %r2222, %r2223, %r2224, %r2225, %r2226}, [%r234], %r138;
	wmma.load.a.sync.aligned.col.m16n16k16.shared.f16 	{%r2227, %r2228, %r2229, %r2230, %r2231, %r2232, %r2233, %r2234}, [%r243], %r138;
	wmma.load.a.sync.aligned.col.m16n16k16.shared.f16 	{%r2235, %r2236, %r2237, %r2238, %r2239, %r2240, %r2241, %r2242}, [%r252], %r138;
	wmma.load.b.sync.aligned.col.m16n16k16.shared.f16 	{%r2243, %r2244, %r2245, %r2246, %r2247, %r2248, %r2249, %r2250}, [%r261], %r175;
	wmma.load.b.sync.aligned.col.m16n16k16.shared.f16 	{%r2251, %r2252, %r2253, %r2254, %r2255, %r2256, %r2257, %r2258}, [%r270], %r175;
	wmma.mma.sync.aligned.col.col.m16n16k16.f16.f16 {%r2259, %r2260, %r2261, %r2262}, {%r2211, %r2212, %r2213, %r2214, %r2215, %r2216, %r2217, %r2218}, {%r2243, %r2244, %r2245, %r2246, %r2247, %r2248, %r2249, %r2250}, {%r2179, %r2180, %r2181, %r2182};
	wmma.mma.sync.aligned.col.col.m16n16k16.f16.f16 {%r2263, %r2264, %r2265, %r2266}, {%r2211, %r2212, %r2213, %r2214, %r2215, %r2216, %r2217, %r2218}, {%r2251, %r2252, %r2253, %r2254, %r2255, %r2256, %r2257, %r2258}, {%r2183, %r2184, %r2185, %r2186};
	wmma.mma.sync.aligned.col.col.m16n16k16.f16.f16 {%r2267, %r2268, %r2269, %r2270}, {%r2219, %r2220, %r2221, %r2222, %r2223, %r2224, %r2225, %r2226}, {%r2243, %r2244, %r2245, %r2246, %r2247, %r2248, %r2249, %r2250}, {%r2187, %r2188, %r2189, %r2190};
	wmma.mma.sync.aligned.col.col.m16n16k16.f16.f16 {%r2271, %r2272, %r2273, %r2274}, {%r2219, %r2220, %r2221, %r2222, %r2223, %r2224, %r2225, %r2226}, {%r2251, %r2252, %r2253, %r2254, %r2255, %r2256, %r2257, %r2258}, {%r2191, %r2192, %r2193, %r2194};
	wmma.mma.sync.aligned.col.col.m16n16k16.f16.f16 {%r2275, %r2276, %r2277, %r2278}, {%r2227, %r2228, %r2229, %r2230, %r2231, %r2232, %r2233, %r2234}, {%r2243, %r2244, %r2245, %r2246, %r2247, %r2248, %r2249, %r2250}, {%r2195, %r2196, %r2197, %r2198};
	wmma.mma.sync.aligned.col.col.m16n16k16.f16.f16 {%r2279, %r2280, %r2281, %r2282}, {%r2227, %r2228, %r2229, %r2230, %r2231, %r2232, %r2233, %r2234}, {%r2251, %r2252, %r2253, %r2254, %r2255, %r2256, %r2257, %r2258}, {%r2199, %r2200, %r2201, %r2202};
	wmma.mma.sync.aligned.col.col.m16n16k16.f16.f16 {%r2283, %r2284, %r2285, %r2286}, {%r2235, %r2236, %r2237, %r2238, %r2239, %r2240, %r2241, %r2242}, {%r2243, %r2244, %r2245, %r2246, %r2247, %r2248, %r2249, %r2250}, {%r2203, %r2204, %r2205, %r2206};
	wmma.mma.sync.aligned.col.col.m16n16k16.f16.f16 {%r2287, %r2288, %r2289, %r2290}, {%r2235, %r2236, %r2237, %r2238, %r2239, %r2240, %r2241, %r2242}, {%r2251, %r2252, %r2253, %r2254, %r2255, %r2256, %r2257, %r2258}, {%r2207, %r2208, %r2209, %r2210};
	wmma.load.a.sync.aligned.col.m16n16k16.shared.f16 	{%r2291, %r2292, %r2293, %r2294, %r2295, %r2296, %r2297, %r2298}, [%r311], %r138;
	wmma.load.a.sync.aligned.col.m16n16k16.shared.f16 	{%r2299, %r2300, %r2301, %r2302, %r2303, %r2304, %r2305, %r2306}, [%r320], %r138;
	wmma.load.a.sync.aligned.col.m16n16k16.shared.f16 	{%r2307, %r2308, %r2309, %r2310, %r2311, %r2312, %r2313, %r2314}, [%r329], %r138;
	wmma.load.a.sync.aligned.col.m16n16k16.shared.f16 	{%r2315, %r2316, %r2317, %r2318, %r2319, %r2320, %r2321, %r2322}, [%r338], %r138;
	wmma.load.b.sync.aligned.col.m16n16k16.shared.f16 	{%r2323, %r2324, %r2325, %r2326, %r2327, %r2328, %r2329, %r2330}, [%r347], %r175;
	wmma.load.b.sync.aligned.col.m16n16k16.shared.f16 	{%r2331, %r2332, %r2333, %r2334, %r2335, %r2336, %r2337, %r2338}, [%r356], %r175;
	wmma.mma.sync.aligned.col.col.m16n16k16.f16.f16 {%r2339, %r2340, %r2341, %r2342}, {%r2291, %r2292, %r2293, %r2294, %r2295, %r2296, %r2297, %r2298}, {%r2323, %r2324, %r2325, %r2326, %r2327, %r2328, %r2329, %r2330}, {%r2259, %r2260, %r2261, %r2262};
	wmma.mma.sync.aligned.col.col.m16n16k16.f16.f16 {%r2343, %r2344, %r2345, %r2346}, {%r2291, %r2292, %r2293, %r2294, %r2295, %r2296, %r2297, %r2298}, {%r2331, %r2332, %r2333, %r2334, %r2335, %r2336, %r2337, %r2338}, {%r2263, %r2264, %r2265, %r2266};
	wmma.mma.sync.aligned.col.col.m16n16k16.f16.f16 {%r2347, %r2348, %r2349, %r2350}, {%r2299, %r2300, %r2301, %r2302, %r2303, %r2304, %r2305, %r2306}, {%r2323, %r2324, %r2325, %r2326, %r2327, %r2328, %r2329, %r2330}, {%r2267, %r2268, %r2269, %r2270};
	wmma.mma.sync.aligned.col.col.m16n16k16.f16.f16 {%r2351, %r2352, %r2353, %r2354}, {%r2299, %r2300, %r2301, %r2302, %r2303, %r2304, %r2305, %r2306}, {%r2331, %r2332, %r2333, %r2334, %r2335, %r2336, %r2337, %r2338}, {%r2271, %r2272, %r2273, %r2274};
	wmma.mma.sync.aligned.col.col.m16n16k16.f16.f16 {%r2355, %r2356, %r2357, %r2358}, {%r2307, %r2308, %r2309, %r2310, %r2311, %r2312, %r2313, %r2314}, {%r2323, %r2324, %r2325, %r2326, %r2327, %r2328, %r2329, %r2330}, {%r2275, %r2276, %r2277, %r2278};
	wmma.mma.sync.aligned.col.col.m16n16k16.f16.f16 {%r2359, %r2360, %r2361, %r2362}, {%r2307, %r2308, %r2309, %r2310, %r2311, %r2312, %r2313, %r2314}, {%r2331, %r2332, %r2333, %r2334, %r2335, %r2336, %r2337, %r2338}, {%r2279, %r2280, %r2281, %r2282};
	wmma.mma.sync.aligned.col.col.m16n16k16.f16.f16 {%r2363, %r2364, %r2365, %r2366}, {%r2315, %r2316, %r2317, %r2318, %r2319, %r2320, %r2321, %r2322}, {%r2323, %r2324, %r2325, %r2326, %r2327, %r2328, %r2329, %r2330}, {%r2283, %r2284, %r2285, %r2286};
	wmma.mma.sync.aligned.col.col.m16n16k16.f16.f16 {%r2367, %r2368, %r2369, %r2370}, {%r2315, %r2316, %r2317, %r2318, %r2319, %r2320, %r2321, %r2322}, {%r2331, %r2332, %r2333, %r2334, %r2335, %r2336, %r2337, %r2338}, {%r2287, %r2288, %r2289, %r2290};
	wmma.load.a.sync.aligned.col.m16n16k16.shared.f16 	{%r2371, %r2372, %r2373, %r2374, %r2375, %r2376, %r2377, %r2378}, [%r397], %r138;
	wmma.load.a.sync.aligned.col.m16n16k16.shared.f16 	{%r2379, %r2380, %r2381, %r2382, %r2383, %r2384, %r2385, %r2386}, [%r406], %r138;
	wmma.load.a.sync.aligned.col.m16n16k16.shared.f16 	{%r2387, %r2388, %r2389, %r2390, %r2391, %r2392, %r2393, %r2394}, [%r415], %r138;
	wmma.load.a.sync.aligned.col.m16n16k16.shared.f16 	{%r2395, %r2396, %r2397, %r2398, %r2399, %r2400, %r2401, %r2402}, [%r424], %r138;
	wmma.load.b.sync.aligned.col.m16n16k16.shared.f16 	{%r2403, %r2404, %r2405, %r2406, %r2407, %r2408, %r2409, %r2410}, [%r433], %r175;
	wmma.load.b.sync.aligned.col.m16n16k16.shared.f16 	{%r2411, %r2412, %r2413, %r2414, %r2415, %r2416, %r2417, %r2418}, [%r442], %r175;
	wmma.mma.sync.aligned.col.col.m16n16k16.f16.f16 {%r2419, %r2420, %r2421, %r2422}, {%r2371, %r2372, %r2373, %r2374, %r2375, %r2376, %r2377, %r2378}, {%r2403, %r2404, %r2405, %r2406, %r2407, %r2408, %r2409, %r2410}, {%r2339, %r2340, %r2341, %r2342};
	wmma.mma.sync.aligned.col.col.m16n16k16.f16.f16 {%r2423, %r2424, %r2425, %r2426}, {%r2371, %r2372, %r2373, %r2374, %r2375, %r2376, %r2377, %r2378}, {%r2411, %r2412, %r2413, %r2414, %r2415, %r2416, %r2417, %r2418}, {%r2343, %r2344, %r2345, %r2346};
	wmma.mma.sync.aligned.col.col.m16n16k16.f16.f16 {%r2427, %r2428, %r2429, %r2430}, {%r2379, %r2380, %r2381, %r2382, %r2383, %r2384, %r2385, %r2386}, {%r2403, %r2404, %r2405, %r2406, %r2407, %r2408, %r2409, %r2410}, {%r2347, %r2348, %r2349, %r2350};
	wmma.mma.sync.aligned.col.col.m16n16k16.f16.f16 {%r2431, %r2432, %r2433, %r2434}, {%r2379, %r2380, %r2381, %r2382, %r2383, %r2384, %r2385, %r2386}, {%r2411, %r2412, %r2413, %r2414, %r2415, %r2416, %r2417, %r2418}, {%r2351, %r2352, %r2353, %r2354};
	wmma.mma.sync.aligned.col.col.m16n16k16.f16.f16 {%r2435, %r2436, %r2437, %r2438}, {%r2387, %r2388, %r2389, %r2390, %r2391, %r2392, %r2393, %r2394}, {%r2403, %r2404, %r2405, %r2406, %r2407, %r2408, %r2409, %r2410}, {%r2355, %r2356, %r2357, %r2358};
	wmma.mma.sync.aligned.col.col.m16n16k16.f16.f16 {%r2439, %r2440, %r2441, %r2442}, {%r2387, %r2388, %r2389, %r2390, %r2391, %r2392, %r2393, %r2394}, {%r2411, %r2412, %r2413, %r2414, %r2415, %r2416, %r2417, %r2418}, {%r2359, %r2360, %r2361, %r2362};
	wmma.mma.sync.aligned.col.col.m16n16k16.f16.f16 {%r2443, %r2444, %r2445, %r2446}, {%r2395, %r2396, %r2397, %r2398, %r2399, %r2400, %r2401, %r2402}, {%r2403, %r2404, %r2405, %r2406, %r2407, %r2408, %r2409, %r2410}, {%r2363, %r2364, %r2365, %r2366};
	wmma.mma.sync.aligned.col.col.m16n16k16.f16.f16 {%r2447, %r2448, %r2449, %r2450}, {%r2395, %r2396, %r2397, %r2398, %r2399, %r2400, %r2401, %r2402}, {%r2411, %r2412, %r2413, %r2414, %r2415, %r2416, %r2417, %r2418}, {%r2367, %r2368, %r2369, %r2370};
	// begin inline asm
	cp.async.wait_group 0;
	// end inline asm
	bar.sync 	0;
	wmma.load.a.sync.aligned.col.m16n16k16.shared.f16 	{%r2451, %r2452, %r2453, %r2454, %r2455, %r2456, %r2457, %r2458}, [%r483], %r138;
	wmma.load.a.sync.aligned.col.m16n16k16.shared.f16 	{%r2459, %r2460, %r2461, %r2462, %r2463, %r2464, %r2465, %r2466}, [%r492], %r138;
	wmma.load.a.sync.aligned.col.m16n16k16.shared.f16 	{%r2467, %r2468, %r2469, %r2470, %r2471, %r2472, %r2473, %r2474}, [%r501], %r138;
	wmma.load.a.sync.aligned.col.m16n16k16.shared.f16 	{%r2475, %r2476, %r2477, %r2478, %r2479, %r2480, %r2481, %r2482}, [%r510], %r138;
	wmma.load.b.sync.aligned.col.m16n16k16.shared.f16 	{%r2483, %r2484, %r2485, %r2486, %r2487, %r2488, %r2489, %r2490}, [%r519], %r175;
	wmma.load.b.sync.aligned.col.m16n16k16.shared.f16 	{%r2491, %r2492, %r2493, %r2494, %r2495, %r2496, %r2497, %r2498}, [%r528], %r175;
	wmma.mma.sync.aligned.col.col.m16n16k16.f16.f16 {%r2499, %r2500, %r2501, %r2502}, {%r2451, %r2452, %r2453, %r2454, %r2455, %r2456, %r2457, %r2458}, {%r2483, %r2484, %r2485, %r2486, %r2487, %r2488, %r2489, %r2490}, {%r2419, %r2420, %r2421, %r2422};
	wmma.mma.sync.aligned.col.col.m16n16k16.f16.f16 {%r2503, %r2504, %r2505, %r2506}, {%r2451, %r2452, %r2453, %r2454, %r2455, %r2456, %r2457, %r2458}, {%r2491, %r2492, %r2493, %r2494, %r2495, %r2496, %r2497, %r2498}, {%r2423, %r2424, %r2425, %r2426};
	wmma.mma.sync.aligned.col.col.m16n16k16.f16.f16 {%r2507, %r2508, %r2509, %r2510}, {%r2459, %r2460, %r2461, %r2462, %r2463, %r2464, %r2465, %r2466}, {%r2483, %r2484, %r2485, %r2486, %r2487, %r2488, %r2489, %r2490}, {%r2427, %r2428, %r2429, %r2430};
	wmma.mma.sync.aligned.col.col.m16n16k16.f16.f16 {%r2511, %r2512, %r2513, %r2514}, {%r2459, %r2460, %r2461, %r2462, %r2463, %r2464, %r2465, %r2466}, {%r2491, %r2492, %r2493, %r2494, %r2495, %r2496, %r2497, %r2498}, {%r2431, %r2432, %r2433, %r2434};
	wmma.mma.sync.aligned.col.col.m16n16k16.f16.f16 {%r2515, %r2516, %r2517, %r2518}, {%r2467, %r2468, %r2469, %r2470, %r2471, %r2472, %r2473, %r2474}, {%r2483, %r2484, %r2485, %r2486, %r2487, %r2488, %r2489, %r2490}, {%r2435, %r2436, %r2437, %r2438};
	wmma.mma.sync.aligned.col.col.m16n16k16.f16.f16 {%r2519, %r2520, %r2521, %r2522}, {%r2467, %r2468, %r2469, %r2470, %r2471, %r2472, %r2473, %r2474}, {%r2491, %r2492, %r2493, %r2494, %r2495, %r2496, %r2497, %r2498}, {%r2439, %r2440, %r2441, %r2442};
	wmma.mma.sync.aligned.col.col.m16n16k16.f16.f16 {%r2523, %r2524, %r2525, %r2526}, {%r2475, %r2476, %r2477, %r2478, %r2479, %r2480, %r2481, %r2482}, {%r2483, %r2484, %r2485, %r2486, %r2487, %r2488, %r2489, %r2490}, {%r2443, %r2444, %r2445, %r2446};
	wmma.mma.sync.aligned.col.col.m16n16k16.f16.f16 {%r2527, %r2528, %r2529, %r2530}, {%r2475, %r2476, %r2477, %r2478, %r2479, %r2480, %r2481, %r2482}, {%r2491, %r2492, %r2493, %r2494, %r2495, %r2496, %r2497, %r2498}, {%r2447, %r2448, %r2449, %r2450};
	wmma.load.a.sync.aligned.col.m16n16k16.shared.f16 	{%r2531, %r2532, %r2533, %r2534, %r2535, %r2536, %r2537, %r2538}, [%r569], %r138;
	wmma.load.a.sync.aligned.col.m16n16k16.shared.f16 	{%r2539, %r2540, %r2541, %r2542, %r2543, %r2544, %r2545, %r2546}, [%r578], %r138;
	wmma.load.a.sync.aligned.col.m16n16k16.shared.f16 	{%r2547, %r2548, %r2549, %r2550, %r2551, %r2552, %r2553, %r2554}, [%r587], %r138;
	wmma.load.a.sync.aligned.col.m16n16k16.shared.f16 	{%r2555, %r2556, %r2557, %r2558, %r2559, %r2560, %r2561, %r2562}, [%r596], %r138;
	wmma.load.b.sync.aligned.col.m16n16k16.shared.f16 	{%r2563, %r2564, %r2565, %r2566, %r2567, %r2568, %r2569, %r2570}, [%r605], %r175;
	wmma.load.b.sync.aligned.col.m16n16k16.shared.f16 	{%r2571, %r2572, %r2573, %r2574, %r2575, %r2576, %r2577, %r2578}, [%r614], %r175;
	wmma.mma.sync.aligned.col.col.m16n16k16.f16.f16 {%r2579, %r2580, %r2581, %r2582}, {%r2531, %r2532, %r2533, %r2534, %r2535, %r2536, %r2537, %r2538}, {%r2563, %r2564, %r2565, %r2566, %r2567, %r2568, %r2569, %r2570}, {%r2499, %r2500, %r2501, %r2502};
	wmma.mma.sync.aligned.col.col.m16n16k16.f16.f16 {%r2583, %r2584, %r2585, %r2586}, {%r2531, %r2532, %r2533, %r2534, %r2535, %r2536, %r2537, %r2538}, {%r2571, %r2572, %r2573, %r2574, %r2575, %r2576, %r2577, %r2578}, {%r2503, %r2504, %r2505, %r2506};
	wmma.mma.sync.aligned.col.col.m16n16k16.f16.f16 {%r2587, %r2588, %r2589, %r2590}, {%r2539, %r2540, %r2541, %r2542, %r2543, %r2544, %r2545, %r2546}, {%r2563, %r2564, %r2565, %r2566, %r2567, %r2568, %r2569, %r2570}, {%r2507, %r2508, %r2509, %r2510};
	wmma.mma.sync.aligned.col.col.m16n16k16.f16.f16 {%r2591, %r2592, %r2593, %r2594}, {%r2539, %r2540, %r2541, %r2542, %r2543, %r2544, %r2545, %r2546}, {%r2571, %r2572, %r2573, %r2574, %r2575, %r2576, %r2577, %r2578}, {%r2511, %r2512, %r2513, %r2514};
	wmma.mma.sync.aligned.col.col.m16n16k16.f16.f16 {%r2595, %r2596, %r2597, %r2598}, {%r2547, %r2548, %r2549, %r2550, %r2551, %r2552, %r2553, %r2554}, {%r2563, %r2564, %r2565, %r2566, %r2567, %r2568, %r2569, %r2570}, {%r2515, %r2516, %r2517, %r2518};
	wmma.mma.sync.aligned.col.col.m16n16k16.f16.f16 {%r2599, %r2600, %r2601, %r2602}, {%r2547, %r2548, %r2549, %r2550, %r2551, %r2552, %r2553, %r2554}, {%r2571, %r2572, %r2573, %r2574, %r2575, %r2576, %r2577, %r2578}, {%r2519, %r2520, %r2521, %r2522};
	wmma.mma.sync.aligned.col.col.m16n16k16.f16.f16 {%r2603, %r2604, %r2605, %r2606}, {%r2555, %r2556, %r2557, %r2558, %r2559, %r2560, %r2561, %r2562}, {%r2563, %r2564, %r2565, %r2566, %r2567, %r2568, %r2569, %r2570}, {%r2523, %r2524, %r2525, %r2526};
	wmma.mma.sync.aligned.col.col.m16n16k16.f16.f16 {%r2607, %r2608, %r2609, %r2610}, {%r2555, %r2556, %r2557, %r2558, %r2559, %r2560, %r2561, %r2562}, {%r2571, %r2572, %r2573, %r2574, %r2575, %r2576, %r2577, %r2578}, {%r2527, %r2528, %r2529, %r2530};
	wmma.load.a.sync.aligned.col.m16n16k16.shared.f16 	{%r2611, %r2612, %r2613, %r2614, %r2615, %r2616, %r2617, %r2618}, [%r655], %r138;
	wmma.load.a.sync.aligned.col.m16n16k16.shared.f16 	{%r2619, %r2620, %r2621, %r2622, %r2623, %r2624, %r2625, %r2626}, [%r664], %r138;
	wmma.load.a.sync.aligned.col.m16n16k16.shared.f16 	{%r2627, %r2628, %r2629, %r2630, %r2631, %r2632, %r2633, %r2634}, [%r673], %r138;
	wmma.load.a.sync.aligned.col.m16n16k16.shared.f16 	{%r2635, %r2636, %r2637, %r2638, %r2639, %r2640, %r2641, %r2642}, [%r682], %r138;
	wmma.load.b.sync.aligned.col.m16n16k16.shared.f16 	{%r2643, %r2644, %r2645, %r2646, %r2647, %r2648, %r2649, %r2650}, [%r691], %r175;
	wmma.load.b.sync.aligned.col.m16n16k16.shared.f16 	{%r2651, %r2652, %r2653, %r2654, %r2655, %r2656, %r2657, %r2658}, [%r700], %r175;
	wmma.mma.sync.aligned.col.col.m16n16k16.f16.f16 {%r2659, %r2660, %r2661, %r2662}, {%r2611, %r2612, %r2613, %r2614, %r2615, %r2616, %r2617, %r2618}, {%r2643, %r2644, %r2645, %r2646, %r2647, %r2648, %r2649, %r2650}, {%r2579, %r2580, %r2581, %r2582};
	wmma.mma.sync.aligned.col.col.m16n16k16.f16.f16 {%r2663, %r2664, %r2665, %r2666}, {%r2611, %r2612, %r2613, %r2614, %r2615, %r2616, %r2617, %r2618}, {%r2651, %r2652, %r2653, %r2654, %r2655, %r2656, %r2657, %r2658}, {%r2583, %r2584, %r2585, %r2586};
	wmma.mma.sync.aligned.col.col.m16n16k16.f16.f16 {%r2667, %r2668, %r2669, %r2670}, {%r2619, %r2620, %r2621, %r2622, %r2623, %r2624, %r2625, %r2626}, {%r2643, %r2644, %r2645, %r2646, %r2647, %r2648, %r2649, %r2650}, {%r2587, %r2588, %r2589, %r2590};
	wmma.mma.sync.aligned.col.col.m16n16k16.f16.f16 {%r2671, %r2672, %r2673, %r2674}, {%r2619, %r2620, %r2621, %r2622, %r2623, %r2624, %r2625, %r2626}, {%r2651, %r2652, %r2653, %r2654, %r2655, %r2656, %r2657, %r2658}, {%r2591, %r2592, %r2593, %r2594};
	wmma.mma.sync.aligned.col.col.m16n16k16.f16.f16 {%r2675, %r2676, %r2677, %r2678}, {%r2627, %r2628, %r2629, %r2630, %r2631, %r2632, %r2633, %r2634}, {%r2643, %r2644, %r2645, %r2646, %r2647, %r2648, %r2649, %r2650}, {%r2595, %r2596, %r2597, %r2598};
	wmma.mma.sync.aligned.col.col.m16n16k16.f16.f16 {%r2679, %r2680, %r2681, %r2682}, {%r2627, %r2628, %r2629, %r2630, %r2631, %r2632, %r2633, %r2634}, {%r2651, %r2652, %r2653, %r2654, %r2655, %r2656, %r2657, %r2658}, {%r2599, %r2600, %r2601, %r2602};
	wmma.mma.sync.aligned.col.col.m16n16k16.f16.f16 {%r2683, %r2684, %r2685, %r2686}, {%r2635, %r2636, %r2637, %r2638, %r2639, %r2640, %r2641, %r2642}, {%r2643, %r2644, %r2645, %r2646, %r2647, %r2648, %r2649, %r2650}, {%r2603, %r2604, %r2605, %r2606};
	wmma.mma.sync.aligned.col.col.m16n16k16.f16.f16 {%r2687, %r2688, %r2689, %r2690}, {%r2635, %r2636, %r2637, %r2638, %r2639, %r2640, %r2641, %r2642}, {%r2651, %r2652, %r2653, %r2654, %r2655, %r2656, %r2657, %r2658}, {%r2607, %r2608, %r2609, %r2610};
	wmma.load.a.sync.aligned.col.m16n16k16.shared.f16 	{%r2691, %r2692, %r2693, %r2694, %r2695, %r2696, %r2697, %r2698}, [%r741], %r138;
	wmma.load.a.sync.aligned.col.m16n16k16.shared.f16 	{%r2699, %r2700, %r2701, %r2702, %r2703, %r2704, %r2705, %r2706}, [%r750], %r138;
	wmma.load.a.sync.aligned.col.m16n16k16.shared.f16 	{%r2707, %r2708, %r2709, %r2710, %r2711, %r2712, %r2713, %r2714}, [%r759], %r138;
	wmma.load.a.sync.aligned.col.m16n16k16.shared.f16 	{%r2715, %r2716, %r2717, %r2718, %r2719, %r2720, %r2721, %r2722}, [%r768], %r138;
	wmma.load.b.sync.aligned.col.m16n16k16.shared.f16 	{%r2723, %r2724, %r2725, %r2726, %r2727, %r2728, %r2729, %r2730}, [%r777], %r175;
	wmma.load.b.sync.aligned.col.m16n16k16.shared.f16 	{%r2731, %r2732, %r2733, %r2734, %r2735, %r2736, %r2737, %r2738}, [%r786], %r175;
	wmma.mma.sync.aligned.col.col.m16n16k16.f16.f16 {%r2739, %r2740, %r2741, %r2742}, {%r2691, %r2692, %r2693, %r2694, %r2695, %r2696, %r2697, %r2698}, {%r2723, %r2724, %r2725, %r2726, %r2727, %r2728, %r2729, %r2730}, {%r2659, %r2660, %r2661, %r2662};
	wmma.mma.sync.aligned.col.col.m16n16k16.f16.f16 {%r2743, %r2744, %r2745, %r2746}, {%r2691, %r2692, %r2693, %r2694, %r2695, %r2696, %r2697, %r2698}, {%r2731, %r2732, %r2733, %r2734, %r2735, %r2736, %r2737, %r2738}, {%r2663, %r2664, %r2665, %r2666};
	wmma.mma.sync.aligned.col.col.m16n16k16.f16.f16 {%r2747, %r2748, %r2749, %r2750}, {%r2699, %r2700, %r2701, %r2702, %r2703, %r2704, %r2705, %r2706}, {%r2723, %r2724, %r2725, %r2726, %r2727, %r2728, %r2729, %r2730}, {%r2667, %r2668, %r2669, %r2670};
	wmma.mma.sync.aligned.col.col.m16n16k16.f16.f16 {%r2751, %r2752, %r2753, %r2754}, {%r2699, %r2700, %r2701, %r2702, %r2703, %r2704, %r2705, %r2706}, {%r2731, %r2732, %r2733, %r2734, %r2735, %r2736, %r2737, %r2738}, {%r2671, %r2672, %r2673, %r2674};
	wmma.mma.sync.aligned.col.col.m16n16k16.f16.f16 {%r2755, %r2756, %r2757, %r2758}, {%r2707, %r2708, %r2709, %r2710, %r2711, %r2712, %r2713, %r2714}, {%r2723, %r2724, %r2725, %r2726, %r2727, %r2728, %r2729, %r2730}, {%r2675, %r2676, %r2677, %r2678};
	wmma.mma.sync.aligned.col.col.m16n16k16.f16.f16 {%r2759, %r2760, %r2761, %r2762}, {%r2707, %r2708, %r2709, %r2710, %r2711, %r2712, %r2713, %r2714}, {%r2731, %r2732, %r2733, %r2734, %r2735, %r2736, %r2737, %r2738}, {%r2679, %r2680, %r2681, %r2682};
	wmma.mma.sync.aligned.col.col.m16n16k16.f16.f16 {%r2763, %r2764, %r2765, %r2766}, {%r2715, %r2716, %r2717, %r2718, %r2719, %r2720, %r2721, %r2722}, {%r2723, %r2724, %r2725, %r2726, %r2727, %r2728, %r2729, %r2730}, {%r2683, %r2684, %r2685, %r2686};
	wmma.mma.sync.aligned.col.col.m16n16k16.f16.f16 {%r2767, %r2768, %r2769, %r2770}, {%r2715, %r2716, %r2717, %r2718, %r2719, %r2720, %r2721, %r2722}, {%r2731, %r2732, %r2733, %r2734, %r2735, %r2736, %r2737, %r2738}, {%r2687, %r2688, %r2689, %r2690};
	mad.lo.s32 	%r2771, %r106, 8704, %r137;
	wmma.store.d.sync.aligned.col.m16n16k16.shared.f16 	[%r2771], {%r2739, %r2740, %r2741, %r2742}, %r138;
	add.s32 	%r2772, %r2771, 32;
	wmma.store.d.sync.aligned.col.m16n16k16.shared.f16 	[%r2772], {%r2747, %r2748, %r2749, %r2750}, %r138;
	add.s32 	%r2773, %r2771, 64;
	wmma.store.d.sync.aligned.col.m16n16k16.shared.f16 	[%r2773], {%r2755, %r2756, %r2757, %r2758}, %r138;
	add.s32 	%r2774, %r2771, 96;
	wmma.store.d.sync.aligned.col.m16n16k16.shared.f16 	[%r2774], {%r2763, %r2764, %r2765, %r2766}, %r138;
	add.s32 	%r2775, %r2771, 4352;
	wmma.store.d.sync.aligned.col.m16n16k16.shared.f16 	[%r2775], {%r2743, %r2744, %r2745, %r2746}, %r138;
	add.s32 	%r2776, %r2771, 4384;
	wmma.store.d.sync.aligned.col.m16n16k16.shared.f16 	[%r2776], {%r2751, %r2752, %r2753, %r2754}, %r138;
	add.s32 	%r2777, %r2771, 4416;
	wmma.store.d.sync.aligned.col.m16n16k16.shared.f16 	[%r2777], {%r2759, %r2760, %r2761, %r2762}, %r138;
	add.s32 	%r2778, %r2771, 4448;
	wmma.store.d.sync.aligned.col.m16n16k16.shared.f16 	[%r2778], {%r2767, %r2768, %r2769, %r2770}, %r138;
	bar.sync 	0;
	shl.b32 	%r2779, %r122, 17;
	shl.b32 	%r2780, %r112, 19;
	sub.s32 	%r2781, %r127, %r2780;
	add.s32 	%r2782, %r2781, %r2779;
	add.s32 	%r2783, %r2782, %r117;
	or.b32  	%r2784, %r2783, %r110;
	cvta.to.global.u64 	%rd115, %rd391;
	mul.wide.u32 	%rd116, %r2784, 2;
	add.s64 	%rd117, %rd115, %rd116;
	ld.shared.v4.f32 	{%f2, %f3, %f4, %f5}, [%r81];
	st.global.v4.f32 	[%rd117], {%f2, %f3, %f4, %f5};
	ld.shared.v4.f32 	{%f6, %f7, %f8, %f9}, [%r81+2176];
	st.global.v4.f32 	[%rd117+32768], {%f6, %f7, %f8, %f9};
	ld.shared.v4.f32 	{%f10, %f11, %f12, %f13}, [%r81+4352];
	st.global.v4.f32 	[%rd117+65536], {%f10, %f11, %f12, %f13};
	ld.shared.v4.f32 	{%f14, %f15, %f16, %f17}, [%r81+6528];
	st.global.v4.f32 	[%rd117+98304], {%f14, %f15, %f16, %f17};
	ld.shared.v4.f32 	{%f18, %f19, %f20, %f21}, [%r81+8704];
	st.global.v4.f32 	[%rd117+131072], {%f18, %f19, %f20, %f21};
	ld.shared.v4.f32 	{%f22, %f23, %f24, %f25}, [%r81+10880];
	st.global.v4.f32 	[%rd117+163840], {%f22, %f23, %f24, %f25};
	ld.shared.v4.f32 	{%f26, %f27, %f28, %f29}, [%r81+13056];
	st.global.v4.f32 	[%rd117+196608], {%f26, %f27, %f28, %f29};
	ld.shared.v4.f32 	{%f30, %f31, %f32, %f33}, [%r81+15232];
	st.global.v4.f32 	[%rd117+229376], {%f30, %f31, %f32, %f33};
$L__BB0_2:
	setp.ne.s64 	%p4, %rd1, 0;
	@%p4 bra 	$L__BB0_4;
	// begin inline asm
	trap;
	// end inline asm
$L__BB0_4:
	mov.u32 	%r1, %ctaid.x;
	mov.u32 	%r2, %ctaid.y;
	barrier.sync 	0;
	mov.u32 	%r2785, %tid.x;
	mov.u32 	%r2786, %tid.y;
	add.s32 	%r2787, %r2785, %r2786;
	mov.u32 	%r2788, %tid.z;
	or.b32  	%r2789, %r2787, %r2788;
	setp.ne.s32 	%p5, %r2789, 0;
	@%p5 bra 	$L__BB0_7;
	add.s64 	%rd118, %rd1, 4;
	mov.u32 	%r2792, %nctaid.x;
	mov.u32 	%r2793, %nctaid.y;
	mul.lo.s32 	%r2794, %r2792, %r2793;
	mov.u32 	%r2795, %nctaid.z;
	mul.lo.s32 	%r2796, %r2794, %r2795;
	add.s32 	%r2797, %r1, %r2;
	mov.u32 	%r2798, %ctaid.z;
	neg.s32 	%r2799, %r2798;
	setp.eq.s32 	%p6, %r2797, %r2799;
	sub.s32 	%r2800, -2147483647, %r2796;
	selp.b32 	%r2791, %r2800, 1, %p6;
	// begin inline asm
	atom.add.release.gpu.u32 %r2790,[%rd118],%r2791;
	// end inline asm
$L__BB0_6:
	// begin inline asm
	ld.acquire.gpu.u32 %r2801,[%rd118];
	// end inline asm
	xor.b32  	%r2802, %r2801, %r2790;
	setp.gt.s32 	%p7, %r2802, -1;
	@%p7 bra 	$L__BB0_6;
$L__BB0_7:
	setp.gt.u32 	%p8, %r2, 3;
	barrier.sync 	0;
	setp.gt.u32 	%p9, %r1, 7;
	or.pred  	%p10, %p9, %p8;
	@%p10 bra 	$L__BB0_9;
	ld.param.u64 	%rd394, [_Z30swin_transformer_fused_fc1_fc2PK6__halfS1_PS_S1_S2__param_4];
	ld.param.u64 	%rd393, [_Z30swin_transformer_fused_fc1_fc2PK6__halfS1_PS_S1_S2__param_3];
	ld.param.u64 	%rd392, [_Z30swin_transformer_fused_fc1_fc2PK6__halfS1_PS_S1_S2__param_2];
	mov.u32 	%r3060, %tid.x;
	shr.u32 	%r3061, %r3060, 6;
	mov.f32 	%f34, 0f00000000;
	// begin inline asm
	{  cvt.rn.f16.f32 %rs2, %f34;}

	// end inline asm
	mov.b32 	%r3062, {%rs2, %rs2};
	shr.u32 	%r3063, %r3060, 3;
	shl.b32 	%r3064, %r3060, 3;
	and.b32  	%r3065, %r3064, 56;
	mad.lo.s32 	%r3066, %r3063, 72, %r3065;
	mov.u32 	%r3067, %ctaid.z;
	shl.b32 	%r3068, %r3067, 20;
	mov.u32 	%r3069, %ctaid.x;
	shl.b32 	%r3070, %r3069, 6;
	shl.b32 	%r3071, %r3060, 6;
	and.b32  	%r3072, %r3071, 65024;
	shl.b32 	%r3073, %r3067, 19;
	mov.u32 	%r3074, %ctaid.y;
	shl.b32 	%r3075, %r3074, 17;
	shl.b32 	%r3076, %r3060, 8;
	and.b32  	%r3077, %r3076, 260096;
	add.s32 	%r3078, %r3075, %r3077;
	add.s32 	%r3079, %r3068, %r3070;
	add.s32 	%r3080, %r3079, %r3072;
	or.b32  	%r3081, %r3080, %r3065;
	or.b32  	%r3082, %r3078, %r3065;
	cvt.u64.u32 	%rd376, %r3082;
	cvt.u64.u32 	%rd377, %r3073;
	shl.b32 	%r3083, %r3066, 1;
	mov.u32 	%r3084, all_shared_mem;
	add.s32 	%r3044, %r3084, %r3083;
	cvta.to.global.u64 	%rd378, %rd393;
	mul.wide.u32 	%rd379, %r3081, 2;
	add.s64 	%rd120, %rd378, %rd379;
	// begin inline asm
	cp.async.cg.shared.global [%r3044], [%rd120], 16, 16;
	// end inline asm
	add.s32 	%r3045, %r3044, 2304;
	add.s64 	%rd121, %rd120, 16384;
	// begin inline asm
	cp.async.cg.shared.global [%r3045], [%rd121], 16, 16;
	// end inline asm
	add.s32 	%r3046, %r3044, 4608;
	add.s64 	%rd122, %rd120, 32768;
	// begin inline asm
	cp.async.cg.shared.global [%r3046], [%rd122], 16, 16;
	// end inline asm
	add.s32 	%r3047, %r3044, 6912;
	add.s64 	%rd123, %rd120, 49152;
	// begin inline asm
	cp.async.cg.shared.global [%r3047], [%rd123], 16, 16;
	// end inline asm
	add.s64 	%rd380, %rd376, %rd377;
	cvta.to.global.u64 	%rd381, %rd392;
	shl.b64 	%rd382, %rd380, 1;
	add.s64 	%rd124, %rd381, %rd382;
	add.s32 	%r3048, %r3044, 27648;
	// begin inline asm
	cp.async.cg.shared.global [%r3048], [%rd124], 16, 16;
	// end inline asm
	add.s64 	%rd125, %rd124, 65536;
	add.s32 	%r3049, %r3044, 29952;
	// begin inline asm
	cp.async.cg.shared.global [%r3049], [%rd125], 16, 16;
	// end inline asm
	add.s64 	%rd126, %rd124, 131072;
	add.s32 	%r3050, %r3044, 32256;
	// begin inline asm
	cp.async.cg.shared.global [%r3050], [%rd126], 16, 16;
	// end inline asm
	add.s64 	%rd127, %rd124, 196608;
	add.s32 	%r3051, %r3044, 34560;
	// begin inline asm
	cp.async.cg.shared.global [%r3051], [%rd127], 16, 16;
	// end inline asm
	// begin inline asm
	cp.async.commit_group;
	// end inline asm
	add.s64 	%rd128, %rd120, 65536;
	add.s32 	%r3052, %r3044, 9216;
	// begin inline asm
	cp.async.cg.shared.global [%r3052], [%rd128], 16, 16;
	// end inline asm
	add.s64 	%rd129, %rd120, 81920;
	add.s32 	%r3053, %r3044, 11520;
	// begin inline asm
	cp.async.cg.shared.global [%r3053], [%rd129], 16, 16;
	// end inline asm
	add.s64 	%rd130, %rd120, 98304;
	add.s32 	%r3054, %r3044, 13824;
	// begin inline asm
	cp.async.cg.shared.global [%r3054], [%rd130], 16, 16;
	// end inline asm
	add.s64 	%rd131, %rd120, 114688;
	add.s32 	%r3055, %r3044, 16128;
	// begin inline asm
	cp.async.cg.shared.global [%r3055], [%rd131], 16, 16;
	// end inline asm
	add.s64 	%rd132, %rd124, 128;
	add.s32 	%r3056, %r3044, 36864;
	// begin inline asm
	cp.async.cg.shared.global [%r3056], [%rd132], 16, 16;
	// end inline asm
	add.s64 	%rd133, %rd124, 65664;
	add.s32 	%r3057, %r3044, 39168;
	// begin inline asm
	cp.async.cg.shared.global [%r3057], [%rd133], 16, 16;
	// end inline asm
	add.s64 	%rd134, %rd124, 131200;
	add.s32 	%r3058, %r3044, 41472;
	// begin inline asm
	cp.async.cg.shared.global [%r3058], [%rd134], 16, 16;
	// end inline asm
	add.s64 	%rd135, %rd124, 196736;
	add.s32 	%r3059, %r3044, 43776;
	// begin inline asm
	cp.async.cg.shared.global [%r3059], [%rd135], 16, 16;
	// end inline asm
	// begin inline asm
	cp.async.commit_group;
	// end inline asm
	or.b32  	%r3085, %r3065, %r3079;
	add.s64 	%rd136, %rd120, 131072;
	add.s32 	%r3036, %r3044, 18432;
	// begin inline asm
	cp.async.cg.shared.global [%r3036], [%rd136], 16, 16;
	// end inline asm
	add.s64 	%rd137, %rd120, 147456;
	add.s32 	%r3037, %r3044, 20736;
	// begin inline asm
	cp.async.cg.shared.global [%r3037], [%rd137], 16, 16;
	// end inline asm
	add.s64 	%rd138, %rd120, 163840;
	add.s32 	%r3038, %r3044, 23040;
	// begin inline asm
	cp.async.cg.shared.global [%r3038], [%rd138], 16, 16;
	// end inline asm
	add.s64 	%rd139, %rd120, 180224;
	add.s32 	%r3039, %r3044, 25344;
	// begin inline asm
	cp.async.cg.shared.global [%r3039], [%rd139], 16, 16;
	// end inline asm
	add.s64 	%rd140, %rd124, 256;
	add.s32 	%r3040, %r3044, 46080;
	// begin inline asm
	cp.async.cg.shared.global [%r3040], [%rd140], 16, 16;
	// end inline asm
	add.s64 	%rd141, %rd124, 65792;
	add.s32 	%r3041, %r3044, 48384;
	// begin inline asm
	cp.async.cg.shared.global [%r3041], [%rd141], 16, 16;
	// end inline asm
	add.s64 	%rd142, %rd124, 131328;
	add.s32 	%r3042, %r3044, 50688;
	// begin inline asm
	cp.async.cg.shared.global [%r3042], [%rd142], 16, 16;
	// end inline asm
	add.s64 	%rd143, %rd124, 196864;
	add.s32 	%r3043, %r3044, 52992;
	// begin inline asm
	cp.async.cg.shared.global [%r3043], [%rd143], 16, 16;
	// end inline asm
	// begin inline asm
	cp.async.commit_group;
	// end inline asm
	// begin inline asm
	cp.async.wait_group 2;
	// end inline asm
	bar.sync 	0;
	shl.b32 	%r3086, %r3060, 1;
	and.b32  	%r3087, %r3086, 64;
	add.s32 	%r3088, %r3084, %r3087;
	mov.b32 	%r3089, 72;
	wmma.load.a.sync.aligned.col.m16n16k16.shared.f16 	{%r3090, %r3091, %r3092, %r3093, %r3094, %r3095, %r3096, %r3097}, [%r3088], %r3089;
	add.s32 	%r3098, %r3088, 32;
	wmma.load.a.sync.aligned.col.m16n16k16.shared.f16 	{%r3099, %r3100, %r3101, %r3102, %r3103, %r3104, %r3105, %r3106}, [%r3098], %r3089;
	mul.lo.s32 	%r3107, %r3061, 4608;
	add.s32 	%r3108, %r3107, %r3084;
	add.s32 	%r3109, %r3108, 27648;
	wmma.load.b.sync.aligned.col.m16n16k16.shared.f16 	{%r3110, %r3111, %r3112, %r3113, %r3114, %r3115, %r3116, %r3117}, [%r3109], %r3089;
	add.s32 	%r3118, %r3108, 29952;
	wmma.load.b.sync.aligned.col.m16n16k16.shared.f16 	{%r3119, %r3120, %r3121, %r3122, %r3123, %r3124, %r3125, %r3126}, [%r3118], %r3089;
	wmma.mma.sync.aligned.col.col.m16n16k16.f16.f16 {%r3127, %r3128, %r3129, %r3130}, {%r3090, %r3091, %r3092, %r3093, %r3094, %r3095, %r3096, %r3097}, {%r3110, %r3111, %r3112, %r3113, %r3114, %r3115, %r3116, %r3117}, {%r3062, %r3062, %r3062, %r3062};
	wmma.mma.sync.aligned.col.col.m16n16k16.f16.f16 {%r3131, %r3132, %r3133, %r3134}, {%r3090, %r3091, %r3092, %r3093, %r3094, %r3095, %r3096, %r3097}, {%r3119, %r3120, %r3121, %r3122, %r3123, %r3124, %r3125, %r3126}, {%r3062, %r3062, %r3062, %r3062};
	wmma.mma.sync.aligned.col.col.m16n16k16.f16.f16 {%r3135, %r3136, %r3137, %r3138}, {%r3099, %r3100, %r3101, %r3102, %r3103, %r3104, %r3105, %r3106}, {%r3110, %r3111, %r3112, %r3113, %r3114, %r3115, %r3116, %r3117}, {%r3062, %r3062, %r3062, %r3062};
	wmma.mma.sync.aligned.col.col.m16n16k16.f16.f16 {%r3139, %r3140, %r3141, %r3142}, {%r3099, %r3100, %r3101, %r3102, %r3103, %r3104, %r3105, %r3106}, {%r3119, %r3120, %r3121, %r3122, %r3123, %r3124, %r3125, %r3126}, {%r3062, %r3062, %r3062, %r3062};
	add.s32 	%r3143, %r3088, 2304;
	wmma.load.a.sync.aligned.col.m16n16k16.shared.f16 	{%r3144, %r3145, %r3146, %r3147, %r3148, %r3149, %r3150, %r3151}, [%r3143], %r3089;
	add.s32 	%r3152, %r3088, 2336;
	wmma.load.a.sync.aligned.col.m16n16k16.shared.f16 	{%r3153, %r3154, %r3155, %r3156, %r3157, %r3158, %r3159, %r3160}, [%r3152], %r3089;
	add.s32 	%r3161, %r3108, 27680;
	wmma.load.b.sync.aligned.col.m16n16k16.shared.f16 	{%r3162, %r3163, %r3164, %r3165, %r3166, %r3167, %r3168, %r3169}, [%r3161], %r3089;
	add.s32 	%r3170, %r3108, 29984;
	wmma.load.b.sync.aligned.col.m16n16k16.shared.f16 	{%r3171, %r3172, %r3173, %r3174, %r3175, %r3176, %r3177, %r3178}, [%r3170], %r3089;
	wmma.mma.sync.aligned.col.col.m16n16k16.f16.f16 {%r3179, %r3180, %r3181, %r3182}, {%r3144, %r3145, %r3146, %r3147, %r3148, %r3149, %r3150, %r3151}, {%r3162, %r3163, %r3164, %r3165, %r3166, %r3167, %r3168, %r3169}, {%r3127, %r3128, %r3129, %r3130};
	wmma.mma.sync.aligned.col.col.m16n16k16.f16.f16 {%r3183, %r3184, %r3185, %r3186}, {%r3144, %r3145, %r3146, %r3147, %r3148, %r3149, %r3150, %r3151}, {%r3171, %r3172, %r3173, %r3174, %r3175, %r3176, %r3177, %r3178}, {%r3131, %r3132, %r3133, %r3134};
	wmma.mma.sync.aligned.col.col.m16n16k16.f16.f16 {%r3187, %r3188, %r3189, %r3190}, {%r3153, %r3154, %r3155, %r3156, %r3157, %r3158, %r3159, %r3160}, {%r3162, %r3163, %r3164, %r3165, %r3166, %r3167, %r3168, %r3169}, {%r3135, %r3136, %r3137, %r3138};
	wmma.mma.sync.aligned.col.col.m16n16k16.f16.f16 {%r3191, %r3192, %r3193, %r3194}, {%r3153, %r3154, %r3155, %r3156, %r3157, %r3158, %r3159, %r3160}, {%r3171, %r3172, %r3173, %r3174, %r3175, %r3176, %r3177, %r3178}, {%r3139, %r3140, %r3141, %r3142};
	add.s32 	%r3195, %r3088, 4608;
	wmma.load.a.sync.aligned.col.m16n16k16.shared.f16 	{%r3196, %r3197, %r3198, %r3199, %r3200, %r3201, %r3202, %r3203}, [%r3195], %r3089;
	add.s32 	%r3204, %r3088, 4640;
	wmma.load.a.sync.aligned.col.m16n16k16.shared.f16 	{%r3205, %r3206, %r3207, %r3208, %r3209, %r3210, %r3211, %r3212}, [%r3204], %r3089;
	add.s32 	%r3213, %r3108, 27712;
	wmma.load.b.sync.aligned.col.m16n16k16.shared.f16 	{%r3214, %r3215, %r3216, %r3217, %r3218, %r3219, %r3220, %r3221}, [%r3213], %r3089;
	add.s32 	%r3222, %r3108, 30016;
	wmma.load.b.sync.aligned.col.m16n16k16.shared.f16 	{%r3223, %r3224, %r3225, %r3226, %r3227, %r3228, %r3229, %r3230}, [%r3222], %r3089;
	wmma.mma.sync.aligned.col.col.m16n16k16.f16.f16 {%r3231, %r3232, %r3233, %r3234}, {%r3196, %r3197, %r3198, %r3199, %r3200, %r3201, %r3202, %r3203}, {%r3214, %r3215, %r3216, %r3217, %r3218, %r3219, %r3220, %r3221}, {%r3179, %r3180, %r3181, %r3182};
	wmma.mma.sync.aligned.col.col.m16n16k16.f16.f16 {%r3235, %r3236, %r3237, %r3238}, {%r3196, %r3197, %r3198, %r3199, %r3200, %r3201, %r3202, %r3203}, {%r3223, %r3224, %r3225, %r3226, %r3227, %r3228, %r3229, %r3230}, {%r3183, %r3184, %r3185, %r3186};
	wmma.mma.sync.aligned.col.col.m16n16k16.f16.f16 {%r3239, %r3240, %r3241, %r3242}, {%r3205, %r3206, %r3207, %r3208, %r3209, %r3210, %r3211, %r3212}, {%r3214, %r3215, %r3216, %r3217, %r3218, %r3219, %r3220, %r3221}, {%r3187, %r3188, %r3189, %r3190};
	wmma.mma.sync.aligned.col.col.m16n16k16.f16.f16 {%r3243, %r3244, %r3245, %r3246}, {%r3205, %r3206, %r3207, %r3208, %r3209, %r3210, %r3211, %r3212}, {%r3223, %r3224, %r3225, %r3226, %r3227, %r3228, %r3229, %r3230}, {%r3191, %r3192, %r3193, %r3194};
	add.s32 	%r3247, %r3088, 6912;
	wmma.load.a.sync.aligned.col.m16n16k16.shared.f16 	{%r3248, %r3249, %r3250, %r3251, %r3252, %r3253, %r3254, %r3255}, [%r3247], %r3089;
	add.s32 	%r3256, %r3088, 6944;
	wmma.load.a.sync.aligned.col.m16n16k16.shared.f16 	{%r3257, %r3258, %r3259, %r3260, %r3261, %r3262, %r3263, %r3264}, [%r3256], %r3089;
	add.s32 	%r3265, %r3108, 27744;
	wmma.load.b.sync.aligned.col.m16n16k16.shared.f16 	{%r3266, %r3267, %r3268, %r3269, %r3270, %r3271, %r3272, %r3273}, [%r3265], %r3089;
	add.s32 	%r3274, %r3108, 30048;
	wmma.load.b.sync.aligned.col.m16n16k16.shared.f16 	{%r3275, %r3276, %r3277, %r3278, %r3279, %r3280, %r3281, %r3282}, [%r3274], %r3089;
	wmma.mma.sync.aligned.col.col.m16n16k16.f16.f16 {%r3283, %r3284, %r3285, %r3286}, {%r3248, %r3249, %r3250, %r3251, %r3252, %r3253, %r3254, %r3255}, {%r3266, %r3267, %r3268, %r3269, %r3270, %r3271, %r3272, %r3273}, {%r3231, %r3232, %r3233, %r3234};
	wmma.mma.sync.aligned.col.col.m16n16k16.f16.f16 {%r3287, %r3288, %r3289, %r3290}, {%r3248, %r3249, %r3250, %r3251, %r3252, %r3253, %r3254, %r3255}, {%r3275, %r3276, %r3277, %r3278, %r3279, %r3280, %r3281, %r3282}, {%r3235, %r3236, %r3237, %r3238};
	wmma.mma.sync.aligned.col.col.m16n16k16.f16.f16 {%r3291, %r3292, %r3293, %r3294}, {%r3257, %r3258, %r3259, %r3260, %r3261, %r3262, %r3263, %r3264}, {%r3266, %r3267, %r3268, %r3269, %r3270, %r3271, %r3272, %r3273}, {%r3239, %r3240, %r3241, %r3242};
	wmma.mma.sync.aligned.col.col.m16n16k16.f16.f16 {%r3295, %r3296, %r3297, %r3298}, {%r3257, %r3258, %r3259, %r3260, %r3261, %r3262, %r3263, %r3264}, {%r3275, %r3276, %r3277, %r3278, %r3279, %r3280, %r3281, %r3282}, {%r3243, %r3244, %r3245, %r3246};
	add.s64 	%rd144, %rd120, 196608;
	// begin inline asm
	cp.async.cg.shared.global [%r3044], [%rd144], 16, 16;
	// end inline asm
	add.s64 	%rd145, %rd120, 212992;
	// begin inline asm
	cp.async.cg.shared.global [%r3045], [%rd145], 16, 16;
	// end inline asm
	add.s64 	%rd146, %rd120, 229376;
	// begin inline asm
	cp.async.cg.shared.global [%r3046], [%rd146], 16, 16;
	// end inline asm
	add.s64 	%rd147, %rd120, 245760;
	// begin inline asm
	cp.async.cg.shared.global [%r3047], [%rd147], 16, 16;
	// end inline asm
	add.s64 	%rd148, %rd124, 384;
	// begin inline asm
	cp.async.cg.shared.global [%r3048], [%rd148], 16, 16;
	// end inline asm
	add.s64 	%rd149, %rd124, 65920;
	// begin inline asm
	cp.async.cg.shared.global [%r3049], [%rd149], 16, 16;
	// end inline asm
	add.s64 	%rd150, %rd124, 131456;
	// begin inline asm
	cp.async.cg.shared.global [%r3050], [%rd150], 16, 16;
	// end inline asm
	add.s64 	%rd151, %rd124, 196992;
	// begin inline asm
	cp.async.cg.shared.global [%r3051], [%rd151], 16, 16;
	// end inline asm
	// begin inline asm
	cp.async.commit_group;
	// end inline asm
	// begin inline asm
	cp.async.wait_group 2;
	// end inline asm
	bar.sync 	0;
	add.s32 	%r3299, %r3088, 9216;
	wmma.load.a.sync.aligned.col.m16n16k16.shared.f16 	{%r3300, %r3301, %r3302, %r3303, %r3304, %r3305, %r3306, %r3307}, [%r3299], %r3089;
	add.s32 	%r3308, %r3088, 9248;
	wmma.load.a.sync.aligned.col.m16n16k16.shared.f16 	{%r3309, %r3310, %r3311, %r3312, %r3313, %r3314, %r3315, %r3316}, [%r3308], %r3089;
	add.s32 	%r3317, %r3108, 36864;
	wmma.load.b.sync.aligned.col.m16n16k16.shared.f16 	{%r3318, %r3319, %r3320, %r3321, %r3322, %r3323, %r3324, %r3325}, [%r3317], %r3089;
	add.s32 	%r3326, %r3108, 39168;
	wmma.load.b.sync.aligned.col.m16n16k16.shared.f16 	{%r3327, %r3328, %r3329, %r3330, %r3331, %r3332, %r3333, %r3334}, [%r3326], %r3089;
	wmma.mma.sync.aligned.col.col.m16n16k16.f16.f16 {%r3335, %r3336, %r3337, %r3338}, {%r3300, %r3301, %r3302, %r3303, %r3304, %r3305, %r3306, %r3307}, {%r3318, %r3319, %r3320, %r3321, %r3322, %r3323, %r3324, %r3325}, {%r3283, %r3284, %r3285, %r3286};
	wmma.mma.sync.aligned.col.col.m16n16k16.f16.f16 {%r3339, %r3340, %r3341, %r3342}, {%r3300, %r3301, %r3302, %r3303, %r3304, %r3305, %r3306, %r3307}, {%r3327, %r3328, %r3329, %r3330, %r3331, %r3332, %r3333, %r3334}, {%r3287, %r3288, %r3289, %r3290};
	wmma.mma.sync.aligned.col.col.m16n16k16.f16.f16 {%r3343, %r3344, %r3345, %r3346}, {%r3309, %r3310, %r3311, %r3312, %r3313, %r3314, %r3315, %r3316}, {%r3318, %r3319, %r3320, %r3321, %r3322, %r3323, %r3324, %r3325}, {%r3291, %r3292, %r3293, %r3294};
	wmma.mma.sync.aligned.col.col.m16n16k16.f16.f16 {%r3347, %r3348, %r3349, %r3350}, {%r3309, %r3310, %r3311, %r3312, %r3313, %r3314, %r3315, %r3316}, {%r3327, %r3328, %r3329, %r3330, %r3331, %r3332, %r3333, %r3334}, {%r3295, %r3296, %r3297, %r3298};
	add.s32 	%r3351, %r3088, 11520;
	wmma.load.a.sync.aligned.col.m16n16k16.shared.f16 	{%r3352, %r3353, %r3354, %r3355, %r3356, %r3357, %r3358, %r3359}, [%r3351], %r3089;
	add.s32 	%r3360, %r3088, 11552;
	wmma.load.a.sync.aligned.col.m16n16k16.shared.f16 	{%r3361, %r3362, %r3363, %r3364, %r3365, %r3366, %r3367, %r3368}, [%r3360], %r3089;
	add.s32 	%r3369, %r3108, 36896;
	wmma.load.b.sync.aligned.col.m16n16k16.shared.f16 	{%r3370, %r3371, %r3372, %r3373, %r3374, %r3375, %r3376, %r3377}, [%r3369], %r3089;
	add.s32 	%r3378, %r3108, 39200;
	wmma.load.b.sync.aligned.col.m16n16k16.shared.f16 	{%r3379, %r3380, %r3381, %r3382, %r3383, %r3384, %r3385, %r3386}, [%r3378], %r3089;
	wmma.mma.sync.aligned.col.col.m16n16k16.f16.f16 {%r3387, %r3388, %r3389, %r3390}, {%r3352, %r3353, %r3354, %r3355, %r3356, %r3357, %r3358, %r3359}, {%r3370, %r3371, %r3372, %r3373, %r3374, %r3375, %r3376, %r3377}, {%r3335, %r3336, %r3337, %r3338};
	wmma.mma.sync.aligned.col.col.m16n16k16.f16.f16 {%r3391, %r3392, %r3393, %r3394}, {%r3352, %r3353, %r3354, %r3355, %r3356, %r3357, %r3358, %r3359}, {%r3379, %r3380, %r3381, %r3382, %r3383, %r3384, %r3385, %r3386}, {%r3339, %r3340, %r3341, %r3342};
	wmma.mma.sync.aligned.col.col.m16n16k16.f16.f16 {%r3395, %r3396, %r3397, %r3398}, {%r3361, %r3362, %r3363, %r3364, %r3365, %r3366, %r3367, %r3368}, {%r3370, %r3371, %r3372, %r3373, %r3374, %r3375, %r3376, %r3377}, {%r3343, %r3344, %r3345, %r3346};
	wmma.mma.sync.aligned.col.col.m16n16k16.f16.f16 {%r3399, %r3400, %r3401, %r3402}, {%r3361, %r3362, %r3363, %r3364, %r3365, %r3366, %r3367, %r3368}, {%r3379, %r3380, %r3381, %r3382, %r3383, %r3384, %r3385, %r3386}, {%r3347, %r3348, %r3349, %r3350};
	add.s32 	%r3403, %r3088, 13824;
	wmma.load.a.sync.aligned.col.m16n16k16.shared.f16 	{%r3404, %r3405, %r3406, %r3407, %r3408, %r3409, %r3410, %r3411}, [%r3403], %r3089;
	add.s32 	%r3412, %r3088, 13856;
	wmma.load.a.sync.aligned.col.m16n16k16.shared.f16 	{%r3413, %r3414, %r3415, %r3416, %r3417, %r3418, %r3419, %r3420}, [%r3412], %r3089;
	add.s32 	%r3421, %r3108, 36928;
	wmma.load.b.sync.aligned.col.m16n16k16.shared.f16 	{%r3422, %r3423, %r3424, %r3425, %r3426, %r3427, %r3428, %r3429}, [%r3421], %r3089;
	add.s32 	%r3430, %r3108, 39232;
	wmma.load.b.sync.aligned.col.m16n16k16.shared.f16 	{%r3431, %r3432, %r3433, %r3434, %r3435, %r3436, %r3437, %r3438}, [%r3430], %r3089;
	wmma.mma.sync.aligned.col.col.m16n16k16.f16.f16 {%r3439, %r3440, %r3441, %r3442}, {%r3404, %r3405, %r3406, %r3407, %r3408, %r3409, %r3410, %r3411}, {%r3422, %r3423, %r3424, %r3425, %r3426, %r3427, %r3428, %r3429}, {%r3387, %r3388, %r3389, %r3390};
	wmma.mma.sync.aligned.col.col.m16n16k16.f16.f16 {%r3443, %r3444, %r3445, %r3446}, {%r3404, %r3405, %r3406, %r3407, %r3408, %r3409, %r3410, %r3411}, {%r3431, %r3432, %r3433, %r3434, %r3435, %r3436, %r3437, %r3438}, {%r3391, %r3392, %r3393, %r3394};
	wmma.mma.sync.aligned.col.col.m16n16k16.f16.f16 {%r3447, %r3448, %r3449, %r3450}, {%r3413, %r3414, %r3415, %r3416, %r3417, %r3418, %r3419, %r3420}, {%r3422, %r3423, %r3424, %r3425, %r3426, %r3427, %r3428, %r3429}, {%r3395, %r3396, %r3397, %r3398};
	wmma.mma.sync.aligned.col.col.m16n16k16.f16.f16 {%r3451, %r3452, %r3453, %r3454}, {%r3413, %r3414, %r3415, %r3416, %r3417, %r3418, %r3419, %r3420}, {%r3431, %r3432, %r3433, %r3434, %r3435, %r3436, %r3437, %r3438}, {%r3399, %r3400, %r3401, %r3402};
	add.s32 	%r3455, %r3088, 16128;
	wmma.load.a.sync.aligned.col.m16n16k16.shared.f16 	{%r3456, %r3457, %r3458, %r3459, %r3460, %r3461, %r3462, %r3463}, [%r3455], %r3089;
	add.s32 	%r3464, %r3088, 16160;
	wmma.load.a.sync.aligned.col.m16n16k16.shared.f16 	{%r3465, %r3466, %r3467, %r3468, %r3469, %r3470, %r3471, %r3472}, [%r3464], %r3089;
	add.s32 	%r3473, %r3108, 36960;
	wmma.load.b.sync.aligned.col.m16n16k16.shared.f16 	{%r3474, %r3475, %r3476, %r3477, %r3478, %r3479, %r3480, %r3481}, [%r3473], %r3089;
	add.s32 	%r3482, %r3108, 39264;
	wmma.load.b.sync.aligned.col.m16n16k16.shared.f16 	{%r3483, %r3484, %r3485, %r3486, %r3487, %r3488, %r3489, %r3490}, [%r3482], %r3089;
	wmma.mma.sync.aligned.col.col.m16n16k16.f16.f16 {%r3491, %r3492, %r3493, %r3494}, {%r3456, %r3457, %r3458, %r3459, %r3460, %r3461, %r3462, %r3463}, {%r3474, %r3475, %r3476, %r3477, %r3478, %r3479, %r3480, %r3481}, {%r3439, %r3440, %r3441, %r3442};
	wmma.mma.sync.aligned.col.col.m16n16k16.f16.f16 {%r3495, %r3496, %r3497, %r3498}, {%r3456, %r3457, %r3458, %r3459, %r3460, %r3461, %r3462, %r3463}, {%r3483, %r3484, %r3485, %r3486, %r3487, %r3488, %r3489, %r3490}, {%r3443, %r3444, %r3445, %r3446};
	wmma.mma.sync.aligned.col.col.m16n16k16.f16.f16 {%r3499, %r3500, %r3501, %r3502}, {%r3465, %r3466, %r3467, %r3468, %r3469, %r3470, %r3471, %r3472}, {%r3474, %r3475, %r3476, %r3477, %r3478, %r3479, %r3480, %r3481}, {%r3447, %r3448, %r3449, %r3450};
	wmma.mma.sync.aligned.col.col.m16n16k16.f16.f16 {%r3503, %r3504, %r3505, %r3506}, {%r3465, %r3466, %r3467, %r3468, %r3469, %r3470, %r3471, %r3472}, {%r3483, %r3484, %r3485, %r3486, %r3487, %r3488, %r3489, %r3490}, {%r3451, %r3452, %r3453, %r3454};
	add.s64 	%rd152, %rd120, 262144;
	// begin inline asm
	cp.async.cg.shared.global [%r3052], [%rd152], 16, 16;
	// end inline asm
	add.s64 	%rd153, %rd120, 278528;
	// begin inline asm
	cp.async.cg.shared.global [%r3053], [%rd153], 16, 16;
	// end inline asm
	add.s64 	%rd154, %rd120, 294912;
	// begin inline asm
	cp.async.cg.shared.global [%r3054], [%rd154], 16, 16;
	// end inline asm
	add.s64 	%rd155, %rd120, 311296;
	// begin inline asm
	cp.async.cg.shared.global [%r3055], [%rd155], 16, 16;
	// end inline asm
	add.s64 	%rd156, %rd124, 512;
	// begin inline asm
	cp.async.cg.shared.global [%r3056], [%rd156], 16, 16;
	// end inline asm
	add.s64 	%rd157, %rd124, 66048;
	// begin inline asm
	cp.async.cg.shared.global [%r3057], [%rd157], 16, 16;
	// end inline asm
	add.s64 	%rd158, %rd124, 131584;
	// begin inline asm
	cp.async.cg.shared.global [%r3058], [%rd158], 16, 16;
	// end inline asm
	add.s64 	%rd159, %rd124, 197120;
	// begin inline asm
	cp.async.cg.shared.global [%r3059], [%rd159], 16, 16;
	// end inline asm
	// begin inline asm
	cp.async.commit_group;
	// end inline asm
	// begin inline asm
	cp.async.wait_group 2;
	// end inline asm
	bar.sync 	0;
	add.s32 	%r3507, %r3088, 18432;
	wmma.load.a.sync.aligned.col.m16n16k16.shared.f16 	{%r3508, %r3509, %r3510, %r3511, %r3512, %r3513, %r3514, %r3515}, [%r3507], %r3089;
	add.s32 	%r3516, %r3088, 18464;
	wmma.load.a.sync.aligned.col.m16n16k16.shared.f16 	{%r3517, %r3518, %r3519, %r3520, %r3521, %r3522, %r3523, %r3524}, [%r3516], %r3089;
	add.s32 	%r3525, %r3108, 46080;
	wmma.load.b.sync.aligned.col.m16n16k16.shared.f16 	{%r3526, %r3527, %r3528, %r3529, %r3530, %r3531, %r3532, %r3533}, [%r3525], %r3089;
	add.s32 	%r3534, %r3108, 48384;
	wmma.load.b.sync.aligned.col.m16n16k16.shared.f16 	{%r3535, %r3536, %r3537, %r3538, %r3539, %r3540, %r3541, %r3542}, [%r3534], %r3089;
	wmma.mma.sync.aligned.col.col.m16n16k16.f16.f16 {%r3543, %r3544, %r3545, %r3546}, {%r3508, %r3509, %r3510, %r3511, %r3512, %r3513, %r3514, %r3515}, {%r3526, %r3527, %r3528, %r3529, %r3530, %r3531, %r3532, %r3533}, {%r3491, %r3492, %r3493, %r3494};
	wmma.mma.sync.aligned.col.col.m16n16k16.f16.f16 {%r3547, %r3548, %r3549, %r3550}, {%r3508, %r3509, %r3510, %r3511, %r3512, %r3513, %r3514, %r3515}, {%r3535, %r3536, %r3537, %r3538, %r3539, %r3540, %r3541, %r3542}, {%r3495, %r3496, %r3497, %r3498};
	wmma.mma.sync.aligned.col.col.m16n16k16.f16.f16 {%r3551, %r3552, %r3553, %r3554}, {%r3517, %r3518, %r3519, %r3520, %r3521, %r3522, %r3523, %r3524}, {%r3526, %r3527, %r3528, %r3529, %r3530, %r3531, %r3532, %r3533}, {%r3499, %r3500, %r3501, %r3502};
	wmma.mma.sync.aligned.col.col.m16n16k16.f16.f16 {%r3555, %r3556, %r3557, %r3558}, {%r3517, %r3518, %r3519, %r3520, %r3521, %r3522, %r3523, %r3524}, {%r3535, %r3536, %r3537, %r3538, %r3539, %r3540, %r3541, %r3542}, {%r3503, %r3504, %r3505, %r3506};
	add.s32 	%r3559, %r3088, 20736;
	wmma.load.a.sync.aligned.col.m16n16k16.shared.f16 	{%r3560, %r3561, %r3562, %r3563, %r3564, %r3565, %r3566, %r3567}, [%r3559], %r3089;
	add.s32 	%r3568, %r3088, 20768;
	wmma.load.a.sync.aligned.col.m16n16k16.shared.f16 	{%r3569, %r3570, %r3571, %r3572, %r3573, %r3574, %r3575, %r3576}, [%r3568], %r3089;
	add.s32 	%r3577, %r3108, 46112;
	wmma.load.b.sync.aligned.col.m16n16k16.shared.f16 	{%r3578, %r3579, %r3580, %r3581, %r3582, %r3583, %r3584, %r3585}, [%r3577], %r3089;
	add.s32 	%r3586, %r3108, 48416;
	wmma.load.b.sync.aligned.col.m16n16k16.shared.f16 	{%r3587, %r3588, %r3589, %r3590, %r3591, %r3592, %r3593, %r3594}, [%r3586], %r3089;
	wmma.mma.sync.aligned.col.col.m16n16k16.f16.f16 {%r3595, %r3596, %r3597, %r3598}, {%r3560, %r3561, %r3562, %r3563, %r3564, %r3565, %r3566, %r3567}, {%r3578, %r3579, %r3580, %r3581, %r3582, %r3583, %r3584, %r3585}, {%r3543, %r3544, %r3545, %r3546};
	wmma.mma.sync.aligned.col.col.m16n16k16.f16.f16 {%r3599, %r3600, %r3601, %r3602}, {%r3560, %r3561, %r3562, %r3563, %r3564, %r3565, %r3566, %r3567}, {%r3587, %r3588, %r3589, %r3590, %r3591, %r3592, %r3593, %r3594}, {%r3547, %r3548, %r3549, %r3550};
	wmma.mma.sync.aligned.col.col.m16n16k16.f16.f16 {%r3603, %r3604, %r3605, %r3606}, {%r3569, %r3570, %r3571, %r3572, %r3573, %r3574, %r3575, %r3576}, {%r3578, %r3579, %r3580, %r3581, %r3582, %r3583, %r3584, %r3585}, {%r3551, %r3552, %r3553, %r3554};
	wmma.mma.sync.aligned.col.col.m16n16k16.f16.f16 {%r3607, %r3608, %r3609, %r3610}, {%r3569, %r3570, %r3571, %r3572, %r3573, %r3574, %r3575, %r3576}, {%r3587, %r3588, %r3589, %r3590, %r3591, %r3592, %r3593, %r3594}, {%r3555, %r3556, %r3557, %r3558};
	add.s32 	%r3611, %r3088, 23040;
	wmma.load.a.sync.aligned.col.m16n16k16.shared.f16 	{%r3612, %r3613, %r3614, %r3615, %r3616, %r3617, %r3618, %r3619}, [%r3611], %r3089;
	add.s32 	%r3620, %r3088, 23072;
	wmma.load.a.sync.aligned.col.m16n16k16.shared.f16 	{%r3621, %r3622, %r3623, %r3624, %r3625, %r3626, %r3627, %r3628}, [%r3620], %r3089;
	add.s32 	%r3629, %r3108, 46144;
	wmma.load.b.sync.aligned.col.m16n16k16.shared.f16 	{%r3630, %r3631, %r3632, %r3633, %r3634, %r3635, %r3636, %r3637}, [%r3629], %r3089;
	add.s32 	%r3638, %r3108, 48448;
	wmma.load.b.sync.aligned.col.m16n16k16.shared.f16 	{%r3639, %r3640, %r3641, %r3642, %r3643, %r3644, %r3645, %r3646}, [%r3638], %r3089;
	wmma.mma.sync.aligned.col.col.m16n16k16.f16.f16 {%r3647, %r3648, %r3649, %r3650}, {%r3612, %r3613, %r3614, %r3615, %r3616, %r3617, %r3618, %r3619}, {%r3630, %r3631, %r3632, %r3633, %r3634, %r3635, %r3636, %r3637}, {%r3595, %r3596, %r3597, %r3598};
	wmma.mma.sync.aligned.col.col.m16n16k16.f16.f16 {%r3651, %r3652, %r3653, %r3654}, {%r3612, %r3613, %r3614, %r3615, %r3616, %r3617, %r3618, %r3619}, {%r3639, %r3640, %r3641, %r3642, %r3643, %r3644, %r3645, %r3646}, {%r3599, %r3600, %r3601, %r3602};
	wmma.mma.sync.aligned.col.col.m16n16k16.f16.f16 {%r3655, %r3656, %r3657, %r3658}, {%r3621, %r3622, %r3623, %r3624, %r3625, %r3626, %r3627, %r3628}, {%r3630, %r3631, %r3632, %r3633, %r3634, %r3635, %r3636, %r3637}, {%r3603, %r3604, %r3605, %r3606};
	wmma.mma.sync.aligned.col.col.m16n16k16.f16.f16 {%r3659, %r3660, %r3661, %r3662}, {%r3621, %r3622, %r3623, %r3624, %r3625, %r3626, %r3627, %r3628}, {%r3639, %r3640, %r3641, %r3642, %r3643, %r3644, %r3645, %r3646}, {%r3607, %r3608, %r3609, %r3610};
	add.s32 	%r3663, %r3088, 25344;
	wmma.load.a.sync.aligned.col.m16n16k16.shared.f16 	{%r3664, %r3665, %r3666, %r3667, %r3668, %r3669, %r3670, %r3671}, [%r3663], %r3089;
	add.s32 	%r3672, %r3088, 25376;
	wmma.load.a.sync.aligned.col.m16n16k16.shared.f16 	{%r3673, %r3674, %r3675, %r3676, %r3677, %r3678, %r3679, %r3680}, [%r3672], %r3089;
	add.s32 	%r3681, %r3108, 46176;
	wmma.load.b.sync.aligned.col.m16n16k16.shared.f16 	{%r3682, %r3683, %r3684, %r3685, %r3686, %r3687, %r3688, %r3689}, [%r3681], %r3089;
	add.s32 	%r3690, %r3108, 48480;
	wmma.load.b.sync.aligned.col.m16n16k16.shared.f16 	{%r3691, %r3692, %r3693, %r3694, %r3695, %r3696, %r3697, %r3698}, [%r3690], %r3089;
	wmma.mma.sync.aligned.col.col.m16n16k16.f16.f16 {%r3699, %r3700, %r3701, %r3702}, {%r3664, %r3665, %r3666, %r3667, %r3668, %r3669, %r3670, %r3671}, {%r3682, %r3683, %r3684, %r3685, %r3686, %r3687, %r3688, %r3689}, {%r3647, %r3648, %r3649, %r3650};
	wmma.mma.sync.aligned.col.col.m16n16k16.f16.f16 {%r3703, %r3704, %r3705, %r3706}, {%r3664, %r3665, %r3666, %r3667, %r3668, %r3669, %r3670, %r3671}, {%r3691, %r3692, %r3693, %r3694, %r3695, %r3696, %r3697, %r3698}, {%r3651, %r3652, %r3653, %r3654};
	wmma.mma.sync.aligned.col.col.m16n16k16.f16.f16 {%r3707, %r3708, %r3709, %r3710}, {%r3673, %r3674, %r3675, %r3676, %r3677, %r3678, %r3679, %r3680}, {%r3682, %r3683, %r3684, %r3685, %r3686, %r3687, %r3688, %r3689}, {%r3655, %r3656, %r3657, %r3658};
	wmma.mma.sync.aligned.col.col.m16n16k16.f16.f16 {%r3711, %r3712, %r3713, %r3714}, {%r3673, %r3674, %r3675, %r3676, %r3677, %r3678, %r3679, %r3680}, {%r3691, %r3692, %r3693, %r3694, %r3695, %r3696, %r3697, %r3698}, {%r3659, %r3660, %r3661, %r3662};
	add.s64 	%rd160, %rd120, 327680;
	// begin inline asm
	cp.async.cg.shared.global [%r3036], [%rd160], 16, 16;
	// end inline asm
	add.s64 	%rd161, %rd120, 344064;
	// begin inline asm
	cp.async.cg.shared.global [%r3037], [%rd161], 16, 16;
	// end inline asm
	add.s64 	%rd162, %rd120, 360448;
	// begin inline asm
	cp.async.cg.shared.global [%r3038], [%rd162], 16, 16;
	// end inline asm
	add.s64 	%rd163, %rd120, 376832;
	// begin inline asm
	cp.async.cg.shared.global [%r3039], [%rd163], 16, 16;
	// end inline asm
	add.s64 	%rd164, %rd124, 640;
	// begin inline asm
	cp.async.cg.shared.global [%r3040], [%rd164], 16, 16;
	// end inline asm
	add.s64 	%rd165, %rd124, 66176;
	// begin inline asm
	cp.async.cg.shared.global [%r3041], [%rd165], 16, 16;
	// end inline asm
	add.s64 	%rd166, %rd124, 131712;
	// begin inline asm
	cp.async.cg.shared.global [%r3042], [%rd166], 16, 16;
	// end inline asm
	add.s64 	%rd167, %rd124, 197248;
	// begin inline asm
	cp.async.cg.shared.global [%r3043], [%rd167], 16, 16;
	// end inline asm
	// begin inline asm
	cp.async.commit_group;
	// end inline asm
	// begin inline asm
	cp.async.wait_group 2;
	// end inline asm
	bar.sync 	0;
	wmma.load.a.sync.aligned.col.m16n16k16.shared.f16 	{%r3715, %r3716, %r3717, %r3718, %r3719, %r3720, %r3721, %r3722}, [%r3088], %r3089;
	wmma.load.a.sync.aligned.col.m16n16k16.shared.f16 	{%r3723, %r3724, %r3725, %r3726, %r3727, %r3728, %r3729, %r3730}, [%r3098], %r3089;
	wmma.load.b.sync.aligned.col.m16n16k16.shared.f16 	{%r3731, %r3732, %r3733, %r3734, %r3735, %r3736, %r3737, %r3738}, [%r3109], %r3089;
	wmma.load.b.sync.aligned.col.m16n16k16.shared.f16 	{%r3739, %r3740, %r3741, %r3742, %r3743, %r3744, %r3745, %r3746}, [%r3118], %r3089;
	wmma.mma.sync.aligned.col.col.m16n16k16.f16.f16 {%r3747, %r3748, %r3749, %r3750}, {%r3715, %r3716, %r3717, %r3718, %r3719, %r3720, %r3721, %r3722}, {%r3731, %r3732, %r3733, %r3734, %r3735, %r3736, %r3737, %r3738}, {%r3699, %r3700, %r3701, %r3702};
	wmma.mma.sync.aligned.col.col.m16n16k16.f16.f16 {%r3751, %r3752, %r3753, %r3754}, {%r3715, %r3716, %r3717, %r3718, %r3719, %r3720, %r3721, %r3722}, {%r3739, %r3740, %r3741, %r3742, %r3743, %r3744, %r3745, %r3746}, {%r3703, %r3704, %r3705, %r3706};
	wmma.mma.sync.aligned.col.col.m16n16k16.f16.f16 {%r3755, %r3756, %r3757, %r3758}, {%r3723, %r3724, %r3725, %r3726, %r3727, %r3728, %r3729, %r3730}, {%r3731, %r3732, %r3733, %r3734, %r3735, %r3736, %r3737, %r3738}, {%r3707, %r3708, %r3709, %r3710};
	wmma.mma.sync.aligned.col.col.m16n16k16.f16.f16 {%r3759, %r3760, %r3761, %r3762}, {%r3723, %r3724, %r3725, %r3726, %r3727, %r3728, %r3729, %r3730}, {%r3739, %r3740, %r3741, %r3742, %r3743, %r3744, %r3745, %r3746}, {%r3711, %r3712, %r3713, %r3714};
	wmma.load.a.sync.aligned.col.m16n16k16.shared.f16 	{%r3763, %r3764, %r3765, %r3766, %r3767, %r3768, %r3769, %r3770}, [%r3143], %r3089;
	wmma.load.a.sync.aligned.col.m16n16k16.shared.f16 	{%r3771, %r3772, %r3773, %r3774, %r3775, %r3776, %r3777, %r3778}, [%r3152], %r3089;
	wmma.load.b.sync.aligned.col.m16n16k16.shared.f16 	{%r3779, %r3780, %r3781, %r3782, %r3783, %r3784, %r3785, %r3786}, [%r3161], %r3089;
	wmma.load.b.sync.aligned.col.m16n16k16.shared.f16 	{%r3787, %r3788, %r3789, %r3790, %r3791, %r3792, %r3793, %r3794}, [%r3170], %r3089;
	wmma.mma.sync.aligned.col.col.m16n16k16.f16.f16 {%r3795, %r3796, %r3797, %r3798}, {%r3763, %r3764, %r3765, %r3766, %r3767, %r3768, %r3769, %r3770}, {%r3779, %r3780, %r3781, %r3782, %r3783, %r3784, %r3785, %r3786}, {%r3747, %r3748, %r3749, %r3750};
	wmma.mma.sync.aligned.col.col.m16n16k16.f16.f16 {%r3799, %r3800, %r3801, %r3802}, {%r3763, %r3764, %r3765, %r3766, %r3767, %r3768, %r3769, %r3770}, {%r3787, %r3788, %r3789, %r3790, %r3791, %r3792, %r3793, %r3794}, {%r3751, %r3752, %r3753, %r3754};
	wmma.mma.sync.aligned.col.col.m16n16k16.f16.f16 {%r3803, %r3804, %r3805, %r3806}, {%r3771, %r3772, %r3773, %r3774, %r3775, %r3776, %r3777, %r3778}, {%r3779, %r3780, %r3781, %r3782, %r3783, %r3784, %r3785, %r3786}, {%r3755, %r3756, %r3757, %r3758};
	wmma.mma.sync.aligned.col.col.m16n16k16.f16.f16 {%r3807, %r3808, %r3809, %r3810}, {%r3771, %r3772, %r3773, %r3774, %r3775, %r3776, %r3777, %r3778}, {%r3787, %r3788, %r3789, %r3790, %r3791, %r3792, %r3793, %r3794}, {%r3759, %r3760, %r3761, %r3762};
	wmma.load.a.sync.aligned.col.m16n16k16.shared.f16 	{%r3811, %r3812, %r3813, %r3814, %r3815, %r3816, %r3817, %r3818}, [%r3195], %r3089;
	wmma.load.a.sync.aligned.col.m16n16k16.shared.f16 	{%r3819, %r3820, %r3821, %r3822, %r3823, %r3824, %r3825, %r3826}, [%r3204], %r3089;
	wmma.load.b.sync.aligned.col.m16n16k16.shared.f16 	{%r3827, %r3828, %r3829, %r3830, %r3831, %r3832, %r3833, %r3834}, [%r3213], %r3089;
	wmma.load.b.sync.aligned.col.m16n16k16.shared.f16 	{%r3835, %r3836, %r3837, %r3838, %r3839, %r3840, %r3841, %r3842}, [%r3222], %r3089;
	wmma.mma.sync.aligned.col.col.m16n16k16.f16.f16 {%r3843, %r3844, %r3845, %r3846}, {%r3811, %r3812, %r3813, %r3814, %r3815, %r3816, %r3817, %r3818}, {%r3827, %r3828, %r3829, %r3830, %r3831, %r3832, %r3833, %r3834}, {%r3795, %r3796, %r3797, %r3798};
	wmma.mma.sync.aligned.col.col.m16n16k16.f16.f16 {%r3847, %r3848, %r3849, %r3850}, {%r3811, %r3812, %r3813, %r3814, %r3815, %r3816, %r3817, %r3818}, {%r3835, %r3836, %r3837, %r3838, %r3839, %r3840, %r3841, %r3842}, {%r3799, %r3800, %r3801, %r3802};
	wmma.mma.sync.aligned.col.col.m16n16k16.f16.f16 {%r3851, %r3852, %r3853, %r3854}, {%r3819, %r3820, %r3821, %r3822, %r3823, %r3824, %r3825, %r3826}, {%r3827, %r3828, %r3829, %r3830, %r3831, %r3832, %r3833, %r3834}, {%r3803, %r3804, %r3805, %r3806};
	wmma.mma.sync.aligned.col.col.m16n16k16.f16.f16 {%r3855, %r3856, %r3857, %r3858}, {%r3819, %r3820, %r3821, %r3822, %r3823, %r3824, %r3825, %r3826}, {%r3835, %r3836, %r3837, %r3838, %r3839, %r3840, %r3841, %r3842}, {%r3807, %r3808, %r3809, %r3810};
	wmma.load.a.sync.aligned.col.m16n16k16.shared.f16 	{%r3859, %r3860, %r3861, %r3862, %r3863, %r3864, %r3865, %r3866}, [%r3247], %r3089;
	wmma.load.a.sync.aligned.col.m16n16k16.shared.f16 	{%r3867, %r3868, %r3869, %r3870, %r3871, %r3872, %r3873, %r3874}, [%r3256], %r3089;
	wmma.load.b.sync.aligned.col.m16n16k16.shared.f16 	{%r3875, %r3876, %r3877, %r3878, %r3879, %r3880, %r3881, %r3882}, [%r3265], %r3089;
	wmma.load.b.sync.aligned.col.m16n16k16.shared.f16 	{%r3883, %r3884, %r3885, %r3886, %r3887, %r3888, %r3889, %r3890}, [%r3274], %r3089;
	wmma.mma.sync.aligned.col.col.m16n16k16.f16.f16 {%r3891, %r3892, %r3893, %r3894}, {%r3859, %r3860, %r3861, %r3862, %r3863, %r3864, %r3865, %r3866}, {%r3875, %r3876, %r3877, %r3878, %r3879, %r3880, %r3881, %r3882}, {%r3843, %r3844, %r3845, %r3846};
	wmma.mma.sync.aligned.col.col.m16n16k16.f16.f16 {%r3895, %r3896, %r3897, %r3898}, {%r3859, %r3860, %r3861, %r3862, %r3863, %r3864, %r3865, %r3866}, {%r3883, %r3884, %r3885, %r3886, %r3887, %r3888, %r3889, %r3890}, {%r3847, %r3848, %r3849, %r3850};
	wmma.mma.sync.aligned.col.col.m16n16k16.f16.f16 {%r3899, %r3900, %r3901, %r3902}, {%r3867, %r3868, %r3869, %r3870, %r3871, %r3872, %r3873, %r3874}, {%r3875, %r3876, %r3877, %r3878, %r3879, %r3880, %r3881, %r3882}, {%r3851, %r3852, %r3853, %r3854};
	wmma.mma.sync.aligned.col.col.m16n16k16.f16.f16 {%r3903, %r3904, %r3905, %r3906}, {%r3867, %r3868, %r3869, %r3870, %r3871, %r3872, %r3873, %r3874}, {%r3883, %r3884, %r3885, %r3886, %r3887, %r3888, %r3889, %r3890}, {%r3855, %r3856, %r3857, %r3858};
	add.s64 	%rd168, %rd120, 393216;
	// begin inline asm
	cp.async.cg.shared.global [%r3044], [%rd168], 16, 16;
	// end inline asm
	add.s64 	%rd169, %rd120, 409600;
	// begin inline asm
	cp.async.cg.shared.global [%r3045], [%rd169], 16, 16;
	// end inline asm
	add.s64 	%rd170, %rd120, 425984;
	// begin inline asm
	cp.async.cg.shared.global [%r3046], [%rd170], 16, 16;
	// end inline asm
	add.s64 	%rd171, %rd120, 442368;
	// begin inline asm
	cp.async.cg.shared.global [%r3047], [%rd171], 16, 16;
	// end inline asm
	add.s64 	%rd172, %rd124, 768;
	// begin inline asm
	cp.async.cg.shared.global [%r3048], [%rd172], 16, 16;
	// end inline asm
	add.s64 	%rd173, %rd124, 66304;
	// begin inline asm
	cp.async.cg.shared.global [%r3049], [%rd173], 16, 16;
	// end inline asm
	add.s64 	%rd174, %rd124, 131840;
	// begin inline asm
	cp.async.cg.shared.global [%r3050], [%rd174], 16, 16;
	// end inline asm
	add.s64 	%rd175, %rd124, 197376;
	// begin inline asm
	cp.async.cg.shared.global [%r3051], [%rd175], 16, 16;
	// end inline asm
	// begin inline asm
	cp.async.commit_group;
	// end inline asm
	// begin inline asm
	cp.async.wait_group 2;
	// end inline asm
	bar.sync 	0;
	wmma.load.a.sync.aligned.col.m16n16k16.shared.f16 	{%r3907, %r3908, %r3909, %r3910, %r3911, %r3912, %r3913, %r3914}, [%r3299], %r3089;
	wmma.load.a.sync.aligned.col.m16n16k16.shared.f16 	{%r3915, %r3916, %r3917, %r3918, %r3919, %r3920, %r3921, %r3922}, [%r3308], %r3089;
	wmma.load.b.sync.aligned.col.m16n16k16.shared.f16 	{%r3923, %r3924, %r3925, %r3926, %r3927, %r3928, %r3929, %r3930}, [%r3317], %r3089;
	wmma.load.b.sync.aligned.col.m16n16k16.shared.f16 	{%r3931, %r3932, %r3933, %r3934, %r3935, %r3936, %r3937, %r3938}, [%r3326], %r3089;
	wmma.mma.sync.aligned.col.col.m16n16k16.f16.f16 {%r3939, %r3940, %r3941, %r3942}, {%r3907, %r3908, %r3909, %r3910, %r3911, %r3912, %r3913, %r3914}, {%r3923, %r3924, %r3925, %r3926, %r3927, %r3928, %r3929, %r3930}, {%r3891, %r3892, %r3893, %r3894};
	wmma.mma.sync.aligned.col.col.m16n16k16.f16.f16 {%r3943, %r3944, %r3945, %r3946}, {%r3907, %r3908, %r3909, %r3910, %r3911, %r3912, %r3913, %r3914}, {%r3931, %r3932, %r3933, %r3934, %r3935, %r3936, %r3937, %r3938}, {%r3895, %r3896, %r3897, %r3898};
	wmma.mma.sync.aligned.col.col.m16n16k16.f16.f16 {%r3947, %r3948, %r3949, %r3950}, {%r3915, %r3916, %r3917, %r3918, %r3919, %r3920, %r3921, %r3922}, {%r3923, %r3924, %r3925, %r3926, %r3927, %r3928, %r3929, %r3930}, {%r3899, %r3900, %r3901, %r3902};
	wmma.mma.sync.aligned.col.col.m16n16k16.f16.f16 {%r3951, %r3952, %r3953, %r3954}, {%r3915, %r3916, %r3917, %r3918, %r3919, %r3920, %r3921, %r3922}, {%r3931, %r3932, %r3933, %r3934, %r3935, %r3936, %r3937, %r3938}, {%r3903, %r3904, %r3905, %r3906};
	wmma.load.a.sync.aligned.col.m16n16k16.shared.f16 	{%r3955, %r3956, %r3957, %r3958, %r3959, %r3960, %r3961, %r3962}, [%r3351], %r3089;
	wmma.load.a.sync.aligned.col.m16n16k16.shared.f16 	{%r3963, %r3964, %r3965, %r3966, %r3967, %r3968, %r3969, %r3970}, [%r3360], %r3089;
	wmma.load.b.sync.aligned.col.m16n16k16.shared.f16 	{%r3971, %r3972, %r3973, %r3974, %r3975, %r3976, %r3977, %r3978}, [%r3369], %r3089;
	wmma.load.b.sync.aligned.col.m16n16k16.shared.f16 	{%r3979, %r3980, %r3981, %r3982, %r3983, %r3984, %r3985, %r3986}, [%r3378], %r3089;
	wmma.mma.sync.aligned.col.col.m16n16k16.f16.f16 {%r3987, %r3988, %r3989, %r3990}, {%r3955, %r3956, %r3957, %r3958, %r3959, %r3960, %r3961, %r3962}, {%r3971, %r3972, %r3973, %r3974, %r3975, %r3976, %r3977, %r3978}, {%r3939, %r3940, %r3941, %r3942};
	wmma.mma.sync.aligned.col.col.m16n16k16.f16.f16 {%r3991, %r3992, %r3993, %r3994}, {%r3955, %r3956, %r3957, %r3958, %r3959, %r3960, %r3961, %r3962}, {%r3979, %r3980, %r3981, %r3982, %r3983, %r3984, %r3985, %r3986}, {%r3943, %r3944, %r3945, %r3946};
	wmma.mma.sync.aligned.col.col.m16n16k16.f16.f16 {%r3995, %r3996, %r3997, %r3998}, {%r3963, %r3964, %r3965, %r3966, %r3967, %r3968, %r3969, %r3970}, {%r3971, %r3972, %r3973, %r3974, %r3975, %r3976, %r3977, %r3978}, {%r3947, %r3948, %r3949, %r3950};
	wmma.mma.sync.aligned.col.col.m16n16k16.f16.f16 {%r3999, %r4000, %r4001, %r4002}, {%r3963, %r3964, %r3965, %r3966, %r3967, %r3968, %r3969, %r3970}, {%r3979, %r3980, %r3981, %r3982, %r3983, %r3984, %r3985, %r3986}, {%r3951, %r3952, %r3953, %r3954};
	wmma.load.a.sync.aligned.col.m16n16k16.shared.f16 	{%r4003, %r4004, %r4005, %r4006, %r4007, %r4008, %r4009, %r4010}, [%r3403], %r3089;
	wmma.load.a.sync.aligned.col.m16n16k16.shared.f16 	{%r4011, %r4012, %r4013, %r4014, %r4015, %r4016, %r4017, %r4018}, [%r3412], %r3089;
	wmma.load.b.sync.aligned.col.m16n16k16.shared.f16 	{%r4019, %r4020, %r4021, %r4022, %r4023, %r4024, %r4025, %r4026}, [%r3421], %r3089;
	wmma.load.b.sync.aligned.col.m16n16k16.shared.f16 	{%r4027, %r4028, %r4029, %r4030, %r4031, %r4032, %r4033, %r4034}, [%r3430], %r3089;
	wmma.mma.sync.aligned.col.col.m16n16k16.f16.f16 {%r4035, %r4036, %r4037, %r4038}, {%r4003, %r4004, %r4005, %r4006, %r4007, %r4008, %r4009, %r4010}, {%r4019, %r4020, %r4021, %r4022, %r4023, %r4024, %r4025, %r4026}, {%r3987, %r3988, %r3989, %r3990};
	wmma.mma.sync.aligned.col.col.m16n16k16.f16.f16 {%r4039, %r4040, %r4041, %r4042}, {%r4003, %r4004, %r4005, %r4006, %r4007, %r4008, %r4009, %r4010}, {%r4027, %r4028, %r4029, %r4030, %r4031, %r4032, %r4033, %r4034}, {%r3991, %r3992, %r3993, %r3994};
	wmma.mma.sync.aligned.col.col.m16n16k16.f16.f16 {%r4043, %r4044, %r4045, %r4046}, {%r4011, %r4012, %r4013, %r4014, %r4015, %r4016, %r4017, %r4018}, {%r4019, %r4020, %r4021, %r4022, %r4023, %r4024, %r4025, %r4026}, {%r3995, %r3996, %r3997, %r3998};
	wmma.mma.sync.aligned.col.col.m16n16k16.f16.f16 {%r4047, %r4048, %r4049, %r4050}, {%r4011, %r4012, %r4013, %r4014, %r4015, %r4016, %r4017, %r4018}, {%r4027, %r4028, %r4029, %r4030, %r4031, %r4032, %r4033, %r4034}, {%r3999, %r4000, %r4001, %r4002};
	wmma.load.a.sync.aligned.col.m16n16k16.shared.f16 	{%r4051, %r4052, %r4053, %r4054, %r4055, %r4056, %r4057, %r4058}, [%r3455], %r3089;
	wmma.load.a.sync.aligned.col.m16n16k16.shared.f16 	{%r4059, %r4060, %r4061, %r4062, %r4063, %r4064, %r4065, %r4066}, [%r3464], %r3089;
	wmma.load.b.sync.aligned.col.m16n16k16.shared.f16 	{%r4067, %r4068, %r4069, %r4070, %r4071, %r4072, %r4073, %r4074}, [%r3473], %r3089;
	wmma.load.b.sync.aligned.col.m16n16k16.shared.f16 	{%r4075, %r4076, %r4077, %r4078, %r4079, %r4080, %r4081, %r4082}, [%r3482], %r3089;
	wmma.mma.sync.aligned.col.col.m16n16k16.f16.f16 {%r4083, %r4084, %r4085, %r4086}, {%r4051, %r4052, %r4053, %r4054, %r4055, %r4056, %r4057, %r4058}, {%r4067, %r4068, %r4069, %r4070, %r4071, %r4072, %r4073, %r4074}, {%r4035, %r4036, %r4037, %r4038};
	wmma.mma.sync.aligned.col.col.m16n16k16.f16.f16 {%r4087, %r4088, %r4089, %r4090}, {%r4051, %r4052, %r4053, %r4054, %r4055, %r4056, %r4057, %r4058}, {%r4075, %r4076, %r4077, %r4078, %r4079, %r4080, %r4081, %r4082}, {%r4039, %r4040, %r4041, %r4042};
	wmma.mma.sync.aligned.col.col.m16n16k16.f16.f16 {%r4091, %r4092, %r4093, %r4094}, {%r4059, %r4060, %r4061, %r4062, %r4063, %r4064, %r4065, %r4066}, {%r4067, %r4068, %r4069, %r4070, %r4071, %r4072, %r4073, %r4074}, {%r4043, %r4044, %r4045, %r4046};
	wmma.mma.sync.aligned.col.col.m16n16k16.f16.f16 {%r4095, %r4096, %r4097, %r4098}, {%r4059, %r4060, %r4061, %r4062, %r4063, %r4064, %r4065, %r4066}, {%r4075, %r4076, %r4077, %r4078, %r4079, %r4080, %r4081, %r4082}, {%r4047, %r4048, %r4049, %r4050};
	add.s64 	%rd176, %rd120, 458752;
	// begin inline asm
	cp.async.cg.shared.global [%r3052], [%rd176], 16, 16;
	// end inline asm
	add.s64 	%rd177, %rd120, 475136;
	// begin inline asm
	cp.async.cg.shared.global [%r3053], [%rd177], 16, 16;
	// end inline asm
	add.s64 	%rd178, %rd120, 491520;
	// begin inline asm
	cp.async.cg.shared.global [%r3054], [%rd178], 16, 16;
	// end inline asm
	add.s64 	%rd179, %rd120, 507904;
	// begin inline asm
	cp.async.cg.shared.global [%r3055], [%rd179], 16, 16;
	// end inline asm
	add.s64 	%rd180, %rd124, 896;
	// begin inline asm
	cp.async.cg.shared.global [%r3056], [%rd180], 16, 16;
	// end inline asm
	add.s64 	%rd181, %rd124, 66432;
	// begin inline asm
	cp.async.cg.shared.global [%r3057], [%rd181], 16, 16;
	// end inline asm
	add.s64 	%rd182, %rd124, 131968;
	// begin inline asm
	cp.async.cg.shared.global [%r3058], [%rd182], 16, 16;
	// end inline asm
	add.s64 	%rd183, %rd124, 197504;
	// begin inline asm
	cp.async.cg.shared.global [%r3059], [%rd183], 16, 16;
	// end inline asm
	// begin inline asm
	cp.async.commit_group;
	// end inline asm
	// begin inline asm
	cp.async.wait_group 2;
	// end inline asm
	bar.sync 	0;
	wmma.load.a.sync.aligned.col.m16n16k16.shared.f16 	{%r4099, %r4100, %r4101, %r4102, %r4103, %r4104, %r4105, %r4106}, [%r3507], %r3089;
	wmma.load.a.sync.aligned.col.m16n16k16.shared.f16 	{%r4107, %r4108, %r4109, %r4110, %r4111, %r4112, %r4113, %r4114}, [%r3516], %r3089;
	wmma.load.b.sync.aligned.col.m16n16k16.shared.f16 	{%r4115, %r4116, %r4117, %r4118, %r4119, %r4120, %r4121, %r4122}, [%r3525], %r3089;
	wmma.load.b.sync.aligned.col.m16n16k16.shared.f16 	{%r4123, %r4124, %r4125, %r4126, %r4127, %r4128, %r4129, %r4130}, [%r3534], %r3089;
	wmma.mma.sync.aligned.col.col.m16n16k16.f16.f16 {%r4131, %r4132, %r4133, %r4134}, {%r4099, %r4100, %r4101, %r4102, %r4103, %r4104, %r4105, %r4106}, {%r4115, %r4116, %r4117, %r4118, %r4119, %r4120, %r4121, %r4122}, {%r4083, %r4084, %r4085, %r4086};
	wmma.mma.sync.aligned.col.col.m16n16k16.f16.f16 {%r4135, %r4136, %r4137, %r4138}, {%r4099, %r4100, %r4101, %r4102, %r4103, %r4104, %r4105, %r4106}, {%r4123, %r4124, %r4125, %r4126, %r4127, %r4128, %r4129, %r4130}, {%r4087, %r4088, %r4089, %r4090};
	wmma.mma.sync.aligned.col.col.m16n16k16.f16.f16 {%r4139, %r4140, %r4141, %r4142}, {%r4107, %r4108, %r4109, %r4110, %r4111, %r4112, %r4113, %r4114}, {%r4115, %r4116, %r4117, %r4118, %r4119, %r4120, %r4121, %r4122}, {%r4091, %r4092, %r4093, %r4094};
	wmma.mma.sync.aligned.col.col.m16n16k16.f16.f16 {%r4143, %r4144, %r4145, %r4146}, {%r4107, %r4108, %r4109, %r4110, %r4111, %r4112, %r4113, %r4114}, {%r4123, %r4124, %r4125, %r4126, %r4127, %r4128, %r4129, %r4130}, {%r4095, %r4096, %r4097, %r4098};
	wmma.load.a.sync.aligned.col.m16n16k16.shared.f16 	{%r4147, %r4148, %r4149, %r4150, %r4151, %r4152, %r4153, %r4154}, [%r3559], %r3089;
	wmma.load.a.sync.aligned.col.m16n16k16.shared.f16 	{%r4155, %r4156, %r4157, %r4158, %r4159, %r4160, %r4161, %r4162}, [%r3568], %r3089;
	wmma.load.b.sync.aligned.col.m16n16k16.shared.f16 	{%r4163, %r4164, %r4165, %r4166, %r4167, %r4168, %r4169, %r4170}, [%r3577], %r3089;
	wmma.load.b.sync.aligned.col.m16n16k16.shared.f16 	{%r4171, %r4172, %r4173, %r4174, %r4175, %r4176, %r4177, %r4178}, [%r3586], %r3089;
	wmma.mma.sync.aligned.col.col.m16n16k16.f16.f16 {%r4179, %r4180, %r4181, %r4182}, {%r4147, %r4148, %r4149, %r4150, %r4151, %r4152, %r4153, %r4154}, {%r4163, %r4164, %r4165, %r4166, %r4167, %r4168, %r4169, %r4170}, {%r4131, %r4132, %r4133, %r4134};
	wmma.mma.sync.aligned.col.col.m16n16k16.f16.f16 {%r4183, %r4184, %r4185, %r4186}, {%r4147, %r4148, %r4149, %r4150, %r4151, %r4152, %r4153, %r4154}, {%r4171, %r4172, %r4173, %r4174, %r4175, %r4176, %r4177, %r4178}, {%r4135, %r4136, %r4137, %r4138};
	wmma.mma.sync.aligned.col.col.m16n16k16.f16.f16 {%r4187, %r4188, %r4189, %r4190}, {%r4155, %r4156, %r4157, %r4158, %r4159, %r4160, %r4161, %r4162}, {%r4163, %r4164, %r4165, %r4166, %r4167, %r4168, %r4169, %r4170}, {%r4139, %r4140, %r4141, %r4142};
	wmma.mma.sync.aligned.col.col.m16n16k16.f16.f16 {%r4191, %r4192, %r4193, %r4194}, {%r4155, %r4156, %r4157, %r4158, %r4159, %r4160, %r4161, %r4162}, {%r4171, %r4172, %r4173, %r4174, %r4175, %r4176, %r4177, %r4178}, {%r4143, %r4144, %r4145, %r4146};
	wmma.load.a.sync.aligned.col.m16n16k16.shared.f16 	{%r4195, %r4196, %r4197, %r4198, %r4199, %r4200, %r4201, %r4202}, [%r3611], %r3089;
	wmma.load.a.sync.aligned.col.m16n16k16.shared.f16 	{%r4203, %r4204, %r4205, %r4206, %r4207, %r4208, %r4209, %r4210}, [%r3620], %r3089;
	wmma.load.b.sync.aligned.col.m16n16k16.shared.f16 	{%r4211, %r4212, %r4213, %r4214, %r4215, %r4216, %r4217, %r4218}, [%r3629], %r3089;
	wmma.load.b.sync.aligned.col.m16n16k16.shared.f16 	{%r4219, %r4220, %r4221, %r4222, %r4223, %r4224, %r4225, %r4226}, [%r3638], %r3089;
	wmma.mma.sync.aligned.col.col.m16n16k16.f16.f16 {%r4227, %r4228, %r4229, %r4230}, {%r4195, %r4196, %r4197, %r4198, %r4199, %r4200, %r4201, %r4202}, {%r4211, %r4212, %r4213, %r4214, %r4215, %r4216, %r4217, %r4218}, {%r4179, %r4180, %r4181, %r4182};
	wmma.mma.sync.aligned.col.col.m16n16k16.f16.f16 {%r4231, %r4232, %r4233, %r4234}, {%r4195, %r4196, %r4197, %r4198, %r4199, %r4200, %r4201, %r4202}, {%r4219, %r4220, %r4221, %r4222, %r4223, %r4224, %r4225, %r4226}, {%r4183, %r4184, %r4185, %r4186};
	wmma.mma.sync.aligned.col.col.m16n16k16.f16.f16 {%r4235, %r4236, %r4237, %r4238}, {%r4203, %r4204, %r4205, %r4206, %r4207, %r4208, %r4209, %r4210}, {%r4211, %r4212, %r4213, %r4214, %r4215, %r4216, %r4217, %r4218}, {%r4187, %r4188, %r4189, %r4190};
	wmma.mma.sync.aligned.col.col.m16n16k16.f16.f16 {%r4239, %r4240, %r4241, %r4242}, {%r4203, %r4204, %r4205, %r4206, %r4207, %r4208, %r4209, %r4210}, {%r4219, %r4220, %r4221, %r4222, %r4223, %r4224, %r4225, %r4226}, {%r4191, %r4192, %r4193, %r4194};
	wmma.load.a.sync.aligned.col.m16n16k16.shared.f16 	{%r4243, %r4244, %r4245, %r4246, %r4247, %r4248, %r4249, %r4250}, [%r3663], %r3089;
	wmma.load.a.sync.aligned.col.m16n16k16.shared.f16 	{%r4251, %r4252, %r4253, %r4254, %r4255, %r4256, %r4257, %r4258}, [%r3672], %r3089;
	wmma.load.b.sync.aligned.col.m16n16k16.shared.f16 	{%r4259, %r4260, %r4261, %r4262, %r4263, %r4264, %r4265, %r4266}, [%r3681], %r3089;
	wmma.load.b.sync.aligned.col.m16n16k16.shared.f16 	{%r4267, %r4268, %r4269, %r4270, %r4271, %r4272, %r4273, %r4274}, [%r3690], %r3089;
	wmma.mma.sync.aligned.col.col.m16n16k16.f16.f16 {%r4275, %r4276, %r4277, %r4278}, {%r4243, %r4244, %r4245, %r4246, %r4247, %r4248, %r4249, %r4250}, {%r4259, %r4260, %r4261, %r4262, %r4263, %r4264, %r4265, %r4266}, {%r4227, %r4228, %r4229, %r4230};
	wmma.mma.sync.aligned.col.col.m16n16k16.f16.f16 {%r4279, %r4280, %r4281, %r4282}, {%r4243, %r4244, %r4245, %r4246, %r4247, %r4248, %r4249, %r4250}, {%r4267, %r4268, %r4269, %r4270, %r4271, %r4272, %r4273, %r4274}, {%r4231, %r4232, %r4233, %r4234};
	wmma.mma.sync.aligned.col.col.m16n16k16.f16.f16 {%r4283, %r4284, %r4285, %r4286}, {%r4251, %r4252, %r4253, %r4254, %r4255, %r4256, %r4257, %r4258}, {%r4259, %r4260, %r4261, %r4262, %r4263, %r4264, %r4265, %r4266}, {%r4235, %r4236, %r4237, %r4238};
	wmma.mma.sync.aligned.col.col.m16n16k16.f16.f16 {%r4287, %r4288, %r4289, %r4290}, {%r4251, %r4252, %r4253, %r4254, %r4255, %r4256, %r4257, %r4258}, {%r4267, %r4268, %r4269, %r4270, %r4271, %r4272, %r4273, %r4274}, {%r4239, %r4240, %r4241, %r4242};
	add.s64 	%rd184, %rd120, 524288;
	// begin inline asm
	cp.async.cg.shared.global [%r3036], [%rd184], 16, 16;
	// end inline asm
	add.s64 	%rd185, %rd120, 540672;
	// begin inline asm
	cp.async.cg.shared.global [%r3037], [%rd185], 16, 16;
	// end inline asm
	add.s64 	%rd186, %rd120, 557056;
	// begin inline asm
	cp.async.cg.shared.global [%r3038], [%rd186], 16, 16;
	// end inline asm
	add.s64 	%rd187, %rd120, 573440;
	// begin inline asm
	cp.async.cg.shared.global [%r3039], [%rd187], 16, 16;
	// end inline asm
	add.s64 	%rd188, %rd124, 1024;
	// begin inline asm
	cp.async.cg.shared.global [%r3040], [%rd188], 16, 16;
	// end inline asm
	add.s64 	%rd189, %rd124, 66560;
	// begin inline asm
	cp.async.cg.shared.global [%r3041], [%rd189], 16, 16;
	// end inline asm
	add.s64 	%rd190, %rd124, 132096;
	// begin inline asm
	cp.async.cg.shared.global [%r3042], [%rd190], 16, 16;
	// end inline asm
	add.s64 	%rd191, %rd124, 197632;
	// begin inline asm
	cp.async.cg.shared.global [%r3043], [%rd191], 16, 16;
	// end inline asm
	// begin inline asm
	cp.async.commit_group;
	// end inline asm
	// begin inline asm
	cp.async.wait_group 2;
	// end inline asm
	bar.sync 	0;
	wmma.load.a.sync.aligned.col.m16n16k16.shared.f16 	{%r4291, %r4292, %r4293, %r4294, %r4295, %r4296, %r4297, %r4298}, [%r3088], %r3089;
	wmma.load.a.sync.aligned.col.m16n16k16.shared.f16 	{%r4299, %r4300, %r4301, %r4302, %r4303, %r4304, %r4305, %r4306}, [%r3098], %r3089;
	wmma.load.b.sync.aligned.col.m16n16k16.shared.f16 	{%r4307, %r4308, %r4309, %r4310, %r4311, %r4312, %r4313, %r4314}, [%r3109], %r3089;
	wmma.load.b.sync.aligned.col.m16n16k16.shared.f16 	{%r4315, %r4316, %r4317, %r4318, %r4319, %r4320, %r4321, %r4322}, [%r3118], %r3089;
	wmma.mma.sync.aligned.col.col.m16n16k16.f16.f16 {%r4323, %r4324, %r4325, %r4326}, {%r4291, %r4292, %r4293, %r4294, %r4295, %r4296, %r4297, %r4298}, {%r4307, %r4308, %r4309, %r4310, %r4311, %r4312, %r4313, %r4314}, {%r4275, %r4276, %r4277, %r4278};
	wmma.mma.sync.aligned.col.col.m16n16k16.f16.f16 {%r4327, %r4328, %r4329, %r4330}, {%r4291, %r4292, %r4293, %r4294, %r4295, %r4296, %r4297, %r4298}, {%r4315, %r4316, %r4317, %r4318, %r4319, %r4320, %r4321, %r4322}, {%r4279, %r4280, %r4281, %r4282};
	wmma.mma.sync.aligned.col.col.m16n16k16.f16.f16 {%r4331, %r4332, %r4333, %r4334}, {%r4299, %r4300, %r4301, %r4302, %r4303, %r4304, %r4305, %r4306}, {%r4307, %r4308, %r4309, %r4310, %r4311, %r4312, %r4313, %r4314}, {%r4283, %r4284, %r4285, %r4286};
	wmma.mma.sync.aligned.col.col.m16n16k16.f16.f16 {%r4335, %r4336, %r4337, %r4338}, {%r4299, %r4300, %r4301, %r4302, %r4303, %r4304, %r4305, %r4306}, {%r4315, %r4316, %r4317, %r4318, %r4319, %r4320, %r4321, %r4322}, {%r4287, %r4288, %r4289, %r4290};
	wmma.load.a.sync.aligned.col.m16n16k16.shared.f16 	{%r4339, %r4340, %r4341, %r4342, %r4343, %r4344, %r4345, %r4346}, [%r3143], %r3089;
	wmma.load.a.sync.aligned.col.m16n16k16.shared.f16 	{%r4347, %r4348, %r4349, %r4350, %r4351, %r4352, %r4353, %r4354}, [%r3152], %r3089;
	wmma.load.b.sync.aligned.col.m16n16k16.shared.f16 	{%r4355, %r4356, %r4357, %r4358, %r4359, %r4360, %r4361, %r4362}, [%r3161], %r3089;
	wmma.load.b.sync.aligned.col.m16n16k16.shared.f16 	{%r4363, %r4364, %r4365, %r4366, %r4367, %r4368, %r4369, %r4370}, [%r3170], %r3089;
	wmma.mma.sync.aligned.col.col.m16n16k16.f16.f16 {%r4371, %r4372, %r4373, %r4374}, {%r4339, %r4340, %r4341, %r4342, %r4343, %r4344, %r4345, %r4346}, {%r4355, %r4356, %r4357, %r4358, %r4359, %r4360, %r4361, %r4362}, {%r4323, %r4324, %r4325, %r4326};
	wmma.mma.sync.aligned.col.col.m16n16k16.f16.f16 {%r4375, %r4376, %r4377, %r4378}, {%r4339, %r4340, %r4341, %r4342, %r4343, %r4344, %r4345, %r4346}, {%r4363, %r4364, %r4365, %r4366, %r4367, %r4368, %r4369, %r4370}, {%r4327, %r4328, %r4329, %r4330};
	wmma.mma.sync.aligned.col.col.m16n16k16.f16.f16 {%r4379, %r4380, %r4381, %r4382}, {%r4347, %r4348, %r4349, %r4350, %r4351, %r4352, %r4353, %r4354}, {%r4355, %r4356, %r4357, %r4358, %r4359, %r4360, %r4361, %r4362}, {%r4331, %r4332, %r4333, %r4334};
	wmma.mma.sync.aligned.col.col.m16n16k16.f16.f16 {%r4383, %r4384, %r4385, %r4386}, {%r4347, %r4348, %r4349, %r4350, %r4351, %r4352, %r4353, %r4354}, {%r4363, %r4364, %r4365, %r4366, %r4367, %r4368, %r4369, %r4370}, {%r4335, %r4336, %r4337, %r4338};
	wmma.load.a.sync.aligned.col.m16n16k16.shared.f16 	{%r4387, %r4388, %r4389, %r4390, %r4391, %r4392, %r4393, %r4394}, [%r3195], %r3089;
	wmma.load.a.sync.aligned.col.m16n16k16.shared.f16 	{%r4395, %r4396, %r4397, %r4398, %r4399, %r4400, %r4401, %r4402}, [%r3204], %r3089;
	wmma.load.b.sync.aligned.col.m16n16k16.shared.f16 	{%r4403, %r4404, %r4405, %r4406, %r4407, %r4408, %r4409, %r4410}, [%r3213], %r3089;
	wmma.load.b.sync.aligned.col.m16n16k16.shared.f16 	{%r4411, %r4412, %r4413, %r4414, %r4415, %r4416, %r4417, %r4418}, [%r3222], %r3089;
	wmma.mma.sync.aligned.col.col.m16n16k16.f16.f16 {%r4419, %r4420, %r4421, %r4422}, {%r4387, %r4388, %r4389, %r4390, %r4391, %r4392, %r4393, %r4394}, {%r4403, %r4404, %r4405, %r4406, %r4407, %r4408, %r4409, %r4410}, {%r4371, %r4372, %r4373, %r4374};
	wmma.mma.sync.aligned.col.col.m16n16k16.f16.f16 {%r4423, %r4424, %r4425, %r4426}, {%r4387, %r4388, %r4389, %r4390, %r4391, %r4392, %r4393, %r4394}, {%r4411, %r4412, %r4413, %r4414, %r4415, %r4416, %r4417, %r4418}, {%r4375, %r4376, %r4377, %r4378};
	wmma.mma.sync.aligned.col.col.m16n16k16.f16.f16 {%r4427, %r4428, %r4429, %r4430}, {%r4395, %r4396, %r4397, %r4398, %r4399, %r4400, %r4401, %r4402}, {%r4403, %r4404, %r4405, %r4406, %r4407, %r4408, %r4409, %r4410}, {%r4379, %r4380, %r4381, %r4382};
	wmma.mma.sync.aligned.col.col.m16n16k16.f16.f16 {%r4431, %r4432, %r4433, %r4434}, {%r4395, %r4396, %r4397, %r4398, %r4399, %r4400, %r4401, %r4402}, {%r4411, %r4412, %r4413, %r4414, %r4415, %r4416, %r4417, %r4418}, {%r4383, %r4384, %r4385, %r4386};
	wmma.load.a.sync.aligned.col.m16n16k16.shared.f16 	{%r4435, %r4436, %r4437, %r4438, %r4439, %r4440, %r4441, %r4442}, [%r3247], %r3089;
	wmma.load.a.sync.aligned.col.m16n16k16.shared.f16 	{%r4443, %r4444, %r4445, %r4446, %r4447, %r4448, %r4449, %r4450}, [%r3256], %r3089;
	wmma.load.b.sync.aligned.col.m16n16k16.shared.f16 	{%r4451, %r4452, %r4453, %r4454, %r4455, %r4456, %r4457, %r4458}, [%r3265], %r3089;
	wmma.load.b.sync.aligned.col.m16n16k16.shared.f16 	{%r4459, %r4460, %r4461, %r4462, %r4463, %r4464, %r4465, %r4466}, [%r3274], %r3089;
	wmma.mma.sync.aligned.col.col.m16n16k16.f16.f16 {%r4467, %r4468, %r4469, %r4470}, {%r4435, %r4436, %r4437, %r4438, %r4439, %r4440, %r4441, %r4442}, {%r4451, %r4452, %r4453, %r4454, %r4455, %r4456, %r4457, %r4458}, {%r4419, %r4420, %r4421, %r4422};
	wmma.mma.sync.aligned.col.col.m16n16k16.f16.f16 {%r4471, %r4472, %r4473, %r4474}, {%r4435, %r4436, %r4437, %r4438, %r4439, %r4440, %r4441, %r4442}, {%r4459, %r4460, %r4461, %r4462, %r4463, %r4464, %r4465, %r4466}, {%r4423, %r4424, %r4425, %r4426};
	wmma.mma.sync.aligned.col.col.m16n16k16.f16.f16 {%r4475, %r4476, %r4477, %r4478}, {%r4443, %r4444, %r4445, %r4446, %r4447, %r4448, %r4449, %r4450}, {%r4451, %r4452, %r4453, %r4454, %r4455, %r4456, %r4457, %r4458}, {%r4427, %r4428, %r4429, %r4430};
	wmma.mma.sync.aligned.col.col.m16n16k16.f16.f16 {%r4479, %r4480, %r4481, %r4482}, {%r4443, %r4444, %r4445, %r4446, %r4447, %r4448, %r4449, %r4450}, {%r4459, %r4460, %r4461, %r4462, %r4463, %r4464, %r4465, %r4466}, {%r4431, %r4432, %r4433, %r4434};
	add.s64 	%rd192, %rd120, 589824;
	// begin inline asm
	cp.async.cg.shared.global [%r3044], [%rd192], 16, 16;
	// end inline asm
	add.s64 	%rd193, %rd120, 606208;
	// begin inline asm
	cp.async.cg.shared.global [%r3045], [%rd193], 16, 16;
	// end inline asm
	add.s64 	%rd194, %rd120, 622592;
	// begin inline asm
	cp.async.cg.shared.global [%r3046], [%rd194], 16, 16;
	// end inline asm
	add.s64 	%rd195, %rd120, 638976;
	// begin inline asm
	cp.async.cg.shared.global [%r3047], [%rd195], 16, 16;
	// end inline asm
	add.s64 	%rd196, %rd124, 1152;
	// begin inline asm
	cp.async.cg.shared.global [%r3048], [%rd196], 16, 16;
	// end inline asm
	add.s64 	%rd197, %rd124, 66688;
	// begin inline asm
	cp.async.cg.shared.global [%r3049], [%rd197], 16, 16;
	// end inline asm
	add.s64 	%rd198, %rd124, 132224;
	// begin inline asm
	cp.async.cg.shared.global [%r3050], [%rd198], 16, 16;
	// end inline asm
	add.s64 	%rd199, %rd124, 197760;
	// begin inline asm
	cp.async.cg.shared.global [%r3051], [%rd199], 16, 16;
	// end inline asm
	// begin inline asm
	cp.async.commit_group;
	// end inline asm
	// begin inline asm
	cp.async.wait_group 2;
	// end inline asm
	bar.sync 	0;
	wmma.load.a.sync.aligned.col.m16n16k16.shared.f16 	{%r4483, %r4484, %r4485, %r4486, %r4487, %r4488, %r4489, %r4490}, [%r3299], %r3089;
	wmma.load.a.sync.aligned.col.m16n16k16.shared.f16 	{%r4491, %r4492, %r4493, %r4494, %r4495, %r4496, %r4497, %r4498}, [%r3308], %r3089;
	wmma.load.b.sync.aligned.col.m16n16k16.shared.f16 	{%r4499, %r4500, %r4501, %r4502, %r4503, %r4504, %r4505, %r4506}, [%r3317], %r3089;
	wmma.load.b.sync.aligned.col.m16n16k16.shared.f16 	{%r4507, %r4508, %r4509, %r4510, %r4511, %r4512, %r4513, %r4514}, [%r3326], %r3089;
	wmma.mma.sync.aligned.col.col.m16n16k16.f16.f16 {%r4515, %r4516, %r4517, %r4518}, {%r4483, %r4484, %r4485, %r4486, %r4487, %r4488, %r4489, %r4490}, {%r4499, %r4500, %r4501, %r4502, %r4503, %r4504, %r4505, %r4506}, {%r4467, %r4468, %r4469, %r4470};
	wmma.mma.sync.aligned.col.col.m16n16k16.f16.f16 {%r4519, %r4520, %r4521, %r4522}, {%r4483, %r4484, %r4485, %r4486, %r4487, %r4488, %r4489, %r4490}, {%r4507, %r4508, %r4509, %r4510, %r4511, %r4512, %r4513, %r4514}, {%r4471, %r4472, %r4473, %r4474};
	wmma.mma.sync.aligned.col.col.m16n16k16.f16.f16 {%r4523, %r4524, %r4525, %r4526}, {%r4491, %r4492, %r4493, %r4494, %r4495, %r4496, %r4497, %r4498}, {%r4499, %r4500, %r4501, %r4502, %r4503, %r4504, %r4505, %r4506}, {%r4475, %r4476, %r4477, %r4478};
	wmma.mma.sync.aligned.col.col.m16n16k16.f16.f16 {%r4527, %r4528, %r4529, %r4530}, {%r4491, %r4492, %r4493, %r4494, %r4495, %r4496, %r4497, %r4498}, {%r4507, %r4508, %r4509, %r4510, %r4511, %r4512, %r4513, %r4514}, {%r4479, %r4480, %r4481, %r4482};
	wmma.load.a.sync.aligned.col.m16n16k16.shared.f16 	{%r4531, %r4532, %r4533, %r4534, %r4535, %r4536, %r4537, %r4538}, [%r3351], %r3089;
	wmma.load.a.sync.aligned.col.m16n16k16.shared.f16 	{%r4539, %r4540, %r4541, %r4542, %r4543, %r4544, %r4545, %r4546}, [%r3360], %r3089;
	wmma.load.b.sync.aligned.col.m16n16k16.shared.f16 	{%r4547, %r4548, %r4549, %r4550, %r4551, %r4552, %r4553, %r4554}, [%r3369], %r3089;
	wmma.load.b.sync.aligned.col.m16n16k16.shared.f16 	{%r4555, %r4556, %r4557, %r4558, %r4559, %r4560, %r4561, %r4562}, [%r3378], %r3089;
	wmma.mma.sync.aligned.col.col.m16n16k16.f16.f16 {%r4563, %r4564, %r4565, %r4566}, {%r4531, %r4532, %r4533, %r4534, %r4535, %r4536, %r4537, %r4538}, {%r4547, %r4548, %r4549, %r4550, %r4551, %r4552, %r4553, %r4554}, {%r4515, %r4516, %r4517, %r4518};
	wmma.mma.sync.aligned.col.col.m16n16k16.f16.f16 {%r4567, %r4568, %r4569, %r4570}, {%r4531, %r4532, %r4533, %r4534, %r4535, %r4536, %r4537, %r4538}, {%r4555, %r4556, %r4557, %r4558, %r4559, %r4560, %r4561, %r4562}, {%r4519, %r4520, %r4521, %r4522};
	wmma.mma.sync.aligned.col.col.m16n16k16.f16.f16 {%r4571, %r4572, %r4573, %r4574}, {%r4539, %r4540, %r4541, %r4542, %r4543, %r4544, %r4545, %r4546}, {%r4547, %r4548, %r4549, %r4550, %r4551, %r4552, %r4553, %r4554}, {%r4523, %r4524, %r4525, %r4526};
	wmma.mma.sync.aligned.col.col.m16n16k16.f16.f16 {%r4575, %r4576, %r4577, %r4578}, {%r4539, %r4540, %r4541, %r4542, %r4543, %r4544, %r4545, %r4546}, {%r4555, %r4556, %r4557, %r4558, %r4559, %r4560, %r4561, %r4562}, {%r4527, %r4528, %r4529, %r4530};
	wmma.load.a.sync.aligned.col.m16n16k16.shared.f16 	{%r4579, %r4580, %r4581, %r4582, %r4583, %r4584, %r4585, %r4586}, [%r3403], %r3089;
	wmma.load.a.sync.aligned.col.m16n16k16.shared.f16 	{%r4587, %r4588, %r4589, %r4590, %r4591, %r4592, %r4593, %r4594}, [%r3412], %r3089;
	wmma.load.b.sync.aligned.col.m16n16k16.shared.f16 	{%r4595, %r4596, %r4597, %r4598, %r4599, %r4600, %r4601, %r4602}, [%r3421], %r3089;
	wmma.load.b.sync.aligned.col.m16n16k16.shared.f16 	{%r4603, %r4604, %r4605, %r4606, %r4607, %r4608, %r4609, %r4610}, [%r3430], %r3089;
	wmma.mma.sync.aligned.col.col.m16n16k16.f16.f16 {%r4611, %r4612, %r4613, %r4614}, {%r4579, %r4580, %r4581, %r4582, %r4583, %r4584, %r4585, %r4586}, {%r4595, %r4596, %r4597, %r4598, %r4599, %r4600, %r4601, %r4602}, {%r4563, %r4564, %r4565, %r4566};
	wmma.mma.sync.aligned.col.col.m16n16k16.f16.f16 {%r4615, %r4616, %r4617, %r4618}, {%r4579, %r4580, %r4581, %r4582, %r4583, %r4584, %r4585, %r4586}, {%r4603, %r4604, %r4605, %r4606, %r4607, %r4608, %r4609, %r4610}, {%r4567, %r4568, %r4569, %r4570};
	wmma.mma.sync.aligned.col.col.m16n16k16.f16.f16 {%r4619, %r4620, %r4621, %r4622}, {%r4587, %r4588, %r4589, %r4590, %r4591, %r4592, %r4593, %r4594}, {%r4595, %r4596, %r4597, %r4598, %r4599, %r4600, %r4601, %r4602}, {%r4571, %r4572, %r4573, %r4574};
	wmma.mma.sync.aligned.col.col.m16n16k16.f16.f16 {%r4623, %r4624, %r4625, %r4626}, {%r4587, %r4588, %r4589, %r4590, %r4591, %r4592, %r4593, %r4594}, {%r4603, %r4604, %r4605, %r4606, %r4607, %r4608, %r4609, %r4610}, {%r4575, %r4576, %r4577, %r4578};
	wmma.load.a.sync.aligned.col.m16n16k16.shared.f16 	{%r4627, %r4628, %r4629, %r4630, %r4631, %r4632, %r4633, %r4634}, [%r3455], %r3089;
	wmma.load.a.sync.aligned.col.m16n16k16.shared.f16 	{%r4635, %r4636, %r4637, %r4638, %r4639, %r4640, %r4641, %r4642}, [%r3464], %r3089;
	wmma.load.b.sync.aligned.col.m16n16k16.shared.f16 	{%r4643, %r4644, %r4645, %r4646, %r4647, %r4648, %r4649, %r4650}, [%r3473], %r3089;
	wmma.load.b.sync.aligned.col.m16n16k16.shared.f16 	{%r4651, %r4652, %r4653, %r4654, %r4655, %r4656, %r4657, %r4658}, [%r3482], %r3089;
	wmma.mma.sync.aligned.col.col.m16n16k16.f16.f16 {%r4659, %r4660, %r4661, %r4662}, {%r4627, %r4628, %r4629, %r4630, %r4631, %r4632, %r4633, %r4634}, {%r4643, %r4644, %r4645, %r4646, %r4647, %r4648, %r4649, %r4650}, {%r4611, %r4612, %r4613, %r4614};
	wmma.mma.sync.aligned.col.col.m16n16k16.f16.f16 {%r4663, %r4664, %r4665, %r4666}, {%r4627, %r4628, %r4629, %r4630, %r4631, %r4632, %r4633, %r4634}, {%r4651, %r4652, %r4653, %r4654, %r4655, %r4656, %r4657, %r4658}, {%r4615, %r4616, %r4617, %r4618};
	wmma.mma.sync.aligned.col.col.m16n16k16.f16.f16 {%r4667, %r4668, %r4669, %r4670}, {%r4635, %r4636, %r4637, %r4638, %r4639, %r4640, %r4641, %r4642}, {%r4643, %r4644, %r4645, %r4646, %r4647, %r4648, %r4649, %r4650}, {%r4619, %r4620, %r4621, %r4622};
	wmma.mma.sync.aligned.col.col.m16n16k16.f16.f16 {%r4671, %r4672, %r4673, %r4674}, {%r4635, %r4636, %r4637, %r4638, %r4639, %r4640, %r4641, %r4642}, {%r4651, %r4652, %r4653, %r4654, %r4655, %r4656, %r4657, %r4658}, {%r4623, %r4624, %r4625, %r4626};
	add.s64 	%rd200, %rd120, 655360;
	// begin inline asm
	cp.async.cg.shared.global [%r3052], [%rd200], 16, 16;
	// end inline asm
	add.s64 	%rd201, %rd120, 671744;
	// begin inline asm
	cp.async.cg.shared.global [%r3053], [%rd201], 16, 16;
	// end inline asm
	add.s64 	%rd202, %rd120, 688128;
	// begin inline asm
	cp.async.cg.shared.global [%r3054], [%rd202], 16, 16;
	// end inline asm
	add.s64 	%rd203, %rd120, 704512;
	// begin inline asm
	cp.async.cg.shared.global [%r3055], [%rd203], 16, 16;
	// end inline asm
	add.s64 	%rd204, %rd124, 1280;
	// begin inline asm
	cp.async.cg.shared.global [%r3056], [%rd204], 16, 16;
	// end inline asm
	add.s64 	%rd205, %rd124, 66816;
	// begin inline asm
	cp.async.cg.shared.global [%r3057], [%rd205], 16, 16;
	// end inline asm
	add.s64 	%rd206, %rd124, 132352;
	// begin inline asm
	cp.async.cg.shared.global [%r3058], [%rd206], 16, 16;
	// end inline asm
	add.s64 	%rd207, %rd124, 197888;
	// begin inline asm
	cp.async.cg.shared.global [%r3059], [%rd207], 16, 16;
	// end inline asm
	// begin inline asm
	cp.async.commit_group;
	// end inline asm
	// begin inline asm
	cp.async.wait_group 2;
	// end inline asm
	bar.sync 	0;
	wmma.load.a.sync.aligned.col.m16n16k16.shared.f16 	{%r4675, %r4676, %r4677, %r4678, %r4679, %r4680, %r4681, %r4682}, [%r3507], %r3089;
	wmma.load.a.sync.aligned.col.m16n16k16.shared.f16 	{%r4683, %r4684, %r4685, %r4686, %r4687, %r4688, %r4689, %r4690}, [%r3516], %r3089;
	wmma.load.b.sync.aligned.col.m16n16k16.shared.f16 	{%r4691, %r4692, %r4693, %r4694, %r4695, %r4696, %r4697, %r4698}, [%r3525], %r3089;
	wmma.load.b.sync.aligned.col.m16n16k16.shared.f16 	{%r4699, %r4700, %r4701, %r4702, %r4703, %r4704, %r4705, %r4706}, [%r3534], %r3089;
	wmma.mma.sync.aligned.col.col.m16n16k16.f16.f16 {%r4707, %r4708, %r4709, %r4710}, {%r4675, %r4676, %r4677, %r4678, %r4679, %r4680, %r4681, %r4682}, {%r4691, %r4692, %r4693, %r4694, %r4695, %r4696, %r4697, %r4698}, {%r4659, %r4660, %r4661, %r4662};
	wmma.mma.sync.aligned.col.col.m16n16k16.f16.f16 {%r4711, %r4712, %r4713, %r4714}, {%r4675, %r4676, %r4677, %r4678, %r4679, %r4680, %r4681, %r4682}, {%r4699, %r4700, %r4701, %r4702, %r4703, %r4704, %r4705, %r4706}, {%r4663, %r4664, %r4665, %r4666};
	wmma.mma.sync.aligned.col.col.m16n16k16.f16.f16 {%r4715, %r4716, %r4717, %r4718}, {%r4683, %r4684, %r4685, %r4686, %r4687, %r4688, %r4689, %r4690}, {%r4691, %r4692, %r4693, %r4694, %r4695, %r4696, %r4697, %r4698}, {%r4667, %r4668, %r4669, %r4670};
	wmma.mma.sync.aligned.col.col.m16n16k16.f16.f16 {%r4719, %r4720, %r4721, %r4722}, {%r4683, %r4684, %r4685, %r4686, %r4687, %r4688, %r4689, %r4690}, {%r4699, %r4700, %r4701, %r4702, %r4703, %r4704, %r4705, %r4706}, {%r4671, %r4672, %r4673, %r4674};
	wmma.load.a.sync.aligned.col.m16n16k16.shared.f16 	{%r4723, %r4724, %r4725, %r4726, %r4727, %r4728, %r4729, %r4730}, [%r3559], %r3089;
	wmma.load.a.sync.aligned.col.m16n16k16.shared.f16 	{%r4731, %r4732, %r4733, %r4734, %r4735, %r4736, %r4737, %r4738}, [%r3568], %r3089;
	wmma.load.b.sync.aligned.col.m16n16k16.shared.f16 	{%r4739, %r4740, %r4741, %r4742, %r4743, %r4744, %r4745, %r4746}, [%r3577], %r3089;
	wmma.load.b.sync.aligned.col.m16n16k16.shared.f16 	{%r4747, %r4748, %r4749, %r4750, %r4751, %r4752, %r4753, %r4754}, [%r3586], %r3089;
	wmma.mma.sync.aligned.col.col.m16n16k16.f16.f16 {%r4755, %r4756, %r4757, %r4758}, {%r4723, %r4724, %r4725, %r4726, %r4727, %r4728, %r4729, %r4730}, {%r4739, %r4740, %r4741, %r4742, %r4743, %r4744, %r4745, %r4746}, {%r4707, %r4708, %r4709, %r4710};
	wmma.mma.sync.aligned.col.col.m16n16k16.f16.f16 {%r4759, %r4760, %r4761, %r4762}, {%r4723, %r4724, %r4725, %r4726, %r4727, %r4728, %r4729, %r4730}, {%r4747, %r4748, %r4749, %r4750, %r4751, %r4752, %r4753, %r4754}, {%r4711, %r4712, %r4713, %r4714};
	wmma.mma.sync.aligned.col.col.m16n16k16.f16.f16 {%r4763, %r4764, %r4765, %r4766}, {%r4731, %r4732, %r4733, %r4734, %r4735, %r4736, %r4737, %r4738}, {%r4739, %r4740, %r4741, %r4742, %r4743, %r4744, %r4745, %r4746}, {%r4715, %r4716, %r4717, %r4718};
	wmma.mma.sync.aligned.col.col.m16n16k16.f16.f16 {%r4767, %r4768, %r4769, %r4770}, {%r4731, %r4732, %r4733, %r4734, %r4735, %r4736, %r4737, %r4738}, {%r4747, %r4748, %r4749, %r4750, %r4751, %r4752, %r4753, %r4754}, {%r4719, %r4720, %r4721, %r4722};
	wmma.load.a.sync.aligned.col.m16n16k16.shared.f16 	{%r4771, %r4772, %r4773, %r4774, %r4775, %r4776, %r4777, %r4778}, [%r3611], %r3089;
	wmma.load.a.sync.aligned.col.m16n16k16.shared.f16 	{%r4779, %r4780, %r4781, %r4782, %r4783, %r4784, %r4785, %r4786}, [%r3620], %r3089;
	wmma.load.b.sync.aligned.col.m16n16k16.shared.f16 	{%r4787, %r4788, %r4789, %r4790, %r4791, %r4792, %r4793, %r4794}, [%r3629], %r3089;
	wmma.load.b.sync.aligned.col.m16n16k16.shared.f16 	{%r4795, %r4796, %r4797, %r4798, %r4799, %r4800, %r4801, %r4802}, [%r3638], %r3089;
	wmma.mma.sync.aligned.col.col.m16n16k16.f16.f16 {%r4803, %r4804, %r4805, %r4806}, {%r4771, %r4772, %r4773, %r4774, %r4775, %r4776, %r4777, %r4778}, {%r4787, %r4788, %r4789, %r4790, %r4791, %r4792, %r4793, %r4794}, {%r4755, %r4756, %r4757, %r4758};
	wmma.mma.sync.aligned.col.col.m16n16k16.f16.f16 {%r4807, %r4808, %r4809, %r4810}, {%r4771, %r4772, %r4773, %r4774, %r4775, %r4776, %r4777, %r4778}, {%r4795, %r4796, %r4797, %r4798, %r4799, %r4800, %r4801, %r4802}, {%r4759, %r4760, %r4761, %r4762};
	wmma.mma.sync.aligned.col.col.m16n16k16.f16.f16 {%r4811, %r4812, %r4813, %r4814}, {%r4779, %r4780, %r4781, %r4782, %r4783, %r4784, %r4785, %r4786}, {%r4787, %r4788, %r4789, %r4790, %r4791, %r4792, %r4793, %r4794}, {%r4763, %r4764, %r4765, %r4766};
	wmma.mma.sync.aligned.col.col.m16n16k16.f16.f16 {%r4815, %r4816, %r4817, %r4818}, {%r4779, %r4780, %r4781, %r4782, %r4783, %r4784, %r4785, %r4786}, {%r4795, %r4796, %r4797, %r4798, %r4799, %r4800, %r4801, %r4802}, {%r4767, %r4768, %r4769, %r4770};
	wmma.load.a.sync.aligned.col.m16n16k16.shared.f16 	{%r4819, %r4820, %r4821, %r4822, %r4823, %r4824, %r4825, %r4826}, [%r3663], %r3089;
	wmma.load.a.sync.aligned.col.m16n16k16.shared.f16 	{%r4827, %r4828, %r4829, %r4830, %r4831, %r4832, %r4833, %r4834}, [%r3672], %r3089;
	wmma.load.b.sync.aligned.col.m16n16k16.shared.f16 	{%r4835, %r4836, %r4837, %r4838, %r4839, %r4840, %r4841, %r4842}, [%r3681], %r3089;
	wmma.load.b.sync.aligned.col.m16n16k16.shared.f16 	{%r4843, %r4844, %r4845, %r4846, %r4847, %r4848, %r4849, %r4850}, [%r3690], %r3089;
	wmma.mma.sync.aligned.col.col.m16n16k16.f16.f16 {%r4851, %r4852, %r4853, %r4854}, {%r4819, %r4820, %r4821, %r4822, %r4823, %r4824, %r4825, %r4826}, {%r4835, %r4836, %r4837, %r4838, %r4839, %r4840, %r4841, %r4842}, {%r4803, %r4804, %r4805, %r4806};
	wmma.mma.sync.aligned.col.col.m16n16k16.f16.f16 {%r4855, %r4856, %r4857, %r4858}, {%r4819, %r4820, %r4821, %r4822, %r4823, %r4824, %r4825, %r4826}, {%r4843, %r4844, %r4845, %r4846, %r4847, %r4848, %r4849, %r4850}, {%r4807, %r4808, %r4809, %r4810};
	wmma.mma.sync.aligned.col.col.m16n16k16.f16.f16 {%r4859, %r4860, %r4861, %r4862}, {%r4827, %r4828, %r4829, %r4830, %r4831, %r4832, %r4833, %r4834}, {%r4835, %r4836, %r4837, %r4838, %r4839, %r4840, %r4841, %r4842}, {%r4811, %r4812, %r4813, %r4814};
	wmma.mma.sync.aligned.col.col.m16n16k16.f16.f16 {%r4863, %r4864, %r4865, %r4866}, {%r4827, %r4828, %r4829, %r4830, %r4831, %r4832, %r4833, %r4834}, {%r4843, %r4844, %r4845, %r4846, %r4847, %r4848, %r4849, %r4850}, {%r4815, %r4816, %r4817, %r4818};
	add.s64 	%rd208, %rd120, 720896;
	// begin inline asm
	cp.async.cg.shared.global [%r3036], [%rd208], 16, 16;
	// end inline asm
	add.s64 	%rd209, %rd120, 737280;
	// begin inline asm
	cp.async.cg.shared.global [%r3037], [%rd209], 16, 16;
	// end inline asm
	add.s64 	%rd210, %rd120, 753664;
	// begin inline asm
	cp.async.cg.shared.global [%r3038], [%rd210], 16, 16;
	// end inline asm
	add.s64 	%rd211, %rd120, 770048;
	// begin inline asm
	cp.async.cg.shared.global [%r3039], [%rd211], 16, 16;
	// end inline asm
	add.s64 	%rd212, %rd124, 1408;
	// begin inline asm
	cp.async.cg.shared.global [%r3040], [%rd212], 16, 16;
	// end inline asm
	add.s64 	%rd213, %rd124, 66944;
	// begin inline asm
	cp.async.cg.shared.global [%r3041], [%rd213], 16, 16;
	// end inline asm
	add.s64 	%rd214, %rd124, 132480;
	// begin inline asm
	cp.async.cg.shared.global [%r3042], [%rd214], 16, 16;
	// end inline asm
	add.s64 	%rd215, %rd124, 198016;
	// begin inline asm
	cp.async.cg.shared.global [%r3043], [%rd215], 16, 16;
	// end inline asm
	// begin inline asm
	cp.async.commit_group;
	// end inline asm
	// begin inline asm
	cp.async.wait_group 2;
	// end inline asm
	bar.sync 	0;
	wmma.load.a.sync.aligned.col.m16n16k16.shared.f16 	{%r4867, %r4868, %r4869, %r4870, %r4871, %r4872, %r4873, %r4874}, [%r3088], %r3089;
	wmma.load.a.sync.aligned.col.m16n16k16.shared.f16 	{%r4875, %r4876, %r4877, %r4878, %r4879, %r4880, %r4881, %r4882}, [%r3098], %r3089;
	wmma.load.b.sync.aligned.col.m16n16k16.shared.f16 	{%r4883, %r4884, %r4885, %r4886, %r4887, %r4888, %r4889, %r4890}, [%r3109], %r3089;
	wmma.load.b.sync.aligned.col.m16n16k16.shared.f16 	{%r4891, %r4892, %r4893, %r4894, %r4895, %r4896, %r4897, %r4898}, [%r3118], %r3089;
	wmma.mma.sync.aligned.col.col.m16n16k16.f16.f16 {%r4899, %r4900, %r4901, %r4902}, {%r4867, %r4868, %r4869, %r4870, %r4871, %r4872, %r4873, %r4874}, {%r4883, %r4884, %r4885, %r4886, %r4887, %r4888, %r4889, %r4890}, {%r4851, %r4852, %r4853, %r4854};
	wmma.mma.sync.aligned.col.col.m16n16k16.f16.f16 {%r4903, %r4904, %r4905, %r4906}, {%r4867, %r4868, %r4869, %r4870, %r4871, %r4872, %r4873, %r4874}, {%r4891, %r4892, %r4893, %r4894, %r4895, %r4896, %r4897, %r4898}, {%r4855, %r4856, %r4857, %r4858};
	wmma.mma.sync.aligned.col.col.m16n16k16.f16.f16 {%r4907, %r4908, %r4909, %r4910}, {%r4875, %r4876, %r4877, %r4878, %r4879, %r4880, %r4881, %r4882}, {%r4883, %r4884, %r4885, %r4886, %r4887, %r4888, %r4889, %r4890}, {%r4859, %r4860, %r4861, %r4862};
	wmma.mma.sync.aligned.col.col.m16n16k16.f16.f16 {%r4911, %r4912, %r4913, %r4914}, {%r4875, %r4876, %r4877, %r4878, %r4879, %r4880, %r4881, %r4882}, {%r4891, %r4892, %r4893, %r4894, %r4895, %r4896, %r4897, %r4898}, {%r4863, %r4864, %r4865, %r4866};
	wmma.load.a.sync.aligned.col.m16n16k16.shared.f16 	{%r4915, %r4916, %r4917, %r4918, %r4919, %r4920, %r4921, %r4922}, [%r3143], %r3089;
	wmma.load.a.sync.aligned.col.m16n16k16.shared.f16 	{%r4923, %r4924, %r4925, %r4926, %r4927, %r4928, %r4929, %r4930}, [%r3152], %r3089;
	wmma.load.b.sync.aligned.col.m16n16k16.shared.f16 	{%r4931, %r4932, %r4933, %r4934, %r4935, %r4936, %r4937, %r4938}, [%r3161], %r3089;
	wmma.load.b.sync.aligned.col.m16n16k16.shared.f16 	{%r4939, %r4940, %r4941, %r4942, %r4943, %r4944, %r4945, %r4946}, [%r3170], %r3089;
	wmma.mma.sync.aligned.col.col.m16n16k16.f16.f16 {%r4947, %r4948, %r4949, %r4950}, {%r4915, %r4916, %r4917, %r4918, %r4919, %r4920, %r4921, %r4922}, {%r4931, %r4932, %r4933, %r4934, %r4935, %r4936, %r4937, %r4938}, {%r4899, %r4900, %r4901, %r4902};
	wmma.mma.sync.aligned.col.col.m16n16k16.f16.f16 {%r4951, %r4952, %r4953, %r4954}, {%r4915, %r4916, %r4917, %r4918, %r4919, %r4920, %r4921, %r4922}, {%r4939, %r4940, %r4941, %r4942, %r4943, %r4944, %r4945, %r4946}, {%r4903, %r4904, %r4905, %r4906};
	wmma.mma.sync.aligned.col.col.m16n16k16.f16.f16 {%r4955, %r4956, %r4957, %r4958}, {%r4923, %r4924, %r4925, %r4926, %r4927, %r4928, %r4929, %r4930}, {%r4931, %r4932, %r4933, %r4934, %r4935, %r4936, %r4937, %r4938}, {%r4907, %r4908, %r4909, %r4910};
	wmma.mma.sync.aligned.col.col.m16n16k16.f16.f16 {%r4959, %r4960, %r4961, %r4962}, {%r4923, %r4924, %r4925, %r4926, %r4927, %r4928, %r4929, %r4930}, {%r4939, %r4940, %r4941, %r4942, %r4943, %r4944, %r4945, %r4946}, {%r4911, %r4912, %r4913, %r4914};
	wmma.load.a.sync.aligned.col.m16n16k16.shared.f16 	{%r4963, %r4964, %r4965, %r4966, %r4967, %r4968, %r4969, %r4970}, [%r3195], %r3089;
	wmma.load.a.sync.aligned.col.m16n16k16.shared.f16 	{%r4971, %r4972, %r4973, %r4974, %r4975, %r4976, %r4977, %r4978}, [%r3204], %r3089;
	wmma.load.b.sync.aligned.col.m16n16k16.shared.f16 	{%r4979, %r4980, %r4981, %r4982, %r4983, %r4984, %r4985, %r4986}, [%r3213], %r3089;
	wmma.load.b.sync.aligned.col.m16n16k16.shared.f16 	{%r4987, %r4988, %r4989, %r4990, %r4991, %r4992, %r4993, %r4994}, [%r3222], %r3089;
	wmma.mma.sync.aligned.col.col.m16n16k16.f16.f16 {%r4995, %r4996, %r4997, %r4998}, {%r4963, %r4964, %r4965, %r4966, %r4967, %r4968, %r4969, %r4970}, {%r4979, %r4980, %r4981, %r4982, %r4983, %r4984, %r4985, %r4986}, {%r4947, %r4948, %r4949, %r4950};
	wmma.mma.sync.aligned.col.col.m16n16k16.f16.f16 {%r4999, %r5000, %r5001, %r5002}, {%r4963, %r4964, %r4965, %r4966, %r4967, %r4968, %r4969, %r4970}, {%r4987, %r4988, %r4989, %r4990, %r4991, %r4992, %r4993, %r4994}, {%r4951, %r4952, %r4953, %r4954};
	wmma.mma.sync.aligned.col.col.m16n16k16.f16.f16 {%r5003, %r5004, %r5005, %r5006}, {%r4971, %r4972, %r4973, %r4974, %r4975, %r4976, %r4977, %r4978}, {%r4979, %r4980, %r4981, %r4982, %r4983, %r4984, %r4985, %r4986}, {%r4955, %r4956, %r4957, %r4958};
	wmma.mma.sync.aligned.col.col.m16n16k16.f16.f16 {%r5007, %r5008, %r5009, %r5010}, {%r4971, %r4972, %r4973, %r4974, %r4975, %r4976, %r4977, %r4978}, {%r4987, %r4988, %r4989, %r4990, %r4991, %r4992, %r4993, %r4994}, {%r4959, %r4960, %r4961, %r4962};
	wmma.load.a.sync.aligned.col.m16n16k16.shared.f16 	{%r5011, %r5012, %r5013, %r5014, %r5015, %r5016, %r5017, %r5018}, [%r3247], %r3089;
	wmma.load.a.sync.aligned.col.m16n16k16.shared.f16 	{%r5019, %r5020, %r5021, %r5022, %r5023, %r5024, %r5025, %r5026}, [%r3256], %r3089;
	wmma.load.b.sync.aligned.col.m16n16k16.shared.f16 	{%r5027, %r5028, %r5029, %r5030, %r5031, %r5032, %r5033, %r5034}, [%r3265], %r3089;
	wmma.load.b.sync.aligned.col.m16n16k16.shared.f16 	{%r5035, %r5036, %r5037, %r5038, %r5039, %r5040, %r5041, %r5042}, [%r3274], %r3089;
	wmma.mma.sync.aligned.col.col.m16n16k16.f16.f16 {%r5043, %r5044, %r5045, %r5046}, {%r5011, %r5012, %r5013, %r5014, %r5015, %r5016, %r5017, %r5018}, {%r5027, %r5028, %r5029, %r5030, %r5031, %r5032, %r5033, %r5034}, {%r4995, %r4996, %r4997, %r4998};
	wmma.mma.sync.aligned.col.col.m16n16k16.f16.f16 {%r5047, %r5048, %r5049, %r5050}, {%r5011, %r5012, %r5013, %r5014, %r5015, %r5016, %r5017, %r5018}, {%r5035, %r5036, %r5037, %r5038, %r5039, %r5040, %r5041, %r5042}, {%r4999, %r5000, %r5001, %r5002};
	wmma.mma.sync.aligned.col.col.m16n16k16.f16.f16 {%r5051, %r5052, %r5053, %r5054}, {%r5019, %r5020, %r5021, %r5022, %r5023, %r5024, %r5025, %r5026}, {%r5027, %r5028, %r5029, %r5030, %r5031, %r5032, %r5033, %r5034}, {%r5003, %r5004, %r5005, %r5006};
	wmma.mma.sync.aligned.col.col.m16n16k16.f16.f16 {%r5055, %r5056, %r5057, %r5058}, {%r5019, %r5020, %r5021, %r5022, %r5023, %r5024, %r5025, %r5026}, {%r5035, %r5036, %r5037, %r5038, %r5039, %r5040, %r5041, %r5042}, {%r5007, %r5008, %r5009, %r5010};
	add.s64 	%rd216, %rd120, 786432;
	// begin inline asm
	cp.async.cg.shared.global [%r3044], [%rd216], 16, 16;
	// end inline asm
	add.s64 	%rd217, %rd120, 802816;
	// begin inline asm
	cp.async.cg.shared.global [%r3045], [%rd217], 16, 16;
	// end inline asm
	add.s64 	%rd218, %rd120, 819200;
	// begin inline asm
	cp.async.cg.shared.global [%r3046], [%rd218], 16, 16;
	// end inline asm
	add.s64 	%rd219, %rd120, 835584;
	// begin inline asm
	cp.async.cg.shared.global [%r3047], [%rd219], 16, 16;
	// end inline asm
	add.s64 	%rd220, %rd124, 1536;
	// begin inline asm
	cp.async.cg.shared.global [%r3048], [%rd220], 16, 16;
	// end inline asm
	add.s64 	%rd221, %rd124, 67072;
	// begin inline asm
	cp.async.cg.shared.global [%r3049], [%rd221], 16, 16;
	// end inline asm
	add.s64 	%rd222, %rd124, 132608;
	// begin inline asm
	cp.async.cg.shared.global [%r3050], [%rd222], 16, 16;
	// end inline asm
	add.s64 	%rd223, %rd124, 198144;
	// begin inline asm
	cp.async.cg.shared.global [%r3051], [%rd223], 16, 16;
	// end inline asm
	// begin inline asm
	cp.async.commit_group;
	// end inline asm
	// begin inline asm
	cp.async.wait_group 2;
	// end inline asm
	bar.sync 	0;
	wmma.load.a.sync.aligned.col.m16n16k16.shared.f16 	{%r5059, %r5060, %r5061, %r5062, %r5063, %r5064, %r5065, %r5066}, [%r3299], %r3089;
	wmma.load.a.sync.aligned.col.m16n16k16.shared.f16 	{%r5067, %r5068, %r5069, %r5070, %r5071, %r5072, %r5073, %r5074}, [%r3308], %r3089;
	wmma.load.b.sync.aligned.col.m16n16k16.shared.f16 	{%r5075, %r5076, %r5077, %r5078, %r5079, %r5080, %r5081, %r5082}, [%r3317], %r3089;
	wmma.load.b.sync.aligned.col.m16n16k16.shared.f16 	{%r5083, %r5084, %r5085, %r5086, %r5087, %r5088, %r5089, %r5090}, [%r3326], %r3089;
	wmma.mma.sync.aligned.col.col.m16n16k16.f16.f16 {%r5091, %r5092, %r5093, %r5094}, {%r5059, %r5060, %r5061, %r5062, %r5063, %r5064, %r5065, %r5066}, {%r5075, %r5076, %r5077, %r5078, %r5079, %r5080, %r5081, %r5082}, {%r5043, %r5044, %r5045, %r5046};
	wmma.mma.sync.aligned.col.col.m16n16k16.f16.f16 {%r5095, %r5096, %r5097, %r5098}, {%r5059, %r5060, %r5061, %r5062, %r5063, %r5064, %r5065, %r5066}, {%r5083, %r5084, %r5085, %r5086, %r5087, %r5088, %r5089, %r5090}, {%r5047, %r5048, %r5049, %r5050};
	wmma.mma.sync.aligned.col.col.m16n16k16.f16.f16 {%r5099, %r5100, %r5101, %r5102}, {%r5067, %r5068, %r5069, %r5070, %r5071, %r5072, %r5073, %r5074}, {%r5075, %r5076, %r5077, %r5078, %r5079, %r5080, %r5081, %r5082}, {%r5051, %r5052, %r5053, %r5054};
	wmma.mma.sync.aligned.col.col.m16n16k16.f16.f16 {%r5103, %r5104, %r5105, %r5106}, {%r5067, %r5068, %r5069, %r5070, %r5071, %r5072, %r5073, %r5074}, {%r5083, %r5084, %r5085, %r5086, %r5087, %r5088, %r5089, %r5090}, {%r5055, %r5056, %r5057, %r5058};
	wmma.load.a.sync.aligned.col.m16n16k16.shared.f16 	{%r5107, %r5108, %r5109, %r5110, %r5111, %r5112, %r5113, %r5114}, [%r3351], %r3089;
	wmma.load.a.sync.aligned.col.m16n16k16.shared.f16 	{%r5115, %r5116, %r5117, %r5118, %r5119, %r5120, %r5121, %r5122}, [%r3360], %r3089;
	wmma.load.b.sync.aligned.col.m16n16k16.shared.f16 	{%r5123, %r5124, %r5125, %r5126, %r5127, %r5128, %r5129, %r5130}, [%r3369], %r3089;
	wmma.load.b.sync.aligned.col.m16n16k16.shared.f16 	{%r5131, %r5132, %r5133, %r5134, %r5135, %r5136, %r5137, %r5138}, [%r3378], %r3089;
	wmma.mma.sync.aligned.col.col.m16n16k16.f16.f16 {%r5139, %r5140, %r5141, %r5142}, {%r5107, %r5108, %r5109, %r5110, %r5111, %r5112, %r5113, %r5114}, {%r5123, %r5124, %r5125, %r5126, %r5127, %r5128, %r5129, %r5130}, {%r5091, %r5092, %r5093, %r5094};
	wmma.mma.sync.aligned.col.col.m16n16k16.f16.f16 {%r5143, %r5144, %r5145, %r5146}, {%r5107, %r5108, %r5109, %r5110, %r5111, %r5112, %r5113, %r5114}, {%r5131, %r5132, %r5133, %r5134, %r5135, %r5136, %r5137, %r5138}, {%r5095, %r5096, %r5097, %r5098};
	wmma.mma.sync.aligned.col.col.m16n16k16.f16.f16 {%r5147, %r5148, %r5149, %r5150}, {%r5115, %r5116, %r5117, %r5118, %r5119, %r5120, %r5121, %r5122}, {%r5123, %r5124, %r5125, %r5126, %r5127, %r5128, %r5129, %r5130}, {%r5099, %r5100, %r5101, %r5102};
	wmma.mma.sync.aligned.col.col.m16n16k16.f16.f16 {%r5151, %r5152, %r5153, %r5154}, {%r5115, %r5116, %r5117, %r5118, %r5119, %r5120, %r5121, %r5122}, {%r5131, %r5132, %r5133, %r5134, %r5135, %r5136, %r5137, %r5138}, {%r5103, %r5104, %r5105, %r5106};
	wmma.load.a.sync.aligned.col.m16n16k16.shared.f16 	{%r5155, %r5156, %r5157, %r5158, %r5159, %r5160, %r5161, %r5162}, [%r3403], %r3089;
	wmma.load.a.sync.aligned.col.m16n16k16.shared.f16 	{%r5163, %r5164, %r5165, %r5166, %r5167, %r5168, %r5169, %r5170}, [%r3412], %r3089;
	wmma.load.b.sync.aligned.col.m16n16k16.shared.f16 	{%r5171, %r5172, %r5173, %r5174, %r5175, %r5176, %r5177, %r5178}, [%r3421], %r3089;
	wmma.load.b.sync.aligned.col.m16n16k16.shared.f16 	{%r5179, %r5180, %r5181, %r5182, %r5183, %r5184, %r5185, %r5186}, [%r3430], %r3089;
	wmma.mma.sync.aligned.col.col.m16n16k16.f16.f16 {%r5187, %r5188, %r5189, %r5190}, {%r5155, %r5156, %r5157, %r5158, %r5159, %r5160, %r5161, %r5162}, {%r5171, %r5172, %r5173, %r5174, %r5175, %r5176, %r5177, %r5178}, {%r5139, %r5140, %r5141, %r5142};
	wmma.mma.sync.aligned.col.col.m16n16k16.f16.f16 {%r5191, %r5192, %r5193, %r5194}, {%r5155, %r5156, %r5157, %r5158, %r5159, %r5160, %r5161, %r5162}, {%r5179, %r5180, %r5181, %r5182, %r5183, %r5184, %r5185, %r5186}, {%r5143, %r5144, %r5145, %r5146};
	wmma.mma.sync.aligned.col.col.m16n16k16.f16.f16 {%r5195, %r5196, %r5197, %r5198}, {%r5163, %r5164, %r5165, %r5166, %r5167, %r5168, %r5169, %r5170}, {%r5171, %r5172, %r5173, %r5174, %r5175, %r5176, %r5177, %r5178}, {%r5147, %r5148, %r5149, %r5150};
	wmma.mma.sync.aligned.col.col.m16n16k16.f16.f16 {%r5199, %r5200, %r5201, %r5202}, {%r5163, %r5164, %r5165, %r5166, %r5167, %r5168, %r5169, %r5170}, {%r5179, %r5180, %r5181, %r5182, %r5183, %r5184, %r5185, %r5186}, {%r5151, %r5152, %r5153, %r5154};
	wmma.load.a.sync.aligned.col.m16n16k16.shared.f16 	{%r5203, %r5204, %r5205, %r5206, %r5207, %r5208, %r5209, %r5210}, [%r3455], %r3089;
	wmma.load.a.sync.aligned.col.m16n16k16.shared.f16 	{%r5211, %r5212, %r5213, %r5214, %r5215, %r5216, %r5217, %r5218}, [%r3464], %r3089;
	wmma.load.b.sync.aligned.col.m16n16k16.shared.f16 	{%r5219, %r5220, %r5221, %r5222, %r5223, %r5224, %r5225, %r5226}, [%r3473], %r3089;
	wmma.load.b.sync.aligned.col.m16n16k16.shared.f16 	{%r5227, %r5228, %r5229, %r5230, %r5231, %r5232, %r5233, %r5234}, [%r3482], %r3089;
	wmma.mma.sync.aligned.col.col.m16n16k16.f16.f16 {%r5235, %r5236, %r5237, %r5238}, {%r5203, %r5204, %r5205, %r5206, %r5207, %r5208, %r5209, %r5210}, {%r5219, %r5220, %r5221, %r5222, %r5223, %r5224, %r5225, %r5226}, {%r5187, %r5188, %r5189, %r5190};
	wmma.mma.sync.aligned.col.col.m16n16k16.f16.f16 {%r5239, %r5240, %r5241, %r5242}, {%r5203, %r5204, %r5205, %r5206, %r5207, %r5208, %r5209, %r5210}, {%r5227, %r5228, %r5229, %r5230, %r5231, %r5232, %r5233, %r5234}, {%r5191, %r5192, %r5193, %r5194};
	wmma.mma.sync.aligned.col.col.m16n16k16.f16.f16 {%r5243, %r5244, %r5245, %r5246}, {%r5211, %r5212, %r5213, %r5214, %r5215, %r5216, %r5217, %r5218}, {%r5219, %r5220, %r5221, %r5222, %r5223, %r5224, %r5225, %r5226}, {%r5195, %r5196, %r5197, %r5198};
	wmma.mma.sync.aligned.col.col.m16n16k16.f16.f16 {%r5247, %r5248, %r5249, %r5250}, {%r5211, %r5212, %r5213, %r5214, %r5215, %r5216, %r5217, %r5218}, {%r5227, %r5228, %r5229, %r5230, %r5231, %r5232, %r5233, %r5234}, {%r5199, %r5200, %r5201, %r5202};
	add.s64 	%rd224, %rd120, 851968;
	// begin inline asm
	cp.async.cg.shared.global [%r3052], [%rd224], 16, 16;
	// end inline asm
	add.s64 	%rd225, %rd120, 868352;
	// begin inline asm
	cp.async.cg.shared.global [%r3053], [%rd225], 16, 16;
	// end inline asm
	add.s64 	%rd226, %rd120, 884736;
	// begin inline asm
	cp.async.cg.shared.global [%r3054], [%rd226], 16, 16;
	// end inline asm
	add.s64 	%rd227, %rd120, 901120;
	// begin inline asm
	cp.async.cg.shared.global [%r3055], [%rd227], 16, 16;
	// end inline asm
	add.s64 	%rd228, %rd124, 1664;
	// begin inline asm
	cp.async.cg.shared.global [%r3056], [%rd228], 16, 16;
	// end inline asm
	add.s64 	%rd229, %rd124, 67200;
	// begin inline asm
	cp.async.cg.shared.global [%r3057], [%rd229], 16, 16;
	// end inline asm
	add.s64 	%rd230, %rd124, 132736;
	// begin inline asm
	cp.async.cg.shared.global [%r3058], [%rd230], 16, 16;
	// end inline asm
	add.s64 	%rd231, %rd124, 198272;
	// begin inline asm
	cp.async.cg.shared.global [%r3059], [%rd231], 16, 16;
	// end inline asm
	// begin inline asm
	cp.async.commit_group;
	// end inline asm
	// begin inline asm
	cp.async.wait_group 2;
	// end inline asm
	bar.sync 	0;
	wmma.load.a.sync.aligned.col.m16n16k16.shared.f16 	{%r5251, %r5252, %r5253, %r5254, %r5255, %r5256, %r5257, %r5258}, [%r3507], %r3089;
	wmma.load.a.sync.aligned.col.m16n16k16.shared.f16 	{%r5259, %r5260, %r5261, %r5262, %r5263, %r5264, %r5265, %r5266}, [%r3516], %r3089;
	wmma.load.b.sync.aligned.col.m16n16k16.shared.f16 	{%r5267, %r5268, %r5269, %r5270, %r5271, %r5272, %r5273, %r5274}, [%r3525], %r3089;
	wmma.load.b.sync.aligned.col.m16n16k16.shared.f16 	{%r5275, %r5276, %r5277, %r5278, %r5279, %r5280, %r5281, %r5282}, [%r3534], %r3089;
	wmma.mma.sync.aligned.col.col.m16n16k16.f16.f16 {%r5283, %r5284, %r5285, %r5286}, {%r5251, %r5252, %r5253, %r5254, %r5255, %r5256, %r5257, %r5258}, {%r5267, %r5268, %r5269, %r5270, %r5271, %r5272, %r5273, %r5274}, {%r5235, %r5236, %r5237, %r5238};
	wmma.mma.sync.aligned.col.col.m16n16k16.f16.f16 {%r5287, %r5288, %r5289, %r5290}, {%r5251, %r5252, %r5253, %r5254, %r5255, %r5256, %r5257, %r5258}, {%r5275, %r5276, %r5277, %r5278, %r5279, %r5280, %r5281, %r5282}, {%r5239, %r5240, %r5241, %r5242};
	wmma.mma.sync.aligned.col.col.m16n16k16.f16.f16 {%r5291, %r5292, %r5293, %r5294}, {%r5259, %r5260, %r5261, %r5262, %r5263, %r5264, %r5265, %r5266}, {%r5267, %r5268, %r5269, %r5270, %r5271, %r5272, %r5273, %r5274}, {%r5243, %r5244, %r5245, %r5246};
	wmma.mma.sync.aligned.col.col.m16n16k16.f16.f16 {%r5295, %r5296, %r5297, %r5298}, {%r5259, %r5260, %r5261, %r5262, %r5263, %r5264, %r5265, %r5266}, {%r5275, %r5276, %r5277, %r5278, %r5279, %r5280, %r5281, %r5282}, {%r5247, %r5248, %r5249, %r5250};
	wmma.load.a.sync.aligned.col.m16n16k16.shared.f16 	{%r5299, %r5300, %r5301, %r5302, %r5303, %r5304, %r5305, %r5306}, [%r3559], %r3089;
	wmma.load.a.sync.aligned.col.m16n16k16.shared.f16 	{%r5307, %r5308, %r5309, %r5310, %r5311, %r5312, %r5313, %r5314}, [%r3568], %r3089;
	wmma.load.b.sync.aligned.col.m16n16k16.shared.f16 	{%r5315, %r5316, %r5317, %r5318, %r5319, %r5320, %r5321, %r5322}, [%r3577], %r3089;
	wmma.load.b.sync.aligned.col.m16n16k16.shared.f16 	{%r5323, %r5324, %r5325, %r5326, %r5327, %r5328, %r5329, %r5330}, [%r3586], %r3089;
	wmma.mma.sync.aligned.col.col.m16n16k16.f16.f16 {%r5331, %r5332, %r5333, %r5334}, {%r5299, %r5300, %r5301, %r5302, %r5303, %r5304, %r5305, %r5306}, {%r5315, %r5316, %r5317, %r5318, %r5319, %r5320, %r5321, %r5322}, {%r5283, %r5284, %r5285, %r5286};
	wmma.mma.sync.aligned.col.col.m16n16k16.f16.f16 {%r5335, %r5336, %r5337, %r5338}, {%r5299, %r5300, %r5301, %r5302, %r5303, %r5304, %r5305, %r5306}, {%r5323, %r5324, %r5325, %r5326, %r5327, %r5328, %r5329, %r5330}, {%r5287, %r5288, %r5289, %r5290};
	wmma.mma.sync.aligned.col.col.m16n16k16.f16.f16 {%r5339, %r5340, %r5341, %r5342}, {%r5307, %r5308, %r5309, %r5310, %r5311, %r5312, %r5313, %r5314}, {%r5315, %r5316, %r5317, %r5318, %r5319, %r5320, %r5321, %r5322}, {%r5291, %r5292, %r5293, %r5294};
	wmma.mma.sync.aligned.col.col.m16n16k16.f16.f16 {%r5343, %r5344, %r5345, %r5346}, {%r5307, %r5308, %r5309, %r5310, %r5311, %r5312, %r5313, %r5314}, {%r5323, %r5324, %r5325, %r5326, %r5327, %r5328, %r5329, %r5330}, {%r5295, %r5296, %r5297, %r5298};
	wmma.load.a.sync.aligned.col.m16n16k16.shared.f16 	{%r5347, %r5348, %r5349, %r5350, %r5351, %r5352, %r5353, %r5354}, [%r3611], %r3089;
	wmma.load.a.sync.aligned.col.m16n16k16.shared.f16 	{%r5355, %r5356, %r5357, %r5358, %r5359, %r5360, %r5361, %r5362}, [%r3620], %r3089;
	wmma.load.b.sync.aligned.col.m16n16k16.shared.f16 	{%r5363, %r5364, %r5365, %r5366, %r5367, %r5368, %r5369, %r5370}, [%r3629], %r3089;
	wmma.load.b.sync.aligned.col.m16n16k16.shared.f16 	{%r5371, %r5372, %r5373, %r5374, %r5375, %r5376, %r5377, %r5378}, [%r3638], %r3089;
	wmma.mma.sync.aligned.col.col.m16n16k16.f16.f16 {%r5379, %r5380, %r5381, %r5382}, {%r5347, %r5348, %r5349, %r5350, %r5351, %r5352, %r5353, %r5354}, {%r5363, %r5364, %r5365, %r5366, %r5367, %r5368, %r5369, %r5370}, {%r5331, %r5332, %r5333, %r5334};
	wmma.mma.sync.aligned.col.col.m16n16k16.f16.f16 {%r5383, %r5384, %r5385, %r5386}, {%r5347, %r5348, %r5349, %r5350, %r5351, %r5352, %r5353, %r5354}, {%r5371, %r5372, %r5373, %r5374, %r5375, %r5376, %r5377, %r5378}, {%r5335, %r5336, %r5337, %r5338};
	wmma.mma.sync.aligned.col.col.m16n16k16.f16.f16 {%r5387, %r5388, %r5389, %r5390}, {%r5355, %r5356, %r5357, %r5358, %r5359, %r5360, %r5361, %r5362}, {%r5363, %r5364, %r5365, %r5366, %r5367, %r5368, %r5369, %r5370}, {%r5339, %r5340, %r5341, %r5342};
	wmma.mma.sync.aligned.col.col.m16n16k16.f16.f16 {%r5391, %r5392, %r5393, %r5394}, {%r5355, %r5356, %r5357, %r5358, %r5359, %r5360, %r5361, %r5362}, {%r5371, %r5372, %r5373, %r5374, %r5375, %r5376, %r5377, %r5378}, {%r5343, %r5344, %r5345, %r5346};
	wmma.load.a.sync.aligned.col.m16n16k16.shared.f16 	{%r5395, %r5396, %r5397, %r5398, %r5399, %r5400, %r5401, %r5402}, [%r3663], %r3089;
	wmma.load.a.sync.aligned.col.m16n16k16.shared.f16 	{%r5403, %r5404, %r5405, %r5406, %r5407, %r5408, %r5409, %r5410}, [%r3672], %r3089;
	wmma.load.b.sync.aligned.col.m16n16k16.shared.f16 	{%r5411, %r5412, %r5413, %r5414, %r5415, %r5416, %r5417, %r5418}, [%r3681], %r3089;
	wmma.load.b.sync.aligned.col.m16n16k16.shared.f16 	{%r5419, %r5420, %r5421, %r5422, %r5423, %r5424, %r5425, %r5426}, [%r3690], %r3089;
	wmma.mma.sync.aligned.col.col.m16n16k16.f16.f16 {%r5427, %r5428, %r5429, %r5430}, {%r5395, %r5396, %r5397, %r5398, %r5399, %r5400, %r5401, %r5402}, {%r5411, %r5412, %r5413, %r5414, %r5415, %r5416, %r5417, %r5418}, {%r5379, %r5380, %r5381, %r5382};
	wmma.mma.sync.aligned.col.col.m16n16k16.f16.f16 {%r5431, %r5432, %r5433, %r5434}, {%r5395, %r5396, %r5397, %r5398, %r5399, %r5400, %r5401, %r5402}, {%r5419, %r5420, %r5421, %r5422, %r5423, %r5424, %r5425, %r5426}, {%r5383, %r5384, %r5385, %r5386};
	wmma.mma.sync.aligned.col.col.m16n16k16.f16.f16 {%r5435, %r5436, %r5437, %r5438}, {%r5403, %r5404, %r5405, %r5406, %r5407, %r5408, %r5409, %r5410}, {%r5411, %r5412, %r5413, %r5414, %r5415, %r5416, %r5417, %r5418}, {%r5387, %r5388, %r5389, %r5390};
	wmma.mma.sync.aligned.col.col.m16n16k16.f16.f16 {%r5439, %r5440, %r5441, %r5442}, {%r5403, %r5404, %r5405, %r5406, %r5407, %r5408, %r5409, %r5410}, {%r5419, %r5420, %r5421, %r5422, %r5423, %r5424, %r5425, %r5426}, {%r5391, %r5392, %r5393, %r5394};
	add.s64 	%rd232, %rd120, 917504;
	// begin inline asm
	cp.async.cg.shared.global [%r3036], [%rd232], 16, 16;
	// end inline asm
	add.s64 	%rd233, %rd120, 933888;
	// begin inline asm
	cp.async.cg.shared.global [%r3037], [%rd233], 16, 16;
	// end inline asm
	add.s64 	%rd234, %rd120, 950272;
	// begin inline asm
	cp.async.cg.shared.global [%r3038], [%rd234], 16, 16;
	// end inline asm
	add.s64 	%rd235, %rd120, 966656;
	// begin inline asm
	cp.async.cg.shared.global [%r3039], [%rd235], 16, 16;
	// end inline asm
	add.s64 	%rd236, %rd124, 1792;
	// begin inline asm
	cp.async.cg.shared.global [%r3040], [%rd236], 16, 16;
	// end inline asm
	add.s64 	%rd237, %rd124, 67328;
	// begin inline asm
	cp.async.cg.shared.global [%r3041], [%rd237], 16, 16;
	// end inline asm
	add.s64 	%rd238, %rd124, 132864;
	// begin inline asm
	cp.async.cg.shared.global [%r3042], [%rd238], 16, 16;
	// end inline asm
	add.s64 	%rd239, %rd124, 198400;
	// begin inline asm
	cp.async.cg.shared.global [%r3043], [%rd239], 16, 16;
	// end inline asm
	// begin inline asm
	cp.async.commit_group;
	// end inline asm
	// begin inline asm
	cp.async.wait_group 2;
	// end inline asm
	bar.sync 	0;
	wmma.load.a.sync.aligned.col.m16n16k16.shared.f16 	{%r5443, %r5444, %r5445, %r5446, %r5447, %r5448, %r5449, %r5450}, [%r3088], %r3089;
	wmma.load.a.sync.aligned.col.m16n16k16.shared.f16 	{%r5451, %r5452, %r5453, %r5454, %r5455, %r5456, %r5457, %r5458}, [%r3098], %r3089;
	wmma.load.b.sync.aligned.col.m16n16k16.shared.f16 	{%r5459, %r5460, %r5461, %r5462, %r5463, %r5464, %r5465, %r5466}, [%r3109], %r3089;
	wmma.load.b.sync.aligned.col.m16n16k16.shared.f16 	{%r5467, %r5468, %r5469, %r5470, %r5471, %r5472, %r5473, %r5474}, [%r3118], %r3089;
	wmma.mma.sync.aligned.col.col.m16n16k16.f16.f16 {%r5475, %r5476, %r5477, %r5478}, {%r5443, %r5444, %r5445, %r5446, %r5447, %r5448, %r5449, %r5450}, {%r5459, %r5460, %r5461, %r5462, %r5463, %r5464, %r5465, %r5466}, {%r5427, %r5428, %r5429, %r5430};
	wmma.mma.sync.aligned.col.col.m16n16k16.f16.f16 {%r5479, %r5480, %r5481, %r5482}, {%r5443, %r5444, %r5445, %r5446, %r5447, %r5448, %r5449, %r5450}, {%r5467, %r5468, %r5469, %r5470, %r5471, %r5472, %r5473, %r5474}, {%r5431, %r5432, %r5433, %r5434};
	wmma.mma.sync.aligned.col.col.m16n16k16.f16.f16 {%r5483, %r5484, %r5485, %r5486}, {%r5451, %r5452, %r5453, %r5454, %r5455, %r5456, %r5457, %r5458}, {%r5459, %r5460, %r5461, %r5462, %r5463, %r5464, %r5465, %r5466}, {%r5435, %r5436, %r5437, %r5438};
	wmma.mma.sync.aligned.col.col.m16n16k16.f16.f16 {%r5487, %r5488, %r5489, %r5490}, {%r5451, %r5452, %r5453, %r5454, %r5455, %r5456, %r5457, %r5458}, {%r5467, %r5468, %r5469, %r5470, %r5471, %r5472, %r5473, %r5474}, {%r5439, %r5440, %r5441, %r5442};
	wmma.load.a.sync.aligned.col.m16n16k16.shared.f16 	{%r5491, %r5492, %r5493, %r5494, %r5495, %r5496, %r5497, %r5498}, [%r3143], %r3089;
	wmma.load.a.sync.aligned.col.m16n16k16.shared.f16 	{%r5499, %r5500, %r5501, %r5502, %r5503, %r5504, %r5505, %r5506}, [%r3152], %r3089;
	wmma.load.b.sync.aligned.col.m16n16k16.shared.f16 	{%r5507, %r5508, %r5509, %r5510, %r5511, %r5512, %r5513, %r5514}, [%r3161], %r3089;
	wmma.load.b.sync.aligned.col.m16n16k16.shared.f16 	{%r5515, %r5516, %r5517, %r5518, %r5519, %r5520, %r5521, %r5522}, [%r3170], %r3089;
	wmma.mma.sync.aligned.col.col.m16n16k16.f16.f16 {%r5523, %r5524, %r5525, %r5526}, {%r5491, %r5492, %r5493, %r5494, %r5495, %r5496, %r5497, %r5498}, {%r5507, %r5508, %r5509, %r5510, %r5511, %r5512, %r5513, %r5514}, {%r5475, %r5476, %r5477, %r5478};
	wmma.mma.sync.aligned.col.col.m16n16k16.f16.f16 {%r5527, %r5528, %r5529, %r5530}, {%r5491, %r5492, %r5493, %r5494, %r5495, %r5496, %r5497, %r5498}, {%r5515, %r5516, %r5517, %r5518, %r5519, %r5520, %r5521, %r5522}, {%r5479, %r5480, %r5481, %r5482};
	wmma.mma.sync.aligned.col.col.m16n16k16.f16.f16 {%r5531, %r5532, %r5533, %r5534}, {%r5499, %r5500, %r5501, %r5502, %r5503, %r5504, %r5505, %r5506}, {%r5507, %r5508, %r5509, %r5510, %r5511, %r5512, %r5513, %r5514}, {%r5483, %r5484, %r5485, %r5486};
	wmma.mma.sync.aligned.col.col.m16n16k16.f16.f16 {%r5535, %r5536, %r5537, %r5538}, {%r5499, %r5500, %r5501, %r5502, %r5503, %r5504, %r5505, %r5506}, {%r5515, %r5516, %r5517, %r5518, %r5519, %r5520, %r5521, %r5522}, {%r5487, %r5488, %r5489, %r5490};
	wmma.load.a.sync.aligned.col.m16n16k16.shared.f16 	{%r5539, %r5540, %r5541, %r5542, %r5543, %r5544, %r5545, %r5546}, [%r3195], %r3089;
	wmma.load.a.sync.aligned.col.m16n16k16.shared.f16 	{%r5547, %r5548, %r5549, %r5550, %r5551, %r5552, %r5553, %r5554}, [%r3204], %r3089;
	wmma.load.b.sync.aligned.col.m16n16k16.shared.f16 	{%r5555, %r5556, %r5557, %r5558, %r5559, %r5560, %r5561, %r5562}, [%r3213], %r3089;
	wmma.load.b.sync.aligned.col.m16n16k16.shared.f16 	{%r5563, %r5564, %r5565, %r5566, %r5567, %r5568, %r5569, %r5570}, [%r3222], %r3089;
	wmma.mma.sync.aligned.col.col.m16n16k16.f16.f16 {%r5571, %r5572, %r5573, %r5574}, {%r5539, %r5540, %r5541, %r5542, %r5543, %r5544, %r5545, %r5546}, {%r5555, %r5556, %r5557, %r5558, %r5559, %r5560, %r5561, %r5562}, {%r5523, %r5524, %r5525, %r5526};
	wmma.mma.sync.aligned.col.col.m16n16k16.f16.f16 {%r5575, %r5576, %r5577, %r5578}, {%r5539, %r5540, %r5541, %r5542, %r5543, %r5544, %r5545, %r5546}, {%r5563, %r5564, %r5565, %r5566, %r5567, %r5568, %r5569, %r5570}, {%r5527, %r5528, %r5529, %r5530};
	wmma.mma.sync.aligned.col.col.m16n16k16.f16.f16 {%r5579, %r5580, %r5581, %r5582}, {%r5547, %r5548, %r5549, %r5550, %r5551, %r5552, %r5553, %r5554}, {%r5555, %r5556, %r5557, %r5558, %r5559, %r5560, %r5561, %r5562}, {%r5531, %r5532, %r5533, %r5534};
	wmma.mma.sync.aligned.col.col.m16n16k16.f16.f16 {%r5583, %r5584, %r5585, %r5586}, {%r5547, %r5548, %r5549, %r5550, %r5551, %r5552, %r5553, %r5554}, {%r5563, %r5564, %r5565, %r5566, %r5567, %r5568, %r5569, %r5570}, {%r5535, %r5536, %r5537, %r5538};
	wmma.load.a.sync.aligned.col.m16n16k16.shared.f16 	{%r5587, %r5588, %r5589, %r5590, %r5591, %r5592, %r5593, %r5594}, [%r3247], %r3089;
	wmma.load.a.sync.aligned.col.m16n16k16.shared.f16 	{%r5595, %r5596, %r5597, %r5598, %r5599, %r5600, %r5601, %r5602}, [%r3256], %r3089;
	wmma.load.b.sync.aligned.col.m16n16k16.shared.f16 	{%r5603, %r5604, %r5605, %r5606, %r5607, %r5608, %r5609, %r5610}, [%r3265], %r3089;
	wmma.load.b.sync.aligned.col.m16n16k16.shared.f16 	{%r5611, %r5612, %r5613, %r5614, %r5615, %r5616, %r5617, %r5618}, [%r3274], %r3089;
	wmma.mma.sync.aligned.col.col.m16n16k16.f16.f16 {%r5619, %r5620, %r5621, %r5622}, {%r5587, %r5588, %r5589, %r5590, %r5591, %r5592, %r5593, %r5594}, {%r5603, %r5604, %r5605, %r5606, %r5607, %r5608, %r5609, %r5610}, {%r5571, %r5572, %r5573, %r5574};
	wmma.mma.sync.aligned.col.col.m16n16k16.f16.f16 {%r5623, %r5624, %r5625, %r5626}, {%r5587, %r5588, %r5589, %r5590, %r5591, %r5592, %r5593, %r5594}, {%r5611, %r5612, %r5613, %r5614, %r5615, %r5616, %r5617, %r5618}, {%r5575, %r5576, %r5577, %r5578};
	wmma.mma.sync.aligned.col.col.m16n16k16.f16.f16 {%r5627, %r5628, %r5629, %r5630}, {%r5595, %r5596, %r5597, %r5598, %r5599, %r5600, %r5601, %r5602}, {%r5603, %r5604, %r5605, %r5606, %r5607, %r5608, %r5609, %r5610}, {%r5579, %r5580, %r5581, %r5582};
	wmma.mma.sync.aligned.col.col.m16n16k16.f16.f16 {%r5631, %r5632, %r5633, %r5634}, {%r5595, %r5596, %r5597, %r5598, %r5599, %r5600, %r5601, %r5602}, {%r5611, %r5612, %r5613, %r5614, %r5615, %r5616, %r5617, %r5618}, {%r5583, %r5584, %r5585, %r5586};
	add.s64 	%rd240, %rd120, 983040;
	// begin inline asm
	cp.async.cg.shared.global [%r3044], [%rd240], 16, 16;
	// end inline asm
	add.s64 	%rd241, %rd120, 999424;
	// begin inline asm
	cp.async.cg.shared.global [%r3045], [%rd241], 16, 16;
	// end inline asm
	add.s64 	%rd242, %rd120, 1015808;
	// begin inline asm
	cp.async.cg.shared.global [%r3046], [%rd242], 16, 16;
	// end inline asm
	add.s64 	%rd243, %rd120, 1032192;
	// begin inline asm
	cp.async.cg.shared.global [%r3047], [%rd243], 16, 16;
	// end inline asm
	add.s64 	%rd244, %rd124, 1920;
	// begin inline asm
	cp.async.cg.shared.global [%r3048], [%rd244], 16, 16;
	// end inline asm
	add.s64 	%rd245, %rd124, 67456;
	// begin inline asm
	cp.async.cg.shared.global [%r3049], [%rd245], 16, 16;
	// end inline asm
	add.s64 	%rd246, %rd124, 132992;
	// begin inline asm
	cp.async.cg.shared.global [%r3050], [%rd246], 16, 16;
	// end inline asm
	add.s64 	%rd247, %rd124, 198528;
	// begin inline asm
	cp.async.cg.shared.global [%r3051], [%rd247], 16, 16;
	// end inline asm
	// begin inline asm
	cp.async.commit_group;
	// end inline asm
	// begin inline asm
	cp.async.wait_group 2;
	// end inline asm
	bar.sync 	0;
	wmma.load.a.sync.aligned.col.m16n16k16.shared.f16 	{%r5635, %r5636, %r5637, %r5638, %r5639, %r5640, %r5641, %r5642}, [%r3299], %r3089;
	wmma.load.a.sync.aligned.col.m16n16k16.shared.f16 	{%r5643, %r5644, %r5645, %r5646, %r5647, %r5648, %r5649, %r5650}, [%r3308], %r3089;
	wmma.load.b.sync.aligned.col.m16n16k16.shared.f16 	{%r5651, %r5652, %r5653, %r5654, %r5655, %r5656, %r5657, %r5658}, [%r3317], %r3089;
	wmma.load.b.sync.aligned.col.m16n16k16.shared.f16 	{%r5659, %r5660, %r5661, %r5662, %r5663, %r5664, %r5665, %r5666}, [%r3326], %r3089;
	wmma.mma.sync.aligned.col.col.m16n16k16.f16.f16 {%r5667, %r5668, %r5669, %r5670}, {%r5635, %r5636, %r5637, %r5638, %r5639, %r5640, %r5641, %r5642}, {%r5651, %r5652, %r5653, %r5654, %r5655, %r5656, %r5657, %r5658}, {%r5619, %r5620, %r5621, %r5622};
	wmma.mma.sync.aligned.col.col.m16n16k16.f16.f16 {%r5671, %r5672, %r5673, %r5674}, {%r5635, %r5636, %r5637, %r5638, %r5639, %r5640, %r5641, %r5642}, {%r5659, %r5660, %r5661, %r5662, %r5663, %r5664, %r5665, %r5666}, {%r5623, %r5624, %r5625, %r5626};
	wmma.mma.sync.aligned.col.col.m16n16k16.f16.f16 {%r5675, %r5676, %r5677, %r5678}, {%r5643, %r5644, %r5645, %r5646, %r5647, %r5648, %r5649, %r5650}, {%r5651, %r5652, %r5653, %r5654, %r5655, %r5656, %r5657, %r5658}, {%r5627, %r5628, %r5629, %r5630};
	wmma.mma.sync.aligned.col.col.m16n16k16.f16.f16 {%r5679, %r5680, %r5681, %r5682}, {%r5643, %r5644, %r5645, %r5646, %r5647, %r5648, %r5649, %r5650}, {%r5659, %r5660, %r5661, %r5662, %r5663, %r5664, %r5665, %r5666}, {%r5631, %r5632, %r5633, %r5634};
	wmma.load.a.sync.aligned.col.m16n16k16.shared.f16 	{%r5683, %r5684, %r5685, %r5686, %r5687, %r5688, %r5689, %r5690}, [%r3351], %r3089;
	wmma.load.a.sync.aligned.col.m16n16k16.shared.f16 	{%r5691, %r5692, %r5693, %r5694, %r5695, %r5696, %r5697, %r5698}, [%r3360], %r3089;
	wmma.load.b.sync.aligned.col.m16n16k16.shared.f16 	{%r5699, %r5700, %r5701, %r5702, %r5703, %r5704, %r5705, %r5706}, [%r3369], %r3089;
	wmma.load.b.sync.aligned.col.m16n16k16.shared.f16 	{%r5707, %r5708, %r5709, %r5710, %r5711, %r5712, %r5713, %r5714}, [%r3378], %r3089;
	wmma.mma.sync.aligned.col.col.m16n16k16.f16.f16 {%r5715, %r5716, %r5717, %r5718}, {%r5683, %r5684, %r5685, %r5686, %r5687, %r5688, %r5689, %r5690}, {%r5699, %r5700, %r5701, %r5702, %r5703, %r5704, %r5705, %r5706}, {%r5667, %r5668, %r5669, %r5670};
	wmma.mma.sync.aligned.col.col.m16n16k16.f16.f16 {%r5719, %r5720, %r5721, %r5722}, {%r5683, %r5684, %r5685, %r5686, %r5687, %r5688, %r5689, %r5690}, {%r5707, %r5708, %r5709, %r5710, %r5711, %r5712, %r5713, %r5714}, {%r5671, %r5672, %r5673, %r5674};
	wmma.mma.sync.aligned.col.col.m16n16k16.f16.f16 {%r5723, %r5724, %r5725, %r5726}, {%r5691, %r5692, %r5693, %r5694, %r5695, %r5696, %r5697, %r5698}, {%r5699, %r5700, %r5701, %r5702, %r5703, %r5704, %r5705, %r5706}, {%r5675, %r5676, %r5677, %r5678};
	wmma.mma.sync.aligned.col.col.m16n16k16.f16.f16 {%r5727, %r5728, %r5729, %r5730}, {%r5691, %r5692, %r5693, %r5694, %r5695, %r5696, %r5697, %r5698}, {%r5707, %r5708, %r5709, %r5710, %r5711, %r5712, %r5713, %r5714}, {%r5679, %r5680, %r5681, %r5682};
	wmma.load.a.sync.aligned.col.m16n16k16.shared.f16 	{%r5731, %r5732, %r5733, %r5734, %r5735, %r5736, %r5737, %r5738}, [%r3403], %r3089;
	wmma.load.a.sync.aligned.col.m16n16k16.shared.f16 	{%r5739, %r5740, %r5741, %r5742, %r5743, %r5744, %r5745, %r5746}, [%r3412], %r3089;
	wmma.load.b.sync.aligned.col.m16n16k16.shared.f16 	{%r5747, %r5748, %r5749, %r5750, %r5751, %r5752, %r5753, %r5754}, [%r3421], %r3089;
	wmma.load.b.sync.aligned.col.m16n16k16.shared.f16 	{%r5755, %r5756, %r5757, %r5758, %r5759, %r5760, %r5761, %r5762}, [%r3430], %r3089;
	wmma.mma.sync.aligned.col.col.m16n16k16.f16.f16 {%r5763, %r5764, %r5765, %r5766}, {%r5731, %r5732, %r5733, %r5734, %r5735, %r5736, %r5737, %r5738}, {%r5747, %r5748, %r5749, %r5750, %r5751, %r5752, %r5753, %r5754}, {%r5715, %r5716, %r5717, %r5718};
	wmma.mma.sync.aligned.col.col.m16n16k16.f16.f16 {%r5767, %r5768, %r5769, %r5770}, {%r5731, %r5732, %r5733, %r5734, %r5735, %r5736, %r5737, %r5738}, {%r5755, %r5756, %r5757, %r5758, %r5759, %r5760, %r5761, %r5762}, {%r5719, %r5720, %r5721, %r5722};
	wmma.mma.sync.aligned.col.col.m16n16k16.f16.f16 {%r5771, %r5772, %r5773, %r5774}, {%r5739, %r5740, %r5741, %r5742, %r5743, %r5744, %r5745, %r5746}, {%r5747, %r5748, %r5749, %r5750, %r5751, %r5752, %r5753, %r5754}, {%r5723, %r5724, %r5725, %r5726};
	wmma.mma.sync.aligned.col.col.m16n16k16.f16.f16 {%r5775, %r5776, %r5777, %r5778}, {%r5739, %r5740, %r5741, %r5742, %r5743, %r5744, %r5745, %r5746}, {%r5755, %r5756, %r5757, %r5758, %r5759, %r5760, %r5761, %r5762}, {%r5727, %r5728, %r5729, %r5730};
	wmma.load.a.sync.aligned.col.m16n16k16.shared.f16 	{%r5779, %r5780, %r5781, %r5782, %r5783, %r5784, %r5785, %r5786}, [%r3455], %r3089;
	wmma.load.a.sync.aligned.col.m16n16k16.shared.f16 	{%r5787, %r5788, %r5789, %r5790, %r5791, %r5792, %r5793, %r5794}, [%r3464], %r3089;
	wmma.load.b.sync.aligned.col.m16n16k16.shared.f16 	{%r5795, %r5796, %r5797, %r5798, %r5799, %r5800, %r5801, %r5802}, [%r3473], %r3089;
	wmma.load.b.sync.aligned.col.m16n16k16.shared.f16 	{%r5803, %r5804, %r5805, %r5806, %r5807, %r5808, %r5809, %r5810}, [%r3482], %r3089;
	wmma.mma.sync.aligned.col.col.m16n16k16.f16.f16 {%r5811, %r5812, %r5813, %r5814}, {%r5779, %r5780, %r5781, %r5782, %r5783, %r5784, %r5785, %r5786}, {%r5795, %r5796, %r5797, %r5798, %r5799, %r5800, %r5801, %r5802}, {%r5763, %r5764, %r5765, %r5766};
	wmma.mma.sync.aligned.col.col.m16n16k16.f16.f16 {%r5815, %r5816, %r5817, %r5818}, {%r5779, %r5780, %r5781, %r5782, %r5783, %r5784, %r5785, %r5786}, {%r5803, %r5804, %r5805, %r5806, %r5807, %r5808, %r5809, %r5810}, {%r5767, %r5768, %r5769, %r5770};
	wmma.mma.sync.aligned.col.col.m16n16k16.f16.f16 {%r5819, %r5820, %r5821, %r5822}, {%r5787, %r5788, %r5789, %r5790, %r5791, %r5792, %r5793, %r5794}, {%r5795, %r5796, %r5797, %r5798, %r5799, %r5800, %r5801, %r5802}, {%r5771, %r5772, %r5773, %r5774};
	wmma.mma.sync.aligned.col.col.m16n16k16.f16.f16 {%r5823, %r5824, %r5825, %r5826}, {%r5787, %r5788, %r5789, %r5790, %r5791, %r5792, %r5793, %r5794}, {%r5803, %r5804, %r5805, %r5806, %r5807, %r5808, %r5809, %r5810}, {%r5775, %r5776, %r5777, %r5778};
	add.s64 	%rd248, %rd120, 1048576;
	// begin inline asm
	cp.async.cg.shared.global [%r3052], [%rd248], 16, 16;
	// end inline asm
	add.s64 	%rd249, %rd120, 1064960;
	// begin inline asm
	cp.async.cg.shared.global [%r3053], [%rd249], 16, 16;
	// end inline asm
	add.s64 	%rd250, %rd120, 1081344;
	// begin inline asm
	cp.async.cg.shared.global [%r3054], [%rd250], 16, 16;
	// end inline asm
	add.s64 	%rd251, %rd120, 1097728;
	// begin inline asm
	cp.async.cg.shared.global [%r3055], [%rd251], 16, 16;
	// end inline asm
	add.s64 	%rd252, %rd124, 2048;
	// begin inline asm
	cp.async.cg.shared.global [%r3056], [%rd252], 16, 16;
	// end inline asm
	add.s64 	%rd253, %rd124, 67584;
	// begin inline asm
	cp.async.cg.shared.global [%r3057], [%rd253], 16, 16;
	// end inline asm
	add.s64 	%rd254, %rd124, 133120;
	// begin inline asm
	cp.async.cg.shared.global [%r3058], [%rd254], 16, 16;
	// end inline asm
	add.s64 	%rd255, %rd124, 198656;
	// begin inline asm
	cp.async.cg.shared.global [%r3059], [%rd255], 16, 16;
	// end inline asm
	// begin inline asm
	cp.async.commit_group;
	// end inline asm
	// begin inline asm
	cp.async.wait_group 2;
	// end inline asm
	bar.sync 	0;
	wmma.load.a.sync.aligned.col.m16n16k16.shared.f16 	{%r5827, %r5828, %r5829, %r5830, %r5831, %r5832, %r5833, %r5834}, [%r3507], %r3089;
	wmma.load.a.sync.aligned.col.m16n16k16.shared.f16 	{%r5835, %r5836, %r5837, %r5838, %r5839, %r5840, %r5841, %r5842}, [%r3516], %r3089;
	wmma.load.b.sync.aligned.col.m16n16k16.shared.f16 	{%r5843, %r5844, %r5845, %r5846, %r5847, %r5848, %r5849, %r5850}, [%r3525], %r3089;
	wmma.load.b.sync.aligned.col.m16n16k16.shared.f16 	{%r5851, %r5852, %r5853, %r5854, %r5855, %r5856, %r5857, %r5858}, [%r3534], %r3089;
	wmma.mma.sync.aligned.col.col.m16n16k16.f16.f16 {%r5859, %r5860, %r5861, %r5862}, {%r5827, %r5828, %r5829, %r5830, %r5831, %r5832, %r5833, %r5834}, {%r5843, %r5844, %r5845, %r5846, %r5847, %r5848, %r5849, %r5850}, {%r5811, %r5812, %r5813, %r5814};
	wmma.mma.sync.aligned.col.col.m16n16k16.f16.f16 {%r5863, %r5864, %r5865, %r5866}, {%r5827, %r5828, %r5829, %r5830, %r5831, %r5832, %r5833, %r5834}, {%r5851, %r5852, %r5853, %r5854, %r5855, %r5856, %r5857, %r5858}, {%r5815, %r5816, %r5817, %r5818};
	wmma.mma.sync.aligned.col.col.m16n16k16.f16.f16 {%r5867, %r5868, %r5869, %r5870}, {%r5835, %r5836, %r5837, %r5838, %r5839, %r5840, %r5841, %r5842}, {%r5843, %r5844, %r5845, %r5846, %r5847, %r5848, %r5849, %r5850}, {%r5819, %r5820, %r5821, %r5822};
	wmma.mma.sync.aligned.col.col.m16n16k16.f16.f16 {%r5871, %r5872, %r5873, %r5874}, {%r5835, %r5836, %r5837, %r5838, %r5839, %r5840, %r5841, %r5842}, {%r5851, %r5852, %r5853, %r5854, %r5855, %r5856, %r5857, %r5858}, {%r5823, %r5824, %r5825, %r5826};
	wmma.load.a.sync.aligned.col.m16n16k16.shared.f16 	{%r5875, %r5876, %r5877, %r5878, %r5879, %r5880, %r5881, %r5882}, [%r3559], %r3089;
	wmma.load.a.sync.aligned.col.m16n16k16.shared.f16 	{%r5883, %r5884, %r5885, %r5886, %r5887, %r5888, %r5889, %r5890}, [%r3568], %r3089;
	wmma.load.b.sync.aligned.col.m16n16k16.shared.f16 	{%r5891, %r5892, %r5893, %r5894, %r5895, %r5896, %r5897, %r5898}, [%r3577], %r3089;
	wmma.load.b.sync.aligned.col.m16n16k16.shared.f16 	{%r5899, %r5900, %r5901, %r5902, %r5903, %r5904, %r5905, %r5906}, [%r3586], %r3089;
	wmma.mma.sync.aligned.col.col.m16n16k16.f16.f16 {%r5907, %r5908, %r5909, %r5910}, {%r5875, %r5876, %r5877, %r5878, %r5879, %r5880, %r5881, %r5882}, {%r5891, %r5892, %r5893, %r5894, %r5895, %r5896, %r5897, %r5898}, {%r5859, %r5860, %r5861, %r5862};
	wmma.mma.sync.aligned.col.col.m16n16k16.f16.f16 {%r5911, %r5912, %r5913, %r5914}, {%r5875, %r5876, %r5877, %r5878, %r5879, %r5880, %r5881, %r5882}, {%r5899, %r5900, %r5901, %r5902, %r5903, %r5904, %r5905, %r5906}, {%r5863, %r5864, %r5865, %r5866};
	wmma.mma.sync.aligned.col.col.m16n16k16.f16.f16 {%r5915, %r5916, %r5917, %r5918}, {%r5883, %r5884, %r5885, %r5886, %r5887, %r5888, %r5889, %r5890}, {%r5891, %r5892, %r5893, %r5894, %r5895, %r5896, %r5897, %r5898}, {%r5867, %r5868, %r5869, %r5870};
	wmma.mma.sync.aligned.col.col.m16n16k16.f16.f16 {%r5919, %r5920, %r5921, %r5922}, {%r5883, %r5884, %r5885, %r5886, %r5887, %r5888, %r5889, %r5890}, {%r5899, %r5900, %r5901, %r5902, %r5903, %r5904, %r5905, %r5906}, {%r5871, %r5872, %r5873, %r5874};
	wmma.load.a.sync.aligned.col.m16n16k16.shared.f16 	{%r5923, %r5924, %r5925, %r5926, %r5927, %r5928, %r5929, %r5930}, [%r3611], %r3089;
	wmma.load.a.sync.aligned.col.m16n16k16.shared.f16 	{%r5931, %r5932, %r5933, %r5934, %r5935, %r5936, %r5937, %r5938}, [%r3620], %r3089;
	wmma.load.b.sync.aligned.col.m16n16k16.shared.f16 	{%r5939, %r5940, %r5941, %r5942, %r5943, %r5944, %r5945, %r5946}, [%r3629], %r3089;
	wmma.load.b.sync.aligned.col.m16n16k16.shared.f16 	{%r5947, %r5948, %r5949, %r5950, %r5951, %r5952, %r5953, %r5954}, [%r3638], %r3089;
	wmma.mma.sync.aligned.col.col.m16n16k16.f16.f16 {%r5955, %r5956, %r5957, %r5958}, {%r5923, %r5924, %r5925, %r5926, %r5927, %r5928, %r5929, %r5930}, {%r5939, %r5940, %r5941, %r5942, %r5943, %r5944, %r5945, %r5946}, {%r5907, %r5908, %r5909, %r5910};
	wmma.mma.sync.aligned.col.col.m16n16k16.f16.f16 {%r5959, %r5960, %r5961, %r5962}, {%r5923, %r5924, %r5925, %r5926, %r5927, %r5928, %r5929, %r5930}, {%r5947, %r5948, %r5949, %r5950, %r5951, %r5952, %r5953, %r5954}, {%r5911, %r5912, %r5913, %r5914};
	wmma.mma.sync.aligned.col.col.m16n16k16.f16.f16 {%r5963, %r5964, %r5965, %r5966}, {%r5931, %r5932, %r5933, %r5934, %r5935, %r5936, %r5937, %r5938}, {%r5939, %r5940, %r5941, %r5942, %r5943, %r5944, %r5945, %r5946}, {%r5915, %r5916, %r5917, %r5918};
	wmma.mma.sync.aligned.col.col.m16n16k16.f16.f16 {%r5967, %r5968, %r5969, %r5970}, {%r5931, %r5932, %r5933, %r5934, %r5935, %r5936, %r5937, %r5938}, {%r5947, %r5948, %r5949, %r5950, %r5951, %r5952, %r5953, %r5954}, {%r5919, %r5920, %r5921, %r5922};
	wmma.load.a.sync.aligned.col.m16n16k16.shared.f16 	{%r5971, %r5972, %r5973, %r5974, %r5975, %r5976, %r5977, %r5978}, [%r3663], %r3089;
	wmma.load.a.sync.aligned.col.m16n16k16.shared.f16 	{%r5979, %r5980, %r5981, %r5982, %r5983, %r5984, %r5985, %r5986}, [%r3672], %r3089;
	wmma.load.b.sync.aligned.col.m16n16k16.shared.f16 	{%r5987, %r5988, %r5989, %r5990, %r5991, %r5992, %r5993, %r5994}, [%r3681], %r3089;
	wmma.load.b.sync.aligned.col.m16n16k16.shared.f16 	{%r5995, %r5996, %r5997, %r5998, %r5999, %r6000, %r6001, %r6002}, [%r3690], %r3089;
	wmma.mma.sync.aligned.col.col.m16n16k16.f16.f16 {%r6003, %r6004, %r6005, %r6006}, {%r5971, %r5972, %r5973, %r5974, %r5975, %r5976, %r5977, %r5978}, {%r5987, %r5988, %r5989, %r5990, %r5991, %r5992, %r5993, %r5994}, {%r5955, %r5956, %r5957, %r5958};
	wmma.mma.sync.aligned.col.col.m16n16k16.f16.f16 {%r6007, %r6008, %r6009, %r6010}, {%r5971, %r5972, %r5973, %r5974, %r5975, %r5976, %r5977, %r5978}, {%r5995, %r5996, %r5997, %r5998, %r5999, %r6000, %r6001, %r6002}, {%r5959, %r5960, %r5961, %r5962};
	wmma.mma.sync.aligned.col.col.m16n16k16.f16.f16 {%r6011, %r6012, %r6013, %r6014}, {%r5979, %r5980, %r5981, %r5982, %r5983, %r5984, %r5985, %r5986}, {%r5987, %r5988, %r5989, %r5990, %r5991, %r5992, %r5993, %r5994}, {%r5963, %r5964, %r5965, %r5966};
	wmma.mma.sync.aligned.col.col.m16n16k16.f16.f16 {%r6015, %r6016, %r6017, %r6018}, {%r5979, %r5980, %r5981, %r5982, %r5983, %r5984, %r5985, %r5986}, {%r5995, %r5996, %r5997, %r5998, %r5999, %r6000, %r6001, %r6002}, {%r5967, %r5968, %r5969, %r5970};
	add.s64 	%rd256, %rd120, 1114112;
	// begin inline asm
	cp.async.cg.shared.global [%r3036], [%rd256], 16, 16;
	// end inline asm
	add.s64 	%rd257, %rd120, 1130496;
	// begin inline asm
	cp.async.cg.shared.global [%r3037], [%rd257], 16, 16;
	// end inline asm
	add.s64 	%rd258, %rd120, 1146880;
	// begin inline asm
	cp.async.cg.shared.global [%r3038], [%rd258], 16, 16;
	// end inline asm
	add.s64 	%rd259, %rd120, 1163264;
	// begin inline asm
	cp.async.cg.shared.global [%r3039], [%rd259], 16, 16;
	// end inline asm
	add.s64 	%rd260, %rd124, 2176;
	// begin inline asm
	cp.async.cg.shared.global [%r3040], [%rd260], 16, 16;
	// end inline asm
	add.s64 	%rd261, %rd124, 67712;
	// begin inline asm
	cp.async.cg.shared.global [%r3041], [%rd261], 16, 16;
	// end inline asm
	add.s64 	%rd262, %rd124, 133248;
	// begin inline asm
	cp.async.cg.shared.global [%r3042], [%rd262], 16, 16;
	// end inline asm
	add.s64 	%rd263, %rd124, 198784;
	// begin inline asm
	cp.async.cg.shared.global [%r3043], [%rd263], 16, 16;
	// end inline asm
	// begin inline asm
	cp.async.commit_group;
	// end inline asm
	// begin inline asm
	cp.async.wait_group 2;
	// end inline asm
	bar.sync 	0;
	wmma.load.a.sync.aligned.col.m16n16k16.shared.f16 	{%r6019, %r6020, %r6021, %r6022, %r6023, %r6024, %r6025, %r6026}, [%r3088], %r3089;
	wmma.load.a.sync.aligned.col.m16n16k16.shared.f16 	{%r6027, %r6028, %r6029, %r6030, %r6031, %r6032, %r6033, %r6034}, [%r3098], %r3089;
	wmma.load.b.sync.aligned.col.m16n16k16.shared.f16 	{%r6035, %r6036, %r6037, %r6038, %r6039, %r6040, %r6041, %r6042}, [%r3109], %r3089;
	wmma.load.b.sync.aligned.col.m16n16k16.shared.f16 	{%r6043, %r6044, %r6045, %r6046, %r6047, %r6048, %r6049, %r6050}, [%r3118], %r3089;
	wmma.mma.sync.aligned.col.col.m16n16k16.f16.f16 {%r6051, %r6052, %r6053, %r6054}, {%r6019, %r6020, %r6021, %r6022, %r6023, %r6024, %r6025, %r6026}, {%r6035, %r6036, %r6037, %r6038, %r6039, %r6040, %r6041, %r6042}, {%r6003, %r6004, %r6005, %r6006};
	wmma.mma.sync.aligned.col.col.m16n16k16.f16.f16 {%r6055, %r6056, %r6057, %r6058}, {%r6019, %r6020, %r6021, %r6022, %r6023, %r6024, %r6025, %r6026}, {%r6043, %r6044, %r6045, %r6046, %r6047, %r6048, %r6049, %r6050}, {%r6007, %r6008, %r6009, %r6010};
	wmma.mma.sync.aligned.col.col.m16n16k16.f16.f16 {%r6059, %r6060, %r6061, %r6062}, {%r6027, %r6028, %r6029, %r6030, %r6031, %r6032, %r6033, %r6034}, {%r6035, %r6036, %r6037, %r6038, %r6039, %r6040, %r6041, %r6042}, {%r6011, %r6012, %r6013, %r6014};
	wmma.mma.sync.aligned.col.col.m16n16k16.f16.f16 {%r6063, %r6064, %r6065, %r6066}, {%r6027, %r6028, %r6029, %r6030, %r6031, %r6032, %r6033, %r6034}, {%r6043, %r6044, %r6045, %r6046, %r6047, %r6048, %r6049, %r6050}, {%r6015, %r6016, %r6017, %r6018};
	wmma.load.a.sync.aligned.col.m16n16k16.shared.f16 	{%r6067, %r6068, %r6069, %r6070, %r6071, %r6072, %r6073, %r6074}, [%r3143], %r3089;
	wmma.load.a.sync.aligned.col.m16n16k16.shared.f16 	{%r6075, %r6076, %r6077, %r6078, %r6079, %r6080, %r6081, %r6082}, [%r3152], %r3089;
	wmma.load.b.sync.aligned.col.m16n16k16.shared.f16 	{%r6083, %r6084, %r6085, %r6086, %r6087, %r6088, %r6089, %r6090}, [%r3161], %r3089;
	wmma.load.b.sync.aligned.col.m16n16k16.shared.f16 	{%r6091, %r6092, %r6093, %r6094, %r6095, %r6096, %r6097, %r6098}, [%r3170], %r3089;
	wmma.mma.sync.aligned.col.col.m16n16k16.f16.f16 {%r6099, %r6100, %r6101, %r6102}, {%r6067, %r6068, %r6069, %r6070, %r6071, %r6072, %r6073, %r6074}, {%r6083, %r6084, %r6085, %r6086, %r6087, %r6088, %r6089, %r6090}, {%r6051, %r6052, %r6053, %r6054};
	wmma.mma.sync.aligned.col.col.m16n16k16.f16.f16 {%r6103, %r6104, %r6105, %r6106}, {%r6067, %r6068, %r6069, %r6070, %r6071, %r6072, %r6073, %r6074}, {%r6091, %r6092, %r6093, %r6094, %r6095, %r6096, %r6097, %r6098}, {%r6055, %r6056, %r6057, %r6058};
	wmma.mma.sync.aligned.col.col.m16n16k16.f16.f16 {%r6107, %r6108, %r6109, %r6110}, {%r6075, %r6076, %r6077, %r6078, %r6079, %r6080, %r6081, %r6082}, {%r6083, %r6084, %r6085, %r6086, %r6087, %r6088, %r6089, %r6090}, {%r6059, %r6060, %r6061, %r6062};
	wmma.mma.sync.aligned.col.col.m16n16k16.f16.f16 {%r6111, %r6112, %r6113, %r6114}, {%r6075, %r6076, %r6077, %r6078, %r6079, %r6080, %r6081, %r6082}, {%r6091, %r6092, %r6093, %r6094, %r6095, %r6096, %r6097, %r6098}, {%r6063, %r6064, %r6065, %r6066};
	wmma.load.a.sync.aligned.col.m16n16k16.shared.f16 	{%r6115, %r6116, %r6117, %r6118, %r6119, %r6120, %r6121, %r6122}, [%r3195], %r3089;
	wmma.load.a.sync.aligned.col.m16n16k16.shared.f16 	{%r6123, %r6124, %r6125, %r6126, %r6127, %r6128, %r6129, %r6130}, [%r3204], %r3089;
	wmma.load.b.sync.aligned.col.m16n16k16.shared.f16 	{%r6131, %r6132, %r6133, %r6134, %r6135, %r6136, %r6137, %r6138}, [%r3213], %r3089;
	wmma.load.b.sync.aligned.col.m16n16k16.shared.f16 	{%r6139, %r6140, %r6141, %r6142, %r6143, %r6144, %r6145, %r6146}, [%r3222], %r3089;
	wmma.mma.sync.aligned.col.col.m16n16k16.f16.f16 {%r6147, %r6148, %r6149, %r6150}, {%r6115, %r6116, %r6117, %r6118, %r6119, %r6120, %r6121, %r6122}, {%r6131, %r6132, %r6133, %r6134, %r6135, %r6136, %r6137, %r6138}, {%r6099, %r6100, %r6101, %r6102};
	wmma.mma.sync.aligned.col.col.m16n16k16.f16.f16 {%r6151, %r6152, %r6153, %r6154}, {%r6115, %r6116, %r6117, %r6118, %r6119, %r6120, %r6121, %r6122}, {%r6139, %r6140, %r6141, %r6142, %r6143, %r6144, %r6145, %r6146}, {%r6103, %r6104, %r6105, %r6106};
	wmma.mma.sync.aligned.col.col.m16n16k16.f16.f16 {%r6155, %r6156, %r6157, %r6158}, {%r6123, %r6124, %r6125, %r6126, %r6127, %r6128, %r6129, %r6130}, {%r6131, %r6132, %r6133, %r6134, %r6135, %r6136, %r6137, %r6138}, {%r6107, %r6108, %r6109, %r6110};
	wmma.mma.sync.aligned.col.col.m16n16k16.f16.f16 {%r6159, %r6160, %r6161, %r6162}, {%r6123, %r6124, %r6125, %r6126, %r6127, %r6128, %r6129, %r6130}, {%r6139, %r6140, %r6141, %r6142, %r6143, %r6144, %r6145, %r6146}, {%r6111, %r6112, %r6113, %r6114};
	wmma.load.a.sync.aligned.col.m16n16k16.shared.f16 	{%r6163, %r6164, %r6165, %r6166, %r6167, %r6168, %r6169, %r6170}, [%r3247], %r3089;
	wmma.load.a.sync.aligned.col.m16n16k16.shared.f16 	{%r6171, %r6172, %r6173, %r6174, %r6175, %r6176, %r6177, %r6178}, [%r3256], %r3089;
	wmma.load.b.sync.aligned.col.m16n16k16.shared.f16 	{%r6179, %r6180, %r6181, %r6182, %r6183, %r6184, %r6185, %r6186}, [%r3265], %r3089;
	wmma.load.b.sync.aligned.col.m16n16k16.shared.f16 	{%r6187, %r6188, %r6189, %r6190, %r6191, %r6192, %r6193, %r6194}, [%r3274], %r3089;
	wmma.mma.sync.aligned.col.col.m16n16k16.f16.f16 {%r6195, %r6196, %r6197, %r6198}, {%r6163, %r6164, %r6165, %r6166, %r6167, %r6168, %r6169, %r6170}, {%r6179, %r6180, %r6181, %r6182, %r6183, %r6184, %r6185, %r6186}, {%r6147, %r6148, %r6149, %r6150};
	wmma.mma.sync.aligned.col.col.m16n16k16.f16.f16 {%r6199, %r6200, %r6201, %r6202}, {%r6163, %r6164, %r6165, %r6166, %r6167, %r6168, %r6169, %r6170}, {%r6187, %r6188, %r6189, %r6190, %r6191, %r6192, %r6193, %r6194}, {%r6151, %r6152, %r6153, %r6154};
	wmma.mma.sync.aligned.col.col.m16n16k16.f16.f16 {%r6203, %r6204, %r6205, %r6206}, {%r6171, %r6172, %r6173, %r6174, %r6175, %r6176, %r6177, %r6178}, {%r6179, %r6180, %r6181, %r6182, %r6183, %r6184, %r6185, %r6186}, {%r6155, %r6156, %r6157, %r6158};
	wmma.mma.sync.aligned.col.col.m16n16k16.f16.f16 {%r6207, %r6208, %r6209, %r6210}, {%r6171, %r6172, %r6173, %r6174, %r6175, %r6176, %r6177, %r6178}, {%r6187, %r6188, %r6189, %r6190, %r6191, %r6192, %r6193, %r6194}, {%r6159, %r6160, %r6161, %r6162};
	add.s64 	%rd264, %rd120, 1179648;
	// begin inline asm
	cp.async.cg.shared.global [%r3044], [%rd264], 16, 16;
	// end inline asm
	add.s64 	%rd265, %rd120, 1196032;
	// begin inline asm
	cp.async.cg.shared.global [%r3045], [%rd265], 16, 16;
	// end inline asm
	add.s64 	%rd266, %rd120, 1212416;
	// begin inline asm
	cp.async.cg.shared.global [%r3046], [%rd266], 16, 16;
	// end inline asm
	add.s64 	%rd267, %rd120, 1228800;
	// begin inline asm
	cp.async.cg.shared.global [%r3047], [%rd267], 16, 16;
	// end inline asm
	add.s64 	%rd268, %rd124, 2304;
	// begin inline asm
	cp.async.cg.shared.global [%r3048], [%rd268], 16, 16;
	// end inline asm
	add.s64 	%rd269, %rd124, 67840;
	// begin inline asm
	cp.async.cg.shared.global [%r3049], [%rd269], 16, 16;
	// end inline asm
	add.s64 	%rd270, %rd124, 133376;
	// begin inline asm
	cp.async.cg.shared.global [%r3050], [%rd270], 16, 16;
	// end inline asm
	add.s64 	%rd271, %rd124, 198912;
	// begin inline asm
	cp.async.cg.shared.global [%r3051], [%rd271], 16, 16;
	// end inline asm
	// begin inline asm
	cp.async.commit_group;
	// end inline asm
	// begin inline asm
	cp.async.wait_group 2;
	// end inline asm
	bar.sync 	0;
	wmma.load.a.sync.aligned.col.m16n16k16.shared.f16 	{%r6211, %r6212, %r6213, %r6214, %r6215, %r6216, %r6217, %r6218}, [%r3299], %r3089;
	wmma.load.a.sync.aligned.col.m16n16k16.shared.f16 	{%r6219, %r6220, %r6221, %r6222, %r6223, %r6224, %r6225, %r6226}, [%r3308], %r3089;
	wmma.load.b.sync.aligned.col.m16n16k16.shared.f16 	{%r6227, %r6228, %r6229, %r6230, %r6231, %r6232, %r6233, %r6234}, [%r3317], %r3089;
	wmma.load.b.sync.aligned.col.m16n16k16.shared.f16 	{%r6235, %r6236, %r6237, %r6238, %r6239, %r6240, %r6241, %r6242}, [%r3326], %r3089;
	wmma.mma.sync.aligned.col.col.m16n16k16.f16.f16 {%r6243, %r6244, %r6245, %r6246}, {%r6211, %r6212, %r6213, %r6214, %r6215, %r6216, %r6217, %r6218}, {%r6227, %r6228, %r6229, %r6230, %r6231, %r6232, %r6233, %r6234}, {%r6195, %r6196, %r6197, %r6198};
	wmma.mma.sync.aligned.col.col.m16n16k16.f16.f16 {%r6247, %r6248, %r6249, %r6250}, {%r6211, %r6212, %r6213, %r6214, %r6215, %r6216, %r6217, %r6218}, {%r6235, %r6236, %r6237, %r6238, %r6239, %r6240, %r6241, %r6242}, {%r6199, %r6200, %r6201, %r6202};
	wmma.mma.sync.aligned.col.col.m16n16k16.f16.f16 {%r6251, %r6252, %r6253, %r6254}, {%r6219, %r6220, %r6221, %r6222, %r6223, %r6224, %r6225, %r6226}, {%r6227, %r6228, %r6229, %r6230, %r6231, %r6232, %r6233, %r6234}, {%r6203, %r6204, %r6205, %r6206};
	wmma.mma.sync.aligned.col.col.m16n16k16.f16.f16 {%r6255, %r6256, %r6257, %r6258}, {%r6219, %r6220, %r6221, %r6222, %r6223, %r6224, %r6225, %r6226}, {%r6235, %r6236, %r6237, %r6238, %r6239, %r6240, %r6241, %r6242}, {%r6207, %r6208, %r6209, %r6210};
	wmma.load.a.sync.aligned.col.m16n16k16.shared.f16 	{%r6259, %r6260, %r6261, %r6262, %r6263, %r6264, %r6265, %r6266}, [%r3351], %r3089;
	wmma.load.a.sync.aligned.col.m16n16k16.shared.f16 	{%r6267, %r6268, %r6269, %r6270, %r6271, %r6272, %r6273, %r6274}, [%r3360], %r3089;
	wmma.load.b.sync.aligned.col.m16n16k16.shared.f16 	{%r6275, %r6276, %r6277, %r6278, %r6279, %r6280, %r6281, %r6282}, [%r3369], %r3089;
	wmma.load.b.sync.aligned.col.m16n16k16.shared.f16 	{%r6283, %r6284, %r6285, %r6286, %r6287, %r6288, %r6289, %r6290}, [%r3378], %r3089;
	wmma.mma.sync.aligned.col.col.m16n16k16.f16.f16 {%r6291, %r6292, %r6293, %r6294}, {%r6259, %r6260, %r6261, %r6262, %r6263, %r6264, %r6265, %r6266}, {%r6275, %r6276, %r6277, %r6278, %r6279, %r6280, %r6281, %r6282}, {%r6243, %r6244, %r6245, %r6246};
	wmma.mma.sync.aligned.col.col.m16n16k16.f16.f16 {%r6295, %r6296, %r6297, %r6298}, {%r6259, %r6260, %r6261, %r6262, %r6263, %r6264, %r6265, %r6266}, {%r6283, %r6284, %r6285, %r6286, %r6287, %r6288, %r6289, %r6290}, {%r6247, %r6248, %r6249, %r6250};
	wmma.mma.sync.aligned.col.col.m16n16k16.f16.f16 {%r6299, %r6300, %r6301, %r6302}, {%r6267, %r6268, %r6269, %r6270, %r6271, %r6272, %r6273, %r6274}, {%r6275, %r6276, %r6277, %r6278, %r6279, %r6280, %r6281, %r6282}, {%r6251, %r6252, %r6253, %r6254};
	wmma.mma.sync.aligned.col.col.m16n16k16.f16.f16 {%r6303, %r6304, %r6305, %r6306}, {%r6267, %r6268, %r6269, %r6270, %r6271, %r6272, %r6273, %r6274}, {%r6283, %r6284, %r6285, %r6286, %r6287, %r6288, %r6289, %r6290}, {%r6255, %r6256, %r6257, %r6258};
	wmma.load.a.sync.aligned.col.m16n16k16.shared.f16 	{%r6307, %r6308, %r6309, %r6310, %r6311, %r6312, %r6313, %r6314}, [%r3403], %r3089;
	wmma.load.a.sync.aligned.col.m16n16k16.shared.f16 	{%r6315, %r6316, %r6317, %r6318, %r6319, %r6320, %r6321, %r6322}, [%r3412], %r3089;
	wmma.load.b.sync.aligned.col.m16n16k16.shared.f16 	{%r6323, %r6324, %r6325, %r6326, %r6327, %r6328, %r6329, %r6330}, [%r3421], %r3089;
	wmma.load.b.sync.aligned.col.m16n16k16.shared.f16 	{%r6331, %r6332, %r6333, %r6334, %r6335, %r6336, %r6337, %r6338}, [%r3430], %r3089;
	wmma.mma.sync.aligned.col.col.m16n16k16.f16.f16 {%r6339, %r6340, %r6341, %r6342}, {%r6307, %r6308, %r6309, %r6310, %r6311, %r6312, %r6313, %r6314}, {%r6323, %r6324, %r6325, %r6326, %r6327, %r6328, %r6329, %r6330}, {%r6291, %r6292, %r6293, %r6294};
	wmma.mma.sync.aligned.col.col.m16n16k16.f16.f16 {%r6343, %r6344, %r6345, %r6346}, {%r6307, %r6308, %r6309, %r6310, %r6311, %r6312, %r6313, %r6314}, {%r6331, %r6332, %r6333, %r6334, %r6335, %r6336, %r6337, %r6338}, {%r6295, %r6296, %r6297, %r6298};
	wmma.mma.sync.aligned.col.col.m16n16k16.f16.f16 {%r6347, %r6348, %r6349, %r6350}, {%r6315, %r6316, %r6317, %r6318, %r6319, %r6320, %r6321, %r6322}, {%r6323, %r6324, %r6325, %r6326, %r6327, %r6328, %r6329, %r6330}, {%r6299, %r6300, %r6301, %r6302};
	wmma.mma.sync.aligned.col.col.m16n16k16.f16.f16 {%r6351, %r6352, %r6353, %r6354}, {%r6315, %r6316, %r6317, %r6318, %r6319, %r6320, %r6321, %r6322}, {%r6331, %r6332, %r6333, %r6334, %r6335, %r6336, %r6337, %r6338}, {%r6303, %r6304, %r6305, %r6306};
	wmma.load.a.sync.aligned.col.m16n16k16.shared.f16 	{%r6355, %r6356, %r6357, %r6358, %r6359, %r6360, %r6361, %r6362}, [%r3455], %r3089;
	wmma.load.a.sync.aligned.col.m16n16k16.shared.f16 	{%r6363, %r6364, %r6365, %r6366, %r6367, %r6368, %r6369, %r6370}, [%r3464], %r3089;
	wmma.load.b.sync.aligned.col.m16n16k16.shared.f16 	{%r6371, %r6372, %r6373, %r6374, %r6375, %r6376, %r6377, %r6378}, [%r3473], %r3089;
	wmma.load.b.sync.aligned.col.m16n16k16.shared.f16 	{%r6379, %r6380, %r6381, %r6382, %r6383, %r6384, %r6385, %r6386}, [%r3482], %r3089;
	wmma.mma.sync.aligned.col.col.m16n16k16.f16.f16 {%r6387, %r6388, %r6389, %r6390}, {%r6355, %r6356, %r6357, %r6358, %r6359, %r6360, %r6361, %r6362}, {%r6371, %r6372, %r6373, %r6374, %r6375, %r6376, %r6377, %r6378}, {%r6339, %r6340, %r6341, %r6342};
	wmma.mma.sync.aligned.col.col.m16n16k16.f16.f16 {%r6391, %r6392, %r6393, %r6394}, {%r6355, %r6356, %r6357, %r6358, %r6359, %r6360, %r6361, %r6362}, {%r6379, %r6380, %r6381, %r6382, %r6383, %r6384, %r6385, %r6386}, {%r6343, %r6344, %r6345, %r6346};
	wmma.mma.sync.aligned.col.col.m16n16k16.f16.f16 {%r6395, %r6396, %r6397, %r6398}, {%r6363, %r6364, %r6365, %r6366, %r6367, %r6368, %r6369, %r6370}, {%r6371, %r6372, %r6373, %r6374, %r6375, %r6376, %r6377, %r6378}, {%r6347, %r6348, %r6349, %r6350};
	wmma.mma.sync.aligned.col.col.m16n16k16.f16.f16 {%r6399, %r6400, %r6401, %r6402}, {%r6363, %r6364, %r6365, %r6366, %r6367, %r6368, %r6369, %r6370}, {%r6379, %r6380, %r6381, %r6382, %r6383, %r6384, %r6385, %r6386}, {%r6351, %r6352, %r6353, %r6354};
	add.s64 	%rd272, %rd120, 1245184;
	// begin inline asm
	cp.async.cg.shared.global [%r3052], [%rd272], 16, 16;
	// end inline asm
	add.s64 	%rd273, %rd120, 1261568;
	// begin inline asm
	cp.async.cg.shared.global [%r3053], [%rd273], 16, 16;
	// end inline asm
	add.s64 	%rd274, %rd120, 1277952;
	// begin inline asm
	cp.async.cg.shared.global [%r3054], [%rd274], 16, 16;
	// end inline asm
	add.s64 	%rd275, %rd120, 1294336;
	// begin inline asm
	cp.async.cg.shared.global [%r3055], [%rd275], 16, 16;
	// end inline asm
	add.s64 	%rd276, %rd124, 2432;
	// begin inline asm
	cp.async.cg.shared.global [%r3056], [%rd276], 16, 16;
	// end inline asm
	add.s64 	%rd277, %rd124, 67968;
	// begin inline asm
	cp.async.cg.shared.global [%r3057], [%rd277], 16, 16;
	// end inline asm
	add.s64 	%rd278, %rd124, 133504;
	// begin inline asm
	cp.async.cg.shared.global [%r3058], [%rd278], 16, 16;
	// end inline asm
	add.s64 	%rd279, %rd124, 199040;
	// begin inline asm
	cp.async.cg.shared.global [%r3059], [%rd279], 16, 16;
	// end inline asm
	// begin inline asm
	cp.async.commit_group;
	// end inline asm
	// begin inline asm
	cp.async.wait_group 2;
	// end inline asm
	bar.sync 	0;
	wmma.load.a.sync.aligned.col.m16n16k16.shared.f16 	{%r6403, %r6404, %r6405, %r6406, %r6407, %r6408, %r6409, %r6410}, [%r3507], %r3089;
	wmma.load.a.sync.aligned.col.m16n16k16.shared.f16 	{%r6411, %r6412, %r6413, %r6414, %r6415, %r6416, %r6417, %r6418}, [%r3516], %r3089;
	wmma.load.b.sync.aligned.col.m16n16k16.shared.f16 	{%r6419, %r6420, %r6421, %r6422, %r6423, %r6424, %r6425, %r6426}, [%r3525], %r3089;
	wmma.load.b.sync.aligned.col.m16n16k16.shared.f16 	{%r6427, %r6428, %r6429, %r6430, %r6431, %r6432, %r6433, %r6434}, [%r3534], %r3089;
	wmma.mma.sync.aligned.col.col.m16n16k16.f16.f16 {%r6435, %r6436, %r6437, %r6438}, {%r6403, %r6404, %r6405, %r6406, %r6407, %r6408, %r6409, %r6410}, {%r6419, %r6420, %r6421, %r6422, %r6423, %r6424, %r6425, %r6426}, {%r6387, %r6388, %r6389, %r6390};
	wmma.mma.sync.aligned.col.col.m16n16k16.f16.f16 {%r6439, %r6440, %r6441, %r6442}, {%r6403, %r6404, %r6405, %r6406, %r6407, %r6408, %r6409, %r6410}, {%r6427, %r6428, %r6429, %r6430, %r6431, %r6432, %r6433, %r6434}, {%r6391, %r6392, %r6393, %r6394};
	wmma.mma.sync.aligned.col.col.m16n16k16.f16.f16 {%r6443, %r6444, %r6445, %r6446}, {%r6411, %r6412, %r6413, %r6414, %r6415, %r6416, %r6417, %r6418}, {%r6419, %r6420, %r6421, %r6422, %r6423, %r6424, %r6425, %r6426}, {%r6395, %r6396, %r6397, %r6398};
	wmma.mma.sync.aligned.col.col.m16n16k16.f16.f16 {%r6447, %r6448, %r6449, %r6450}, {%r6411, %r6412, %r6413, %r6414, %r6415, %r6416, %r6417, %r6418}, {%r6427, %r6428, %r6429, %r6430, %r6431, %r6432, %r6433, %r6434}, {%r6399, %r6400, %r6401, %r6402};
	wmma.load.a.sync.aligned.col.m16n16k16.shared.f16 	{%r6451, %r6452, %r6453, %r6454, %r6455, %r6456, %r6457, %r6458}, [%r3559], %r3089;
	wmma.load.a.sync.aligned.col.m16n16k16.shared.f16 	{%r6459, %r6460, %r6461, %r6462, %r6463, %r6464, %r6465, %r6466}, [%r3568], %r3089;
	wmma.load.b.sync.aligned.col.m16n16k16.shared.f16 	{%r6467, %r6468, %r6469, %r6470, %r6471, %r6472, %r6473, %r6474}, [%r3577], %r3089;
	wmma.load.b.sync.aligned.col.m16n16k16.shared.f16 	{%r6475, %r6476, %r6477, %r6478, %r6479, %r6480, %r6481, %r6482}, [%r3586], %r3089;
	wmma.mma.sync.aligned.col.col.m16n16k16.f16.f16 {%r6483, %r6484, %r6485, %r6486}, {%r6451, %r6452, %r6453, %r6454, %r6455, %r6456, %r6457, %r6458}, {%r6467, %r6468, %r6469, %r6470, %r6471, %r6472, %r6473, %r6474}, {%r6435, %r6436, %r6437, %r6438};
	wmma.mma.sync.aligned.col.col.m16n16k16.f16.f16 {%r6487, %r6488, %r6489, %r6490}, {%r6451, %r6452, %r6453, %r6454, %r6455, %r6456, %r6457, %r6458}, {%r6475, %r6476, %r6477, %r6478, %r6479, %r6480, %r6481, %r6482}, {%r6439, %r6440, %r6441, %r6442};
	wmma.mma.sync.aligned.col.col.m16n16k16.f16.f16 {%r6491, %r6492, %r6493, %r6494}, {%r6459, %r6460, %r6461, %r6462, %r6463, %r6464, %r6465, %r6466}, {%r6467, %r6468, %r6469, %r6470, %r6471, %r6472, %r6473, %r6474}, {%r6443, %r6444, %r6445, %r6446};
	wmma.mma.sync.aligned.col.col.m16n16k16.f16.f16 {%r6495, %r6496, %r6497, %r6498}, {%r6459, %r6460, %r6461, %r6462, %r6463, %r6464, %r6465, %r6466}, {%r6475, %r6476, %r6477, %r6478, %r6479, %r6480, %r6481, %r6482}, {%r6447, %r6448, %r6449, %r6450};
	wmma.load.a.sync.aligned.col.m16n16k16.shared.f16 	{%r6499, %r6500, %r6501, %r6502, %r6503, %r6504, %r6505, %r6506}, [%r3611], %r3089;
	wmma.load.a.sync.aligned.col.m16n16k16.shared.f16 	{%r6507, %r6508, %r6509, %r6510, %r6511, %r6512, %r6513, %r6514}, [%r3620], %r3089;
	wmma.load.b.sync.aligned.col.m16n16k16.shared.f16 	{%r6515, %r6516, %r6517, %r6518, %r6519, %r6520, %r6521, %r6522}, [%r3629], %r3089;
	wmma.load.b.sync.aligned.col.m16n16k16.shared.f16 	{%r6523, %r6524, %r6525, %r6526, %r6527, %r6528, %r6529, %r6530}, [%r3638], %r3089;
	wmma.mma.sync.aligned.col.col.m16n16k16.f16.f16 {%r6531, %r6532, %r6533, %r6534}, {%r6499, %r6500, %r6501, %r6502, %r6503, %r6504, %r6505, %r6506}, {%r6515, %r6516, %r6517, %r6518, %r6519, %r6520, %r6521, %r6522}, {%r6483, %r6484, %r6485, %r6486};
	wmma.mma.sync.aligned.col.col.m16n16k16.f16.f16 {%r6535, %r6536, %r6537, %r6538}, {%r6499, %r6500, %r6501, %r6502, %r6503, %r6504, %r6505, %r6506}, {%r6523, %r6524, %r6525, %r6526, %r6527, %r6528, %r6529, %r6530}, {%r6487, %r6488, %r6489, %r6490};
	wmma.mma.sync.aligned.col.col.m16n16k16.f16.f16 {%r6539, %r6540, %r6541, %r6542}, {%r6507, %r6508, %r6509, %r6510, %r6511, %r6512, %r6513, %r6514}, {%r6515, %r6516, %r6517, %r6518, %r6519, %r6520, %r6521, %r6522}, {%r6491, %r6492, %r6493, %r6494};
	wmma.mma.sync.aligned.col.col.m16n16k16.f16.f16 {%r6543, %r6544, %r6545, %r6546}, {%r6507, %r6508, %r6509, %r6510, %r6511, %r6512, %r6513, %r6514}, {%r6523, %r6524, %r6525, %r6526, %r6527, %r6528, %r6529, %r6530}, {%r6495, %r6496, %r6497, %r6498};
	wmma.load.a.sync.aligned.col.m16n16k16.shared.f16 	{%r6547, %r6548, %r6549, %r6550, %r6551, %r6552, %r6553, %r6554}, [%r3663], %r3089;
	wmma.load.a.sync.aligned.col.m16n16k16.shared.f16 	{%r6555, %r6556, %r6557, %r6558, %r6559, %r6560, %r6561, %r6562}, [%r3672], %r3089;
	wmma.load.b.sync.aligned.col.m16n16k16.shared.f16 	{%r6563, %r6564, %r6565, %r6566, %r6567, %r6568, %r6569, %r6570}, [%r3681], %r3089;
	wmma.load.b.sync.aligned.col.m16n16k16.shared.f16 	{%r6571, %r6572, %r6573, %r6574, %r6575, %r6576, %r6577, %r6578}, [%r3690], %r3089;
	wmma.mma.sync.aligned.col.col.m16n16k16.f16.f16 {%r6579, %r6580, %r6581, %r6582}, {%r6547, %r6548, %r6549, %r6550, %r6551, %r6552, %r6553, %r6554}, {%r6563, %r6564, %r6565, %r6566, %r6567, %r6568, %r6569, %r6570}, {%r6531, %r6532, %r6533, %r6534};
	wmma.mma.sync.aligned.col.col.m16n16k16.f16.f16 {%r6583, %r6584, %r6585, %r6586}, {%r6547, %r6548, %r6549, %r6550, %r6551, %r6552, %r6553, %r6554}, {%r6571, %r6572, %r6573, %r6574, %r6575, %r6576, %r6577, %r6578}, {%r6535, %r6536, %r6537, %r6538};
	wmma.mma.sync.aligned.col.col.m16n16k16.f16.f16 {%r6587, %r6588, %r6589, %r6590}, {%r6555, %r6556, %r6557, %r6558, %r6559, %r6560, %r6561, %r6562}, {%r6563, %r6564, %r6565, %r6566, %r6567, %r6568, %r6569, %r6570}, {%r6539, %r6540, %r6541, %r6542};
	wmma.mma.sync.aligned.col.col.m16n16k16.f16.f16 {%r6591, %r6592, %r6593, %r6594}, {%r6555, %r6556, %r6557, %r6558, %r6559, %r6560, %r6561, %r6562}, {%r6571, %r6572, %r6573, %r6574, %r6575, %r6576, %r6577, %r6578}, {%r6543, %r6544, %r6545, %r6546};
	add.s64 	%rd280, %rd120, 1310720;
	// begin inline asm
	cp.async.cg.shared.global [%r3036], [%rd280], 16, 16;
	// end inline asm
	add.s64 	%rd281, %rd120, 1327104;
	// begin inline asm
	cp.async.cg.shared.global [%r3037], [%rd281], 16, 16;
	// end inline asm
	add.s64 	%rd282, %rd120, 1343488;
	// begin inline asm
	cp.async.cg.shared.global [%r3038], [%rd282], 16, 16;
	// end inline asm
	add.s64 	%rd283, %rd120, 1359872;
	// begin inline asm
	cp.async.cg.shared.global [%r3039], [%rd283], 16, 16;
	// end inline asm
	add.s64 	%rd284, %rd124, 2560;
	// begin inline asm
	cp.async.cg.shared.global [%r3040], [%rd284], 16, 16;
	// end inline asm
	add.s64 	%rd285, %rd124, 68096;
	// begin inline asm
	cp.async.cg.shared.global [%r3041], [%rd285], 16, 16;
	// end inline asm
	add.s64 	%rd286, %rd124, 133632;
	// begin inline asm
	cp.async.cg.shared.global [%r3042], [%rd286], 16, 16;
	// end inline asm
	add.s64 	%rd287, %rd124, 199168;
	// begin inline asm
	cp.async.cg.shared.global [%r3043], [%rd287], 16, 16;
	// end inline asm
	// begin inline asm
	cp.async.commit_group;
	// end inline asm
	// begin inline asm
	cp.async.wait_group 2;
	// end inline asm
	bar.sync 	0;
	wmma.load.a.sync.aligned.col.m16n16k16.shared.f16 	{%r6595, %r6596, %r6597, %r6598, %r6599, %r6600, %r6601, %r6602}, [%r3088], %r3089;
	wmma.load.a.sync.aligned.col.m16n16k16.shared.f16 	{%r6603, %r6604, %r6605, %r6606, %r6607, %r6608, %r6609, %r6610}, [%r3098], %r3089;
	wmma.load.b.sync.aligned.col.m16n16k16.shared.f16 	{%r6611, %r6612, %r6613, %r6614, %r6615, %r6616, %r6617, %r6618}, [%r3109], %r3089;
	wmma.load.b.sync.aligned.col.m16n16k16.shared.f16 	{%r6619, %r6620, %r6621, %r6622, %r6623, %r6624, %r6625, %r6626}, [%r3118], %r3089;
	wmma.mma.sync.aligned.col.col.m16n16k16.f16.f16 {%r6627, %r6628, %r6629, %r6630}, {%r6595, %r6596, %r6597, %r6598, %r6599, %r6600, %r6601, %r6602}, {%r6611, %r6612, %r6613, %r6614, %r6615, %r6616, %r6617, %r6618}, {%r6579, %r6580, %r6581, %r6582};
	wmma.mma.sync.aligned.col.col.m16n16k16.f16.f16 {%r6631, %r6632, %r6633, %r6634}, {%r6595, %r6596, %r6597, %r6598, %r6599, %r6600, %r6601, %r6602}, {%r6619, %r6620, %r6621, %r6622, %r6623, %r6624, %r6625, %r6626}, {%r6583, %r6584, %r6585, %r6586};
	wmma.mma.sync.aligned.col.col.m16n16k16.f16.f16 {%r6635, %r6636, %r6637, %r6638}, {%r6603, %r6604, %r6605, %r6606, %r6607, %r6608, %r6609, %r6610}, {%r6611, %r6612, %r6613, %r6614, %r6615, %r6616, %r6617, %r6618}, {%r6587, %r6588, %r6589, %r6590};
	wmma.mma.sync.aligned.col.col.m16n16k16.f16.f16 {%r6639, %r6640, %r6641, %r6642}, {%r6603, %r6604, %r6605, %r6606, %r6607, %r6608, %r6609, %r6610}, {%r6619, %r6620, %r6621, %r6622, %r6623, %r6624, %r6625, %r6626}, {%r6591, %r6592, %r6593, %r6594};
	wmma.load.a.sync.aligned.col.m16n16k16.shared.f16 	{%r6643, %r6644, %r6645, %r6646, %r6647, %r6648, %r6649, %r6650}, [%r3143], %r3089;
	wmma.load.a.sync.aligned.col.m16n16k16.shared.f16 	{%r6651, %r6652, %r6653, %r6654, %r6655, %r6656, %r6657, %r6658}, [%r3152], %r3089;
	wmma.load.b.sync.aligned.col.m16n16k16.shared.f16 	{%r6659, %r6660, %r6661, %r6662, %r6663, %r6664, %r6665, %r6666}, [%r3161], %r3089;
	wmma.load.b.sync.aligned.col.m16n16k16.shared.f16 	{%r6667, %r6668, %r6669, %r6670, %r6671, %r6672, %r6673, %r6674}, [%r3170], %r3089;
	wmma.mma.sync.aligned.col.col.m16n16k16.f16.f16 {%r6675, %r6676, %r6677, %r6678}, {%r6643, %r6644, %r6645, %r6646, %r6647, %r6648, %r6649, %r6650}, {%r6659, %r6660, %r6661, %r6662, %r6663, %r6664, %r6665, %r6666}, {%r6627, %r6628, %r6629, %r6630};
	wmma.mma.sync.aligned.col.col.m16n16k16.f16.f16 {%r6679, %r6680, %r6681, %r6682}, {%r6643, %r6644, %r6645, %r6646, %r6647, %r6648, %r6649, %r6650}, {%r6667, %r6668, %r6669, %r6670, %r6671, %r6672, %r6673, %r6674}, {%r6631, %r6632, %r6633, %r6634};
	wmma.mma.sync.aligned.col.col.m16n16k16.f16.f16 {%r6683, %r6684, %r6685, %r6686}, {%r6651, %r6652, %r6653, %r6654, %r6655, %r6656, %r6657, %r6658}, {%r6659, %r6660, %r6661, %r6662, %r6663, %r6664, %r6665, %r6666}, {%r6635, %r6636, %r6637, %r6638};
	wmma.mma.sync.aligned.col.col.m16n16k16.f16.f16 {%r6687, %r6688, %r6689, %r6690}, {%r6651, %r6652, %r6653, %r6654, %r6655, %r6656, %r6657, %r6658}, {%r6667, %r6668, %r6669, %r6670, %r6671, %r6672, %r6673, %r6674}, {%r6639, %r6640, %r6641, %r6642};
	wmma.load.a.sync.aligned.col.m16n16k16.shared.f16 	{%r6691, %r6692, %r6693, %r6694, %r6695, %r6696, %r6697, %r6698}, [%r3195], %r3089;
	wmma.load.a.sync.aligned.col.m16n16k16.shared.f16 	{%r6699, %r6700, %r6701, %r6702, %r6703, %r6704, %r6705, %r6706}, [%r3204], %r3089;
	wmma.load.b.sync.aligned.col.m16n16k16.shared.f16 	{%r6707, %r6708, %r6709, %r6710, %r6711, %r6712, %r6713, %r6714}, [%r3213], %r3089;
	wmma.load.b.sync.aligned.col.m16n16k16.shared.f16 	{%r6715, %r6716, %r6717, %r6718, %r6719, %r6720, %r6721, %r6722}, [%r3222], %r3089;
	wmma.mma.sync.aligned.col.col.m16n16k16.f16.f16 {%r6723, %r6724, %r6725, %r6726}, {%r6691, %r6692, %r6693, %r6694, %r6695, %r6696, %r6697, %r6698}, {%r6707, %r6708, %r6709, %r6710, %r6711, %r6712, %r6713, %r6714}, {%r6675, %r6676, %r6677, %r6678};
	wmma.mma.sync.aligned.col.col.m16n16k16.f16.f16 {%r6727, %r6728, %r6729, %r6730}, {%r6691, %r6692, %r6693, %r6694, %r6695, %r6696, %r6697, %r6698}, {%r6715, %r6716, %r6717, %r6718, %r6719, %r6720, %r6721, %r6722}, {%r6679, %r6680, %r6681, %r6682};
	wmma.mma.sync.aligned.col.col.m16n16k16.f16.f16 {%r6731, %r6732, %r6733, %r6734}, {%r6699, %r6700, %r6701, %r6702, %r6703, %r6704, %r6705, %r6706}, {%r6707, %r6708, %r6709, %r6710, %r6711, %r6712, %r6713, %r6714}, {%r6683, %r6684, %r6685, %r6686};
	wmma.mma.sync.aligned.col.col.m16n16k16.f16.f16 {%r6735, %r6736, %r6737, %r6738}, {%r6699, %r6700, %r6701, %r6702, %r6703, %r6704, %r6705, %r6706}, {%r6715, %r6716, %r6717, %r6718, %r6719, %r6720, %r6721, %r6722}, {%r6687, %r6688, %r6689, %r6690};
	wmma.load.a.sync.aligned.col.m16n16k16.shared.f16 	{%r6739, %r6740, %r6741, %r6742, %r6743, %r6744, %r6745, %r6746}, [%r3247], %r3089;
	wmma.load.a.sync.aligned.col.m16n16k16.shared.f16 	{%r6747, %r6748, %r6749, %r6750, %r6751, %r6752, %r6753, %r6754}, [%r3256], %r3089;
	wmma.load.b.sync.aligned.col.m16n16k16.shared.f16 	{%r6755, %r6756, %r6757, %r6758, %r6759, %r6760, %r6761, %r6762}, [%r3265], %r3089;
	wmma.load.b.sync.aligned.col.m16n16k16.shared.f16 	{%r6763, %r6764, %r6765, %r6766, %r6767, %r6768, %r6769, %r6770}, [%r3274], %r3089;
	wmma.mma.sync.aligned.col.col.m16n16k16.f16.f16 {%r6771, %r6772, %r6773, %r6774}, {%r6739, %r6740, %r6741, %r6742, %r6743, %r6744, %r6745, %r6746}, {%r6755, %r6756, %r6757, %r6758, %r6759, %r6760, %r6761, %r6762}, {%r6723, %r6724, %r6725, %r6726};
	wmma.mma.sync.aligned.col.col.m16n16k16.f16.f16 {%r6775, %r6776, %r6777, %r6778}, {%r6739, %r6740, %r6741, %r6742, %r6743, %r6744, %r6745, %r6746}, {%r6763, %r6764, %r6765, %r6766, %r6767, %r6768, %r6769, %r6770}, {%r6727, %r6728, %r6729, %r6730};
	wmma.mma.sync.aligned.col.col.m16n16k16.f16.f16 {%r6779, %r6780, %r6781, %r6782}, {%r6747, %r6748, %r6749, %r6750, %r6751, %r6752, %r6753, %r6754}, {%r6755, %r6756, %r6757, %r6758, %r6759, %r6760, %r6761, %r6762}, {%r6731, %r6732, %r6733, %r6734};
	wmma.mma.sync.aligned.col.col.m16n16k16.f16.f16 {%r6783, %r6784, %r6785, %r6786}, {%r6747, %r6748, %r6749, %r6750, %r6751, %r6752, %r6753, %r6754}, {%r6763, %r6764, %r6765, %r6766, %r6767, %r6768, %r6769, %r6770}, {%r6735, %r6736, %r6737, %r6738};
	add.s64 	%rd288, %rd120, 1376256;
	// begin inline asm
	cp.async.cg.shared.global [%r3044], [%rd288], 16, 16;
	// end inline asm
	add.s64 	%rd289, %rd120, 1392640;
	// begin inline asm
	cp.async.cg.shared.global [%r3045], [%rd289], 16, 16;
	// end inline asm
	add.s64 	%rd290, %rd120, 1409024;
	// begin inline asm
	cp.async.cg.shared.global [%r3046], [%rd290], 16, 16;
	// end inline asm
	add.s64 	%rd291, %rd120, 1425408;
	// begin inline asm
	cp.async.cg.shared.global [%r3047], [%rd291], 16, 16;
	// end inline asm
	add.s64 	%rd292, %rd124, 2688;
	// begin inline asm
	cp.async.cg.shared.global [%r3048], [%rd292], 16, 16;
	// end inline asm
	add.s64 	%rd293, %rd124, 68224;
	// begin inline asm
	cp.async.cg.shared.global [%r3049], [%rd293], 16, 16;
	// end inline asm
	add.s64 	%rd294, %rd124, 133760;
	// begin inline asm
	cp.async.cg.shared.global [%r3050], [%rd294], 16, 16;
	// end inline asm
	add.s64 	%rd295, %rd124, 199296;
	// begin inline asm
	cp.async.cg.shared.global [%r3051], [%rd295], 16, 16;
	// end inline asm
	// begin inline asm
	cp.async.commit_group;
	// end inline asm
	// begin inline asm
	cp.async.wait_group 2;
	// end inline asm
	bar.sync 	0;
	wmma.load.a.sync.aligned.col.m16n16k16.shared.f16 	{%r6787, %r6788, %r6789, %r6790, %r6791, %r6792, %r6793, %r6794}, [%r3299], %r3089;
	wmma.load.a.sync.aligned.col.m16n16k16.shared.f16 	{%r6795, %r6796, %r6797, %r6798, %r6799, %r6800, %r6801, %r6802}, [%r3308], %r3089;
	wmma.load.b.sync.aligned.col.m16n16k16.shared.f16 	{%r6803, %r6804, %r6805, %r6806, %r6807, %r6808, %r6809, %r6810}, [%r3317], %r3089;
	wmma.load.b.sync.aligned.col.m16n16k16.shared.f16 	{%r6811, %r6812, %r6813, %r6814, %r6815, %r6816, %r6817, %r6818}, [%r3326], %r3089;
	wmma.mma.sync.aligned.col.col.m16n16k16.f16.f16 {%r6819, %r6820, %r6821, %r6822}, {%r6787, %r6788, %r6789, %r6790, %r6791, %r6792, %r6793, %r6794}, {%r6803, %r6804, %r6805, %r6806, %r6807, %r6808, %r6809, %r6810}, {%r6771, %r6772, %r6773, %r6774};
	wmma.mma.sync.aligned.col.col.m16n16k16.f16.f16 {%r6823, %r6824, %r6825, %r6826}, {%r6787, %r6788, %r6789, %r6790, %r6791, %r6792, %r6793, %r6794}, {%r6811, %r6812, %r6813, %r6814, %r6815, %r6816, %r6817, %r6818}, {%r6775, %r6776, %r6777, %r6778};
	wmma.mma.sync.aligned.col.col.m16n16k16.f16.f16 {%r6827, %r6828, %r6829, %r6830}, {%r6795, %r6796, %r6797, %r6798, %r6799, %r6800, %r6801, %r6802}, {%r6803, %r6804, %r6805, %r6806, %r6807, %r6808, %r6809, %r6810}, {%r6779, %r6780, %r6781, %r6782};
	wmma.mma.sync.aligned.col.col.m16n16k16.f16.f16 {%r6831, %r6832, %r6833, %r6834}, {%r6795, %r6796, %r6797, %r6798, %r6799, %r6800, %r6801, %r6802}, {%r6811, %r6812, %r6813, %r6814, %r6815, %r6816, %r6817, %r6818}, {%r6783, %r6784, %r6785, %r6786};
	wmma.load.a.sync.aligned.col.m16n16k16.shared.f16 	{%r6835, %r6836, %r6837, %r6838, %r6839, %r6840, %r6841, %r6842}, [%r3351], %r3089;
	wmma.load.a.sync.aligned.col.m16n16k16.shared.f16 	{%r6843, %r6844, %r6845, %r6846, %r6847, %r6848, %r6849, %r6850}, [%r3360], %r3089;
	wmma.load.b.sync.aligned.col.m16n16k16.shared.f16 	{%r6851, %r6852, %r6853, %r6854, %r6855, %r6856, %r6857, %r6858}, [%r3369], %r3089;
	wmma.load.b.sync.aligned.col.m16n16k16.shared.f16 	{%r6859, %r6860, %r6861, %r6862, %r6863, %r6864, %r6865, %r6866}, [%r3378], %r3089;
	wmma.mma.sync.aligned.col.col.m16n16k16.f16.f16 {%r6867, %r6868, %r6869, %r6870}, {%r6835, %r6836, %r6837, %r6838, %r6839, %r6840, %r6841, %r6842}, {%r6851, %r6852, %r6853, %r6854, %r6855, %r6856, %r6857, %r6858}, {%r6819, %r6820, %r6821, %r6822};
	wmma.mma.sync.aligned.col.col.m16n16k16.f16.f16 {%r6871, %r6872, %r6873, %r6874}, {%r6835, %r6836, %r6837, %r6838, %r6839, %r6840, %r6841, %r6842}, {%r6859, %r6860, %r6861, %r6862, %r6863, %r6864, %r6865, %r6866}, {%r6823, %r6824, %r6825, %r6826};
	wmma.mma.sync.aligned.col.col.m16n16k16.f16.f16 {%r6875, %r6876, %r6877, %r6878}, {%r6843, %r6844, %r6845, %r6846, %r6847, %r6848, %r6849, %r6850}, {%r6851, %r6852, %r6853, %r6854, %r6855, %r6856, %r6857, %r6858}, {%r6827, %r6828, %r6829, %r6830};
	wmma.mma.sync.aligned.col.col.m16n16k16.f16.f16 {%r6879, %r6880, %r6881, %r6882}, {%r6843, %r6844, %r6845, %r6846, %r6847, %r6848, %r6849, %r6850}, {%r6859, %r6860, %r6861, %r6862, %r6863, %r6864, %r6865, %r6866}, {%r6831, %r6832, %r6833, %r6834};
	wmma.load.a.sync.aligned.col.m16n16k16.shared.f16 	{%r6883, %r6884, %r6885, %r6886, %r6887, %r6888, %r6889, %r6890}, [%r3403], %r3089;
	wmma.load.a.sync.aligned.col.m16n16k16.shared.f16 	{%r6891, %r6892, %r6893, %r6894, %r6895, %r6896, %r6897, %r6898}, [%r3412], %r3089;
	wmma.load.b.sync.aligned.col.m16n16k16.shared.f16 	{%r6899, %r6900, %r6901, %r6902, %r6903, %r6904, %r6905, %r6906}, [%r3421], %r3089;
	wmma.load.b.sync.aligned.col.m16n16k16.shared.f16 	{%r6907, %r6908, %r6909, %r6910, %r6911, %r6912, %r6913, %r6914}, [%r3430], %r3089;
	wmma.mma.sync.aligned.col.col.m16n16k16.f16.f16 {%r6915, %r6916, %r6917, %r6918}, {%r6883, %r6884, %r6885, %r6886, %r6887, %r6888, %r6889, %r6890}, {%r6899, %r6900, %r6901, %r6902, %r6903, %r6904, %r6905, %r6906}, {%r6867, %r6868, %r6869, %r6870};
	wmma.mma.sync.aligned.col.col.m16n16k16.f16.f16 {%r6919, %r6920, %r6921, %r6922}, {%r6883, %r6884, %r6885, %r6886, %r6887, %r6888, %r6889, %r6890}, {%r6907, %r6908, %r6909, %r6910, %r6911, %r6912, %r6913, %r6914}, {%r6871, %r6872, %r6873, %r6874};
	wmma.mma.sync.aligned.col.col.m16n16k16.f16.f16 {%r6923, %r6924, %r6925, %r6926}, {%r6891, %r6892, %r6893, %r6894, %r6895, %r6896, %r6897, %r6898}, {%r6899, %r6900, %r6901, %r6902, %r6903, %r6904, %r6905, %r6906}, {%r6875, %r6876, %r6877, %r6878};
	wmma.mma.sync.aligned.col.col.m16n16k16.f16.f16 {%r6927, %r6928, %r6929, %r6930}, {%r6891, %r6892, %r6893, %r6894, %r6895, %r6896, %r6897, %r6898}, {%r6907, %r6908, %r6909, %r6910, %r6911, %r6912, %r6913, %r6914}, {%r6879, %r6880, %r6881, %r6882};
	wmma.load.a.sync.aligned.col.m16n16k16.shared.f16 	{%r6931, %r6932, %r6933, %r6934, %r6935, %r6936, %r6937, %r6938}, [%r3455], %r3089;
	wmma.load.a.sync.aligned.col.m16n16k16.shared.f16 	{%r6939, %r6940, %r6941, %r6942, %r6943, %r6944, %r6945, %r6946}, [%r3464], %r3089;
	wmma.load.b.sync.aligned.col.m16n16k16.shared.f16 	{%r6947, %r6948, %r6949, %r6950, %r6951, %r6952, %r6953, %r6954}, [%r3473], %r3089;
	wmma.load.b.sync.aligned.col.m16n16k16.shared.f16 	{%r6955, %r6956, %r6957, %r6958, %r6959, %r6960, %r6961, %r6962}, [%r3482], %r3089;
	wmma.mma.sync.aligned.col.col.m16n16k16.f16.f16 {%r6963, %r6964, %r6965, %r6966}, {%r6931, %r6932, %r6933, %r6934, %r6935, %r6936, %r6937, %r6938}, {%r6947, %r6948, %r6949, %r6950, %r6951, %r6952, %r6953, %r6954}, {%r6915, %r6916, %r6917, %r6918};
	wmma.mma.sync.aligned.col.col.m16n16k16.f16.f16 {%r6967, %r6968, %r6969, %r6970}, {%r6931, %r6932, %r6933, %r6934, %r6935, %r6936, %r6937, %r6938}, {%r6955, %r6956, %r6957, %r6958, %r6959, %r6960, %r6961, %r6962}, {%r6919, %r6920, %r6921, %r6922};
	wmma.mma.sync.aligned.col.col.m16n16k16.f16.f16 {%r6971, %r6972, %r6973, %r6974}, {%r6939, %r6940, %r6941, %r6942, %r6943, %r6944, %r6945, %r6946}, {%r6947, %r6948, %r6949, %r6950, %r6951, %r6952, %r6953, %r6954}, {%r6923, %r6924, %r6925, %r6926};
	wmma.mma.sync.aligned.col.col.m16n16k16.f16.f16 {%r6975, %r6976, %r6977, %r6978}, {%r6939, %r6940, %r6941, %r6942, %r6943, %r6944, %r6945, %r6946}, {%r6955, %r6956, %r6957, %r6958, %r6959, %r6960, %r6961, %r6962}, {%r6927, %r6928, %r6929, %r6930};
	add.s64 	%rd296, %rd120, 1441792;
	// begin inline asm
	cp.async.cg.shared.global [%r3052], [%rd296], 16, 16;
	// end inline asm
	add.s64 	%rd297, %rd120, 1458176;
	// begin inline asm
	cp.async.cg.shared.global [%r3053], [%rd297], 16, 16;
	// end inline asm
	add.s64 	%rd298, %rd120, 1474560;
	// begin inline asm
	cp.async.cg.shared.global [%r3054], [%rd298], 16, 16;
	// end inline asm
	add.s64 	%rd299, %rd120, 1490944;
	// begin inline asm
	cp.async.cg.shared.global [%r3055], [%rd299], 16, 16;
	// end inline asm
	add.s64 	%rd300, %rd124, 2816;
	// begin inline asm
	cp.async.cg.shared.global [%r3056], [%rd300], 16, 16;
	// end inline asm
	add.s64 	%rd301, %rd124, 68352;
	// begin inline asm
	cp.async.cg.shared.global [%r3057], [%rd301], 16, 16;
	// end inline asm
	add.s64 	%rd302, %rd124, 133888;
	// begin inline asm
	cp.async.cg.shared.global [%r3058], [%rd302], 16, 16;
	// end inline asm
	add.s64 	%rd303, %rd124, 199424;
	// begin inline asm
	cp.async.cg.shared.global [%r3059], [%rd303], 16, 16;
	// end inline asm
	// begin inline asm
	cp.async.commit_group;
	// end inline asm
	// begin inline asm
	cp.async.wait_group 2;
	// end inline asm
	bar.sync 	0;
	wmma.load.a.sync.aligned.col.m16n16k16.shared.f16 	{%r6979, %r6980, %r6981, %r6982, %r6983, %r6984, %r6985, %r6986}, [%r3507], %r3089;
	wmma.load.a.sync.aligned.col.m16n16k16.shared.f16 	{%r6987, %r6988, %r6989, %r6990, %r6991, %r6992, %r6993, %r6994}, [%r3516], %r3089;
	wmma.load.b.sync.aligned.col.m16n16k16.shared.f16 	{%r6995, %r6996, %r6997, %r6998, %r6999, %r7000, %r7001, %r7002}, [%r3525], %r3089;
	wmma.load.b.sync.aligned.col.m16n16k16.shared.f16 	{%r7003, %r7004, %r7005, %r7006, %r7007, %r7008, %r7009, %r7010}, [%r3534], %r3089;
	wmma.mma.sync.aligned.col.col.m16n16k16.f16.f16 {%r7011, %r7012, %r7013, %r7014}, {%r6979, %r6980, %r6981, %r6982, %r6983, %r6984, %r6985, %r6986}, {%r6995, %r6996, %r6997, %r6998, %r6999, %r7000, %r7001, %r7002}, {%r6963, %r6964, %r6965, %r6966};
	wmma.mma.sync.aligned.col.col.m16n16k16.f16.f16 {%r7015, %r7016, %r7017, %r7018}, {%r6979, %r6980, %r6981, %r6982, %r6983, %r6984, %r6985, %r6986}, {%r7003, %r7004, %r7005, %r7006, %r7007, %r7008, %r7009, %r7010}, {%r6967, %r6968, %r6969, %r6970};
	wmma.mma.sync.aligned.col.col.m16n16k16.f16.f16 {%r7019, %r7020, %r7021, %r7022}, {%r6987, %r6988, %r6989, %r6990, %r6991, %r6992, %r6993, %r6994}, {%r6995, %r6996, %r6997, %r6998, %r6999, %r7000, %r7001, %r7002}, {%r6971, %r6972, %r6973, %r6974};
	wmma.mma.sync.aligned.col.col.m16n16k16.f16.f16 {%r7023, %r7024, %r7025, %r7026}, {%r6987, %r6988, %r6989, %r6990, %r6991, %r6992, %r6993, %r6994}, {%r7003, %r7004, %r7005, %r7006, %r7007, %r7008, %r7009, %r7010}, {%r6975, %r6976, %r6977, %r6978};
	wmma.load.a.sync.aligned.col.m16n16k16.shared.f16 	{%r7027, %r7028, %r7029, %r7030, %r7031, %r7032, %r7033, %r7034}, [%r3559], %r3089;
	wmma.load.a.sync.aligned.col.m16n16k16.shared.f16 	{%r7035, %r7036, %r7037, %r7038, %r7039, %r7040, %r7041, %r7042}, [%r3568], %r3089;
	wmma.load.b.sync.aligned.col.m16n16k16.shared.f16 	{%r7043, %r7044, %r7045, %r7046, %r7047, %r7048, %r7049, %r7050}, [%r3577], %r3089;
	wmma.load.b.sync.aligned.col.m16n16k16.shared.f16 	{%r7051, %r7052, %r7053, %r7054, %r7055, %r7056, %r7057, %r7058}, [%r3586], %r3089;
	wmma.mma.sync.aligned.col.col.m16n16k16.f16.f16 {%r7059, %r7060, %r7061, %r7062}, {%r7027, %r7028, %r7029, %r7030, %r7031, %r7032, %r7033, %r7034}, {%r7043, %r7044, %r7045, %r7046, %r7047, %r7048, %r7049, %r7050}, {%r7011, %r7012, %r7013, %r7014};
	wmma.mma.sync.aligned.col.col.m16n16k16.f16.f16 {%r7063, %r7064, %r7065, %r7066}, {%r7027, %r7028, %r7029, %r7030, %r7031, %r7032, %r7033, %r7034}, {%r7051, %r7052, %r7053, %r7054, %r7055, %r7056, %r7057, %r7058}, {%r7015, %r7016, %r7017, %r7018};
	wmma.mma.sync.aligned.col.col.m16n16k16.f16.f16 {%r7067, %r7068, %r7069, %r7070}, {%r7035, %r7036, %r7037, %r7038, %r7039, %r7040, %r7041, %r7042}, {%r7043, %r7044, %r7045, %r7046, %r7047, %r7048, %r7049, %r7050}, {%r7019, %r7020, %r7021, %r7022};
	wmma.mma.sync.aligned.col.col.m16n16k16.f16.f16 {%r7071, %r7072, %r7073, %r7074}, {%r7035, %r7036, %r7037, %r7038, %r7039, %r7040, %r7041, %r7042}, {%r7051, %r7052, %r7053, %r7054, %r7055, %r7056, %r7057, %r7058}, {%r7023, %r7024, %r7025, %r7026};
	wmma.load.a.sync.aligned.col.m16n16k16.shared.f16 	{%r7075, %r7076, %r7077, %r7078, %r7079, %r7080, %r7081, %r7082}, [%r3611], %r3089;
	wmma.load.a.sync.aligned.col.m16n16k16.shared.f16 	{%r7083, %r7084, %r7085, %r7086, %r7087, %r7088, %r7089, %r7090}, [%r3620], %r3089;
	wmma.load.b.sync.aligned.col.m16n16k16.shared.f16 	{%r7091, %r7092, %r7093, %r7094, %r7095, %r7096, %r7097, %r7098}, [%r3629], %r3089;
	wmma.load.b.sync.aligned.col.m16n16k16.shared.f16 	{%r7099, %r7100, %r7101, %r7102, %r7103, %r7104, %r7105, %r7106}, [%r3638], %r3089;
	wmma.mma.sync.aligned.col.col.m16n16k16.f16.f16 {%r7107, %r7108, %r7109, %r7110}, {%r7075, %r7076, %r7077, %r7078, %r7079, %r7080, %r7081, %r7082}, {%r7091, %r7092, %r7093, %r7094, %r7095, %r7096, %r7097, %r7098}, {%r7059, %r7060, %r7061, %r7062};
	wmma.mma.sync.aligned.col.col.m16n16k16.f16.f16 {%r7111, %r7112, %r7113, %r7114}, {%r7075, %r7076, %r7077, %r7078, %r7079, %r7080, %r7081, %r7082}, {%r7099, %r7100, %r7101, %r7102, %r7103, %r7104, %r7105, %r7106}, {%r7063, %r7064, %r7065, %r7066};
	wmma.mma.sync.aligned.col.col.m16n16k16.f16.f16 {%r7115, %r7116, %r7117, %r7118}, {%r7083, %r7084, %r7085, %r7086, %r7087, %r7088, %r7089, %r7090}, {%r7091, %r7092, %r7093, %r7094, %r7095, %r7096, %r7097, %r7098}, {%r7067, %r7068, %r7069, %r7070};
	wmma.mma.sync.aligned.col.col.m16n16k16.f16.f16 {%r7119, %r7120, %r7121, %r7122}, {%r7083, %r7084, %r7085, %r7086, %r7087, %r7088, %r7089, %r7090}, {%r7099, %r7100, %r7101, %r7102, %r7103, %r7104, %r7105, %r7106}, {%r7071, %r7072, %r7073, %r7074};
	wmma.load.a.sync.aligned.col.m16n16k16.shared.f16 	{%r7123, %r7124, %r7125, %r7126, %r7127, %r7128, %r7129, %r7130}, [%r3663], %r3089;
	wmma.load.a.sync.aligned.col.m16n16k16.shared.f16 	{%r7131, %r7132, %r7133, %r7134, %r7135, %r7136, %r7137, %r7138}, [%r3672], %r3089;
	wmma.load.b.sync.aligned.col.m16n16k16.shared.f16 	{%r7139, %r7140, %r7141, %r7142, %r7143, %r7144, %r7145, %r7146}, [%r3681], %r3089;
	wmma.load.b.sync.aligned.col.m16n16k16.shared.f16 	{%r7147, %r7148, %r7149, %r7150, %r7151, %r7152, %r7153, %r7154}, [%r3690], %r3089;
	wmma.mma.sync.aligned.col.col.m16n16k16.f16.f16 {%r7155, %r7156, %r7157, %r7158}, {%r7123, %r7124, %r7125, %r7126, %r7127, %r7128, %r7129, %r7130}, {%r7139, %r7140, %r7141, %r7142, %r7143, %r7144, %r7145, %r7146}, {%r7107, %r7108, %r7109, %r7110};
	wmma.mma.sync.aligned.col.col.m16n16k16.f16.f16 {%r7159, %r7160, %r7161, %r7162}, {%r7123, %r7124, %r7125, %r7126, %r7127, %r7128, %r7129, %r7130}, {%r7147, %r7148, %r7149, %r7150, %r7151, %r7152, %r7153, %r7154}, {%r7111, %r7112, %r7113, %r7114};
	wmma.mma.sync.aligned.col.col.m16n16k16.f16.f16 {%r7163, %r7164, %r7165, %r7166}, {%r7131, %r7132, %r7133, %r7134, %r7135, %r7136, %r7137, %r7138}, {%r7139, %r7140, %r7141, %r7142, %r7143, %r7144, %r7145, %r7146}, {%r7115, %r7116, %r7117, %r7118};
	wmma.mma.sync.aligned.col.col.m16n16k16.f16.f16 {%r7167, %r7168, %r7169, %r7170}, {%r7131, %r7132, %r7133, %r7134, %r7135, %r7136, %r7137, %r7138}, {%r7147, %r7148, %r7149, %r7150, %r7151, %r7152, %r7153, %r7154}, {%r7119, %r7120, %r7121, %r7122};
	add.s64 	%rd304, %rd120, 1507328;
	// begin inline asm
	cp.async.cg.shared.global [%r3036], [%rd304], 16, 16;
	// end inline asm
	add.s64 	%rd305, %rd120, 1523712;
	// begin inline asm
	cp.async.cg.shared.global [%r3037], [%rd305], 16, 16;
	// end inline asm
	add.s64 	%rd306, %rd120, 1540096;
	// begin inline asm
	cp.async.cg.shared.global [%r3038], [%rd306], 16, 16;
	// end inline asm
	add.s64 	%rd307, %rd120, 1556480;
	// begin inline asm
	cp.async.cg.shared.global [%r3039], [%rd307], 16, 16;
	// end inline asm
	add.s64 	%rd308, %rd124, 2944;
	// begin inline asm
	cp.async.cg.shared.global [%r3040], [%rd308], 16, 16;
	// end inline asm
	add.s64 	%rd309, %rd124, 68480;
	// begin inline asm
	cp.async.cg.shared.global [%r3041], [%rd309], 16, 16;
	// end inline asm
	add.s64 	%rd310, %rd124, 134016;
	// begin inline asm
	cp.async.cg.shared.global [%r3042], [%rd310], 16, 16;
	// end inline asm
	add.s64 	%rd311, %rd124, 199552;
	// begin inline asm
	cp.async.cg.shared.global [%r3043], [%rd311], 16, 16;
	// end inline asm
	// begin inline asm
	cp.async.commit_group;
	// end inline asm
	// begin inline asm
	cp.async.wait_group 2;
	// end inline asm
	bar.sync 	0;
	wmma.load.a.sync.aligned.col.m16n16k16.shared.f16 	{%r7171, %r7172, %r7173, %r7174, %r7175, %r7176, %r7177, %r7178}, [%r3088], %r3089;
	wmma.load.a.sync.aligned.col.m16n16k16.shared.f16 	{%r7179, %r7180, %r7181, %r7182, %r7183, %r7184, %r7185, %r7186}, [%r3098], %r3089;
	wmma.load.b.sync.aligned.col.m16n16k16.shared.f16 	{%r7187, %r7188, %r7189, %r7190, %r7191, %r7192, %r7193, %r7194}, [%r3109], %r3089;
	wmma.load.b.sync.aligned.col.m16n16k16.shared.f16 	{%r7195, %r7196, %r7197, %r7198, %r7199, %r7200, %r7201, %r7202}, [%r3118], %r3089;
	wmma.mma.sync.aligned.col.col.m16n16k16.f16.f16 {%r7203, %r7204, %r7205, %r7206}, {%r7171, %r7172, %r7173, %r7174, %r7175, %r7176, %r7177, %r7178}, {%r7187, %r7188, %r7189, %r7190, %r7191, %r7192, %r7193, %r7194}, {%r7155, %r7156, %r7157, %r7158};
	wmma.mma.sync.aligned.col.col.m16n16k16.f16.f16 {%r7207, %r7208, %r7209, %r7210}, {%r7171, %r7172, %r7173, %r7174, %r7175, %r7176, %r7177, %r7178}, {%r7195, %r7196, %r7197, %r7198, %r7199, %r7200, %r7201, %r7202}, {%r7159, %r7160, %r7161, %r7162};
	wmma.mma.sync.aligned.col.col.m16n16k16.f16.f16 {%r7211, %r7212, %r7213, %r7214}, {%r7179, %r7180, %r7181, %r7182, %r7183, %r7184, %r7185, %r7186}, {%r7187, %r7188, %r7189, %r7190, %r7191, %r7192, %r7193, %r7194}, {%r7163, %r7164, %r7165, %r7166};
	wmma.mma.sync.aligned.col.col.m16n16k16.f16.f16 {%r7215, %r7216, %r7217, %r7218}, {%r7179, %r7180, %r7181, %r7182, %r7183, %r7184, %r7185, %r7186}, {%r7195, %r7196, %r7197, %r7198, %r7199, %r7200, %r7201, %r7202}, {%r7167, %r7168, %r7169, %r7170};
	wmma.load.a.sync.aligned.col.m16n16k16.shared.f16 	{%r7219, %r7220, %r7221, %r7222, %r7223, %r7224, %r7225, %r7226}, [%r3143], %r3089;
	wmma.load.a.sync.aligned.col.m16n16k16.shared.f16 	{%r7227, %r7228, %r7229, %r7230, %r7231, %r7232, %r7233, %r7234}, [%r3152], %r3089;
	wmma.load.b.sync.aligned.col.m16n16k16.shared.f16 	{%r7235, %r7236, %r7237, %r7238, %r7239, %r7240, %r7241, %r7242}, [%r3161], %r3089;
	wmma.load.b.sync.aligned.col.m16n16k16.shared.f16 	{%r7243, %r7244, %r7245, %r7246, %r7247, %r7248, %r7249, %r7250}, [%r3170], %r3089;
	wmma.mma.sync.aligned.col.col.m16n16k16.f16.f16 {%r7251, %r7252, %r7253, %r7254}, {%r7219, %r7220, %r7221, %r7222, %r7223, %r7224, %r7225, %r7226}, {%r7235, %r7236, %r7237, %r7238, %r7239, %r7240, %r7241, %r7242}, {%r7203, %r7204, %r7205, %r7206};
	wmma.mma.sync.aligned.col.col.m16n16k16.f16.f16 {%r7255, %r7256, %r7257, %r7258}, {%r7219, %r7220, %r7221, %r7222, %r7223, %r7224, %r7225, %r7226}, {%r7243, %r7244, %r7245, %r7246, %r7247, %r7248, %r7249, %r7250}, {%r7207, %r7208, %r7209, %r7210};
	wmma.mma.sync.aligned.col.col.m16n16k16.f16.f16 {%r7259, %r7260, %r7261, %r7262}, {%r7227, %r7228, %r7229, %r7230, %r7231, %r7232, %r7233, %r7234}, {%r7235, %r7236, %r7237, %r7238, %r7239, %r7240, %r7241, %r7242}, {%r7211, %r7212, %r7213, %r7214};
	wmma.mma.sync.aligned.col.col.m16n16k16.f16.f16 {%r7263, %r7264, %r7265, %r7266}, {%r7227, %r7228, %r7229, %r7230, %r7231, %r7232, %r7233, %r7234}, {%r7243, %r7244, %r7245, %r7246, %r7247, %r7248, %r7249, %r7250}, {%r7215, %r7216, %r7217, %r7218};
	wmma.load.a.sync.aligned.col.m16n16k16.shared.f16 	{%r7267, %r7268, %r7269, %r7270, %r7271, %r7272, %r7273, %r7274}, [%r3195], %r3089;
	wmma.load.a.sync.aligned.col.m16n16k16.shared.f16 	{%r7275, %r7276, %r7277, %r7278, %r7279, %r7280, %r7281, %r7282}, [%r3204], %r3089;
	wmma.load.b.sync.aligned.col.m16n16k16.shared.f16 	{%r7283, %r7284, %r7285, %r7286, %r7287, %r7288, %r7289, %r7290}, [%r3213], %r3089;
	wmma.load.b.sync.aligned.col.m16n16k16.shared.f16 	{%r7291, %r7292, %r7293, %r7294, %r7295, %r7296, %r7297, %r7298}, [%r3222], %r3089;
	wmma.mma.sync.aligned.col.col.m16n16k16.f16.f16 {%r7299, %r7300, %r7301, %r7302}, {%r7267, %r7268, %r7269, %r7270, %r7271, %r7272, %r7273, %r7274}, {%r7283, %r7284, %r7285, %r7286, %r7287, %r7288, %r7289, %r7290}, {%r7251, %r7252, %r7253, %r7254};
	wmma.mma.sync.aligned.col.col.m16n16k16.f16.f16 {%r7303, %r7304, %r7305, %r7306}, {%r7267, %r7268, %r7269, %r7270, %r7271, %r7272, %r7273, %r7274}, {%r7291, %r7292, %r7293, %r7294, %r7295, %r7296, %r7297, %r7298}, {%r7255, %r7256, %r7257, %r7258};
	wmma.mma.sync.aligned.col.col.m16n16k16.f16.f16 {%r7307, %r7308, %r7309, %r7310}, {%r7275, %r7276, %r7277, %r7278, %r7279, %r7280, %r7281, %r7282}, {%r7283, %r7284, %r7285, %r7286, %r7287, %r7288, %r7289, %r7290}, {%r7259, %r7260, %r7261, %r7262};
	wmma.mma.sync.aligned.col.col.m16n16k16.f16.f16 {%r7311, %r7312, %r7313, %r7314}, {%r7275, %r7276, %r7277, %r7278, %r7279, %r7280, %r7281, %r7282}, {%r7291, %r7292, %r7293, %r7294, %r7295, %r7296, %r7297, %r7298}, {%r7263, %r7264, %r7265, %r7266};
	wmma.load.a.sync.aligned.col.m16n16k16.shared.f16 	{%r7315, %r7316, %r7317, %r7318, %r7319, %r7320, %r7321, %r7322}, [%r3247], %r3089;
	wmma.load.a.sync.aligned.col.m16n16k16.shared.f16 	{%r7323, %r7324, %r7325, %r7326, %r7327, %r7328, %r7329, %r7330}, [%r3256], %r3089;
	wmma.load.b.sync.aligned.col.m16n16k16.shared.f16 	{%r7331, %r7332, %r7333, %r7334, %r7335, %r7336, %r7337, %r7338}, [%r3265], %r3089;
	wmma.load.b.sync.aligned.col.m16n16k16.shared.f16 	{%r7339, %r7340, %r7341, %r7342, %r7343, %r7344, %r7345, %r7346}, [%r3274], %r3089;
	wmma.mma.sync.aligned.col.col.m16n16k16.f16.f16 {%r7347, %r7348, %r7349, %r7350}, {%r7315, %r7316, %r7317, %r7318, %r7319, %r7320, %r7321, %r7322}, {%r7331, %r7332, %r7333, %r7334, %r7335, %r7336, %r7337, %r7338}, {%r7299, %r7300, %r7301, %r7302};
	wmma.mma.sync.aligned.col.col.m16n16k16.f16.f16 {%r7351, %r7352, %r7353, %r7354}, {%r7315, %r7316, %r7317, %r7318, %r7319, %r7320, %r7321, %r7322}, {%r7339, %r7340, %r7341, %r7342, %r7343, %r7344, %r7345, %r7346}, {%r7303, %r7304, %r7305, %r7306};
	wmma.mma.sync.aligned.col.col.m16n16k16.f16.f16 {%r7355, %r7356, %r7357, %r7358}, {%r7323, %r7324, %r7325, %r7326, %r7327, %r7328, %r7329, %r7330}, {%r7331, %r7332, %r7333, %r7334, %r7335, %r7336, %r7337, %r7338}, {%r7307, %r7308, %r7309, %r7310};
	wmma.mma.sync.aligned.col.col.m16n16k16.f16.f16 {%r7359, %r7360, %r7361, %r7362}, {%r7323, %r7324, %r7325, %r7326, %r7327, %r7328, %r7329, %r7330}, {%r7339, %r7340, %r7341, %r7342, %r7343, %r7344, %r7345, %r7346}, {%r7311, %r7312, %r7313, %r7314};
	add.s64 	%rd312, %rd120, 1572864;
	// begin inline asm
	cp.async.cg.shared.global [%r3044], [%rd312], 16, 16;
	// end inline asm
	add.s64 	%rd313, %rd120, 1589248;
	// begin inline asm
	cp.async.cg.shared.global [%r3045], [%rd313], 16, 16;
	// end inline asm
	add.s64 	%rd314, %rd120, 1605632;
	// begin inline asm
	cp.async.cg.shared.global [%r3046], [%rd314], 16, 16;
	// end inline asm
	add.s64 	%rd315, %rd120, 1622016;
	// begin inline asm
	cp.async.cg.shared.global [%r3047], [%rd315], 16, 16;
	// end inline asm
	add.s64 	%rd316, %rd124, 3072;
	// begin inline asm
	cp.async.cg.shared.global [%r3048], [%rd316], 16, 16;
	// end inline asm
	add.s64 	%rd317, %rd124, 68608;
	// begin inline asm
	cp.async.cg.shared.global [%r3049], [%rd317], 16, 16;
	// end inline asm
	add.s64 	%rd318, %rd124, 134144;
	// begin inline asm
	cp.async.cg.shared.global [%r3050], [%rd318], 16, 16;
	// end inline asm
	add.s64 	%rd319, %rd124, 199680;
	// begin inline asm
	cp.async.cg.shared.global [%r3051], [%rd319], 16, 16;
	// end inline asm
	// begin inline asm
	cp.async.commit_group;
	// end inline asm
	// begin inline asm
	cp.async.wait_group 2;
	// end inline asm
	bar.sync 	0;
	wmma.load.a.sync.aligned.col.m16n16k16.shared.f16 	{%r7363, %r7364, %r7365, %r7366, %r7367, %r7368, %r7369, %r7370}, [%r3299], %r3089;
	wmma.load.a.sync.aligned.col.m16n16k16.shared.f16 	{%r7371, %r7372, %r7373, %r7374, %r7375, %r7376, %r7377, %r7378}, [%r3308], %r3089;
	wmma.load.b.sync.aligned.col.m16n16k16.shared.f16 	{%r7379, %r7380, %r7381, %r7382, %r7383, %r7384, %r7385, %r7386}, [%r3317], %r3089;
	wmma.load.b.sync.aligned.col.m16n16k16.shared.f16 	{%r7387, %r7388, %r7389, %r7390, %r7391, %r7392, %r7393, %r7394}, [%r3326], %r3089;
	wmma.mma.sync.aligned.col.col.m16n16k16.f16.f16 {%r7395, %r7396, %r7397, %r7398}, {%r7363, %r7364, %r7365, %r7366, %r7367, %r7368, %r7369, %r7370}, {%r7379, %r7380, %r7381, %r7382, %r7383, %r7384, %r7385, %r7386}, {%r7347, %r7348, %r7349, %r7350};
	wmma.mma.sync.aligned.col.col.m16n16k16.f16.f16 {%r7399, %r7400, %r7401, %r7402}, {%r7363, %r7364, %r7365, %r7366, %r7367, %r7368, %r7369, %r7370}, {%r7387, %r7388, %r7389, %r7390, %r7391, %r7392, %r7393, %r7394}, {%r7351, %r7352, %r7353, %r7354};
	wmma.mma.sync.aligned.col.col.m16n16k16.f16.f16 {%r7403, %r7404, %r7405, %r7406}, {%r7371, %r7372, %r7373, %r7374, %r7375, %r7376, %r7377, %r7378}, {%r7379, %r7380, %r7381, %r7382, %r7383, %r7384, %r7385, %r7386}, {%r7355, %r7356, %r7357, %r7358};
	wmma.mma.sync.aligned.col.col.m16n16k16.f16.f16 {%r7407, %r7408, %r7409, %r7410}, {%r7371, %r7372, %r7373, %r7374, %r7375, %r7376, %r7377, %r7378}, {%r7387, %r7388, %r7389, %r7390, %r7391, %r7392, %r7393, %r7394}, {%r7359, %r7360, %r7361, %r7362};
	wmma.load.a.sync.aligned.col.m16n16k16.shared.f16 	{%r7411, %r7412, %r7413, %r7414, %r7415, %r7416, %r7417, %r7418}, [%r3351], %r3089;
	wmma.load.a.sync.aligned.col.m16n16k16.shared.f16 	{%r7419, %r7420, %r7421, %r7422, %r7423, %r7424, %r7425, %r7426}, [%r3360], %r3089;
	wmma.load.b.sync.aligned.col.m16n16k16.shared.f16 	{%r7427, %r7428, %r7429, %r7430, %r7431, %r7432, %r7433, %r7434}, [%r3369], %r3089;
	wmma.load.b.sync.aligned.col.m16n16k16.shared.f16 	{%r7435, %r7436, %r7437, %r7438, %r7439, %r7440, %r7441, %r7442}, [%r3378], %r3089;
	wmma.mma.sync.aligned.col.col.m16n16k16.f16.f16 {%r7443, %r7444, %r7445, %r7446}, {%r7411, %r7412, %r7413, %r7414, %r7415, %r7416, %r7417, %r7418}, {%r7427, %r7428, %r7429, %r7430, %r7431, %r7432, %r7433, %r7434}, {%r7395, %r7396, %r7397, %r7398};
	wmma.mma.sync.aligned.col.col.m16n16k16.f16.f16 {%r7447, %r7448, %r7449, %r7450}, {%r7411, %r7412, %r7413, %r7414, %r7415, %r7416, %r7417, %r7418}, {%r7435, %r7436, %r7437, %r7438, %r7439, %r7440, %r7441, %r7442}, {%r7399, %r7400, %r7401, %r7402};
	wmma.mma.sync.aligned.col.col.m16n16k16.f16.f16 {%r7451, %r7452, %r7453, %r7454}, {%r7419, %r7420, %r7421, %r7422, %r7423, %r7424, %r7425, %r7426}, {%r7427, %r7428, %r7429, %r7430, %r7431, %r7432, %r7433, %r7434}, {%r7403, %r7404, %r7405, %r7406};
	wmma.mma.sync.aligned.col.col.m16n16k16.f16.f16 {%r7455, %r7456, %r7457, %r7458}, {%r7419, %r7420, %r7421, %r7422, %r7423, %r7424, %r7425, %r7426}, {%r7435, %r7436, %r7437, %r7438, %r7439, %r7440, %r7441, %r7442}, {%r7407, %r7408, %r7409, %r7410};
	wmma.load.a.sync.aligned.col.m16n16k16.shared.f16 	{%r7459, %r7460, %r7461, %r7462, %r7463, %r7464, %r7465, %r7466}, [%r3403], %r3089;
	wmma.load.a.sync.aligned.col.m16n16k16.shared.f16 	{%r7467, %r7468, %r7469, %r7470, %r7471, %r7472, %r7473, %r7474}, [%r3412], %r3089;
	wmma.load.b.sync.aligned.col.m16n16k16.shared.f16 	{%r7475, %r7476, %r7477, %r7478, %r7479, %r7480, %r7481, %r7482}, [%r3421], %r3089;
	wmma.load.b.sync.aligned.col.m16n16k16.shared.f16 	{%r7483, %r7484, %r7485, %r7486, %r7487, %r7488, %r7489, %r7490}, [%r3430], %r3089;
	wmma.mma.sync.aligned.col.col.m16n16k16.f16.f16 {%r7491, %r7492, %r7493, %r7494}, {%r7459, %r7460, %r7461, %r7462, %r7463, %r7464, %r7465, %r7466}, {%r7475, %r7476, %r7477, %r7478, %r7479, %r7480, %r7481, %r7482}, {%r7443, %r7444, %r7445, %r7446};
	wmma.mma.sync.aligned.col.col.m16n16k16.f16.f16 {%r7495, %r7496, %r7497, %r7498}, {%r7459, %r7460, %r7461, %r7462, %r7463, %r7464, %r7465, %r7466}, {%r7483, %r7484, %r7485, %r7486, %r7487, %r7488, %r7489, %r7490}, {%r7447, %r7448, %r7449, %r7450};
	wmma.mma.sync.aligned.col.col.m16n16k16.f16.f16 {%r7499, %r7500, %r7501, %r7502}, {%r7467, %r7468, %r7469, %r7470, %r7471, %r7472, %r7473, %r7474}, {%r7475, %r7476, %r7477, %r7478, %r7479, %r7480, %r7481, %r7482}, {%r7451, %r7452, %r7453, %r7454};
	wmma.mma.sync.aligned.col.col.m16n16k16.f16.f16 {%r7503, %r7504, %r7505, %r7506}, {%r7467, %r7468, %r7469, %r7470, %r7471, %r7472, %r7473, %r7474}, {%r7483, %r7484, %r7485, %r7486, %r7487, %r7488, %r7489, %r7490}, {%r7455, %r7456, %r7457, %r7458};
	wmma.load.a.sync.aligned.col.m16n16k16.shared.f16 	{%r7507, %r7508, %r7509, %r7510, %r7511, %r7512, %r7513, %r7514}, [%r3455], %r3089;
	wmma.load.a.sync.aligned.col.m16n16k16.shared.f16 	{%r7515, %r7516, %r7517, %r7518, %r7519, %r7520, %r7521, %r7522}, [%r3464], %r3089;
	wmma.load.b.sync.aligned.col.m16n16k16.shared.f16 	{%r7523, %r7524, %r7525, %r7526, %r7527, %r7528, %r7529, %r7530}, [%r3473], %r3089;
	wmma.load.b.sync.aligned.col.m16n16k16.shared.f16 	{%r7531, %r7532, %r7533, %r7534, %r7535, %r7536, %r7537, %r7538}, [%r3482], %r3089;
	wmma.mma.sync.aligned.col.col.m16n16k16.f16.f16 {%r7539, %r7540, %r7541, %r7542}, {%r7507, %r7508, %r7509, %r7510, %r7511, %r7512, %r7513, %r7514}, {%r7523, %r7524, %r7525, %r7526, %r7527, %r7528, %r7529, %r7530}, {%r7491, %r7492, %r7493, %r7494};
	wmma.mma.sync.aligned.col.col.m16n16k16.f16.f16 {%r7543, %r7544, %r7545, %r7546}, {%r7507, %r7508, %r7509, %r7510, %r7511, %r7512, %r7513, %r7514}, {%r7531, %r7532, %r7533, %r7534, %r7535, %r7536, %r7537, %r7538}, {%r7495, %r7496, %r7497, %r7498};
	wmma.mma.sync.aligned.col.col.m16n16k16.f16.f16 {%r7547, %r7548, %r7549, %r7550}, {%r7515, %r7516, %r7517, %r7518, %r7519, %r7520, %r7521, %r7522}, {%r7523, %r7524, %r7525, %r7526, %r7527, %r7528, %r7529, %r7530}, {%r7499, %r7500, %r7501, %r7502};
	wmma.mma.sync.aligned.col.col.m16n16k16.f16.f16 {%r7551, %r7552, %r7553, %r7554}, {%r7515, %r7516, %r7517, %r7518, %r7519, %r7520, %r7521, %r7522}, {%r7531, %r7532, %r7533, %r7534, %r7535, %r7536, %r7537, %r7538}, {%r7503, %r7504, %r7505, %r7506};
	add.s64 	%rd320, %rd120, 1638400;
	// begin inline asm
	cp.async.cg.shared.global [%r3052], [%rd320], 16, 16;
	// end inline asm
	add.s64 	%rd321, %rd120, 1654784;
	// begin inline asm
	cp.async.cg.shared.global [%r3053], [%rd321], 16, 16;
	// end inline asm
	add.s64 	%rd322, %rd120, 1671168;
	// begin inline asm
	cp.async.cg.shared.global [%r3054], [%rd322], 16, 16;
	// end inline asm
	add.s64 	%rd323, %rd120, 1687552;
	// begin inline asm
	cp.async.cg.shared.global [%r3055], [%rd323], 16, 16;
	// end inline asm
	add.s64 	%rd324, %rd124, 3200;
	// begin inline asm
	cp.async.cg.shared.global [%r3056], [%rd324], 16, 16;
	// end inline asm
	add.s64 	%rd325, %rd124, 68736;
	// begin inline asm
	cp.async.cg.shared.global [%r3057], [%rd325], 16, 16;
	// end inline asm
	add.s64 	%rd326, %rd124, 134272;
	// begin inline asm
	cp.async.cg.shared.global [%r3058], [%rd326], 16, 16;
	// end inline asm
	add.s64 	%rd327, %rd124, 199808;
	// begin inline asm
	cp.async.cg.shared.global [%r3059], [%rd327], 16, 16;
	// end inline asm
	// begin inline asm
	cp.async.commit_group;
	// end inline asm
	// begin inline asm
	cp.async.wait_group 2;
	// end inline asm
	bar.sync 	0;
	wmma.load.a.sync.aligned.col.m16n16k16.shared.f16 	{%r7555, %r7556, %r7557, %r7558, %r7559, %r7560, %r7561, %r7562}, [%r3507], %r3089;
	wmma.load.a.sync.aligned.col.m16n16k16.shared.f16 	{%r7563, %r7564, %r7565, %r7566, %r7567, %r7568, %r7569, %r7570}, [%r3516], %r3089;
	wmma.load.b.sync.aligned.col.m16n16k16.shared.f16 	{%r7571, %r7572, %r7573, %r7574, %r7575, %r7576, %r7577, %r7578}, [%r3525], %r3089;
	wmma.load.b.sync.aligned.col.m16n16k16.shared.f16 	{%r7579, %r7580, %r7581, %r7582, %r7583, %r7584, %r7585, %r7586}, [%r3534], %r3089;
	wmma.mma.sync.aligned.col.col.m16n16k16.f16.f16 {%r7587, %r7588, %r7589, %r7590}, {%r7555, %r7556, %r7557, %r7558, %r7559, %r7560, %r7561, %r7562}, {%r7571, %r7572, %r7573, %r7574, %r7575, %r7576, %r7577, %r7578}, {%r7539, %r7540, %r7541, %r7542};
	wmma.mma.sync.aligned.col.col.m16n16k16.f16.f16 {%r7591, %r7592, %r7593, %r7594}, {%r7555, %r7556, %r7557, %r7558, %r7559, %r7560, %r7561, %r7562}, {%r7579, %r7580, %r7581, %r7582, %r7583, %r7584, %r7585, %r7586}, {%r7543, %r7544, %r7545, %r7546};
	wmma.mma.sync.aligned.col.col.m16n16k16.f16.f16 {%r7595, %r7596, %r7597, %r7598}, {%r7563, %r7564, %r7565, %r7566, %r7567, %r7568, %r7569, %r7570}, {%r7571, %r7572, %r7573, %r7574, %r7575, %r7576, %r7577, %r7578}, {%r7547, %r7548, %r7549, %r7550};
	wmma.mma.sync.aligned.col.col.m16n16k16.f16.f16 {%r7599, %r7600, %r7601, %r7602}, {%r7563, %r7564, %r7565, %r7566, %r7567, %r7568, %r7569, %r7570}, {%r7579, %r7580, %r7581, %r7582, %r7583, %r7584, %r7585, %r7586}, {%r7551, %r7552, %r7553, %r7554};
	wmma.load.a.sync.aligned.col.m16n16k16.shared.f16 	{%r7603, %r7604, %r7605, %r7606, %r7607, %r7608, %r7609, %r7610}, [%r3559], %r3089;
	wmma.load.a.sync.aligned.col.m16n16k16.shared.f16 	{%r7611, %r7612, %r7613, %r7614, %r7615, %r7616, %r7617, %r7618}, [%r3568], %r3089;
	wmma.load.b.sync.aligned.col.m16n16k16.shared.f16 	{%r7619, %r7620, %r7621, %r7622, %r7623, %r7624, %r7625, %r7626}, [%r3577], %r3089;
	wmma.load.b.sync.aligned.col.m16n16k16.shared.f16 	{%r7627, %r7628, %r7629, %r7630, %r7631, %r7632, %r7633, %r7634}, [%r3586], %r3089;
	wmma.mma.sync.aligned.col.col.m16n16k16.f16.f16 {%r7635, %r7636, %r7637, %r7638}, {%r7603, %r7604, %r7605, %r7606, %r7607, %r7608, %r7609, %r7610}, {%r7619, %r7620, %r7621, %r7622, %r7623, %r7624, %r7625, %r7626}, {%r7587, %r7588, %r7589, %r7590};
	wmma.mma.sync.aligned.col.col.m16n16k16.f16.f16 {%r7639, %r7640, %r7641, %r7642}, {%r7603, %r7604, %r7605, %r7606, %r7607, %r7608, %r7609, %r7610}, {%r7627, %r7628, %r7629, %r7630, %r7631, %r7632, %r7633, %r7634}, {%r7591, %r7592, %r7593, %r7594};
	wmma.mma.sync.aligned.col.col.m16n16k16.f16.f16 {%r7643, %r7644, %r7645, %r7646}, {%r7611, %r7612, %r7613, %r7614, %r7615, %r7616, %r7617, %r7618}, {%r7619, %r7620, %r7621, %r7622, %r7623, %r7624, %r7625, %r7626}, {%r7595, %r7596, %r7597, %r7598};
	wmma.mma.sync.aligned.col.col.m16n16k16.f16.f16 {%r7647, %r7648, %r7649, %r7650}, {%r7611, %r7612, %r7613, %r7614, %r7615, %r7616, %r7617, %r7618}, {%r7627, %r7628, %r7629, %r7630, %r7631, %r7632, %r7633, %r7634}, {%r7599, %r7600, %r7601, %r7602};
	wmma.load.a.sync.aligned.col.m16n16k16.shared.f16 	{%r7651, %r7652, %r7653, %r7654, %r7655, %r7656, %r7657, %r7658}, [%r3611], %r3089;
	wmma.load.a.sync.aligned.col.m16n16k16.shared.f16 	{%r7659, %r7660, %r7661, %r7662, %r7663, %r7664, %r7665, %r7666}, [%r3620], %r3089;
	wmma.load.b.sync.aligned.col.m16n16k16.shared.f16 	{%r7667, %r7668, %r7669, %r7670, %r7671, %r7672, %r7673, %r7674}, [%r3629], %r3089;
	wmma.load.b.sync.aligned.col.m16n16k16.shared.f16 	{%r7675, %r7676, %r7677, %r7678, %r7679, %r7680, %r7681, %r7682}, [%r3638], %r3089;
	wmma.mma.sync.aligned.col.col.m16n16k16.f16.f16 {%r7683, %r7684, %r7685, %r7686}, {%r7651, %r7652, %r7653, %r7654, %r7655, %r7656, %r7657, %r7658}, {%r7667, %r7668, %r7669, %r7670, %r7671, %r7672, %r7673, %r7674}, {%r7635, %r7636, %r7637, %r7638};
	wmma.mma.sync.aligned.col.col.m16n16k16.f16.f16 {%r7687, %r7688, %r7689, %r7690}, {%r7651, %r7652, %r7653, %r7654, %r7655, %r7656, %r7657, %r7658}, {%r7675, %r7676, %r7677, %r7678, %r7679, %r7680, %r7681, %r7682}, {%r7639, %r7640, %r7641, %r7642};
	wmma.mma.sync.aligned.col.col.m16n16k16.f16.f16 {%r7691, %r7692, %r7693, %r7694}, {%r7659, %r7660, %r7661, %r7662, %r7663, %r7664, %r7665, %r7666}, {%r7667, %r7668, %r7669, %r7670, %r7671, %r7672, %r7673, %r7674}, {%r7643, %r7644, %r7645, %r7646};
	wmma.mma.sync.aligned.col.col.m16n16k16.f16.f16 {%r7695, %r7696, %r7697, %r7698}, {%r7659, %r7660, %r7661, %r7662, %r7663, %r7664, %r7665, %r7666}, {%r7675, %r7676, %r7677, %r7678, %r7679, %r7680, %r7681, %r7682}, {%r7647, %r7648, %r7649, %r7650};
	wmma.load.a.sync.aligned.col.m16n16k16.shared.f16 	{%r7699, %r7700, %r7701, %r7702, %r7703, %r7704, %r7705, %r7706}, [%r3663], %r3089;
	wmma.load.a.sync.aligned.col.m16n16k16.shared.f16 	{%r7707, %r7708, %r7709, %r7710, %r7711, %r7712, %r7713, %r7714}, [%r3672], %r3089;
	wmma.load.b.sync.aligned.col.m16n16k16.shared.f16 	{%r7715, %r7716, %r7717, %r7718, %r7719, %r7720, %r7721, %r7722}, [%r3681], %r3089;
	wmma.load.b.sync.aligned.col.m16n16k16.shared.f16 	{%r7723, %r7724, %r7725, %r7726, %r7727, %r7728, %r7729, %r7730}, [%r3690], %r3089;
	wmma.mma.sync.aligned.col.col.m16n16k16.f16.f16 {%r7731, %r7732, %r7733, %r7734}, {%r7699, %r7700, %r7701, %r7702, %r7703, %r7704, %r7705, %r7706}, {%r7715, %r7716, %r7717, %r7718, %r7719, %r7720, %r7721, %r7722}, {%r7683, %r7684, %r7685, %r7686};
	wmma.mma.sync.aligned.col.col.m16n16k16.f16.f16 {%r7735, %r7736, %r7737, %r7738}, {%r7699, %r7700, %r7701, %r7702, %r7703, %r7704, %r7705, %r7706}, {%r7723, %r7724, %r7725, %r7726, %r7727, %r7728, %r7729, %r7730}, {%r7687, %r7688, %r7689, %r7690};
	wmma.mma.sync.aligned.col.col.m16n16k16.f16.f16 {%r7739, %r7740, %r7741, %r7742}, {%r7707, %r7708, %r7709, %r7710, %r7711, %r7712, %r7713, %r7714}, {%r7715, %r7716, %r7717, %r7718, %r7719, %r7720, %r7721, %r7722}, {%r7691, %r7692, %r7693, %r7694};
	wmma.mma.sync.aligned.col.col.m16n16k16.f16.f16 {%r7743, %r7744, %r7745, %r7746}, {%r7707, %r7708, %r7709, %r7710, %r7711, %r7712, %r7713, %r7714}, {%r7723, %r7724, %r7725, %r7726, %r7727, %r7728, %r7729, %r7730}, {%r7695, %r7696, %r7697, %r7698};
	add.s64 	%rd328, %rd120, 1703936;
	// begin inline asm
	cp.async.cg.shared.global [%r3036], [%rd328], 16, 16;
	// end inline asm
	add.s64 	%rd329, %rd120, 1720320;
	// begin inline asm
	cp.async.cg.shared.global [%r3037], [%rd329], 16, 16;
	// end inline asm
	add.s64 	%rd330, %rd120, 1736704;
	// begin inline asm
	cp.async.cg.shared.global [%r3038], [%rd330], 16, 16;
	// end inline asm
	add.s64 	%rd331, %rd120, 1753088;
	// begin inline asm
	cp.async.cg.shared.global [%r3039], [%rd331], 16, 16;
	// end inline asm
	add.s64 	%rd332, %rd124, 3328;
	// begin inline asm
	cp.async.cg.shared.global [%r3040], [%rd332], 16, 16;
	// end inline asm
	add.s64 	%rd333, %rd124, 68864;
	// begin inline asm
	cp.async.cg.shared.global [%r3041], [%rd333], 16, 16;
	// end inline asm
	add.s64 	%rd334, %rd124, 134400;
	// begin inline asm
	cp.async.cg.shared.global [%r3042], [%rd334], 16, 16;
	// end inline asm
	add.s64 	%rd335, %rd124, 199936;
	// begin inline asm
	cp.async.cg.shared.global [%r3043], [%rd335], 16, 16;
	// end inline asm
	// begin inline asm
	cp.async.commit_group;
	// end inline asm
	// begin inline asm
	cp.async.wait_group 2;
	// end inline asm
	bar.sync 	0;
	wmma.load.a.sync.aligned.col.m16n16k16.shared.f16 	{%r7747, %r7748, %r7749, %r7750, %r7751, %r7752, %r7753, %r7754}, [%r3088], %r3089;
	wmma.load.a.sync.aligned.col.m16n16k16.shared.f16 	{%r7755, %r7756, %r7757, %r7758, %r7759, %r7760, %r7761, %r7762}, [%r3098], %r3089;
	wmma.load.b.sync.aligned.col.m16n16k16.shared.f16 	{%r7763, %r7764, %r7765, %r7766, %r7767, %r7768, %r7769, %r7770}, [%r3109], %r3089;
	wmma.load.b.sync.aligned.col.m16n16k16.shared.f16 	{%r7771, %r7772, %r7773, %r7774, %r7775, %r7776, %r7777, %r7778}, [%r3118], %r3089;
	wmma.mma.sync.aligned.col.col.m16n16k16.f16.f16 {%r7779, %r7780, %r7781, %r7782}, {%r7747, %r7748, %r7749, %r7750, %r7751, %r7752, %r7753, %r7754}, {%r7763, %r7764, %r7765, %r7766, %r7767, %r7768, %r7769, %r7770}, {%r7731, %r7732, %r7733, %r7734};
	wmma.mma.sync.aligned.col.col.m16n16k16.f16.f16 {%r7783, %r7784, %r7785, %r7786}, {%r7747, %r7748, %r7749, %r7750, %r7751, %r7752, %r7753, %r7754}, {%r7771, %r7772, %r7773, %r7774, %r7775, %r7776, %r7777, %r7778}, {%r7735, %r7736, %r7737, %r7738};
	wmma.mma.sync.aligned.col.col.m16n16k16.f16.f16 {%r7787, %r7788, %r7789, %r7790}, {%r7755, %r7756, %r7757, %r7758, %r7759, %r7760, %r7761, %r7762}, {%r7763, %r7764, %r7765, %r7766, %r7767, %r7768, %r7769, %r7770}, {%r7739, %r7740, %r7741, %r7742};
	wmma.mma.sync.aligned.col.col.m16n16k16.f16.f16 {%r7791, %r7792, %r7793, %r7794}, {%r7755, %r7756, %r7757, %r7758, %r7759, %r7760, %r7761, %r7762}, {%r7771, %r7772, %r7773, %r7774, %r7775, %r7776, %r7777, %r7778}, {%r7743, %r7744, %r7745, %r7746};
	wmma.load.a.sync.aligned.col.m16n16k16.shared.f16 	{%r7795, %r7796, %r7797, %r7798, %r7799, %r7800, %r7801, %r7802}, [%r3143], %r3089;
	wmma.load.a.sync.aligned.col.m16n16k16.shared.f16 	{%r7803, %r7804, %r7805, %r7806, %r7807, %r7808, %r7809, %r7810}, [%r3152], %r3089;
	wmma.load.b.sync.aligned.col.m16n16k16.shared.f16 	{%r7811, %r7812, %r7813, %r7814, %r7815, %r7816, %r7817, %r7818}, [%r3161], %r3089;
	wmma.load.b.sync.aligned.col.m16n16k16.shared.f16 	{%r7819, %r7820, %r7821, %r7822, %r7823, %r7824, %r7825, %r7826}, [%r3170], %r3089;
	wmma.mma.sync.aligned.col.col.m16n16k16.f16.f16 {%r7827, %r7828, %r7829, %r7830}, {%r7795, %r7796, %r7797, %r7798, %r7799, %r7800, %r7801, %r7802}, {%r7811, %r7812, %r7813, %r7814, %r7815, %r7816, %r7817, %r7818}, {%r7779, %r7780, %r7781, %r7782};
	wmma.mma.sync.aligned.col.col.m16n16k16.f16.f16 {%r7831, %r7832, %r7833, %r7834}, {%r7795, %r7796, %r7797, %r7798, %r7799, %r7800, %r7801, %r7802}, {%r7819, %r7820, %r7821, %r7822, %r7823, %r7824, %r7825, %r7826}, {%r7783, %r7784, %r7785, %r7786};
	wmma.mma.sync.aligned.col.col.m16n16k16.f16.f16 {%r7835, %r7836, %r7837, %r7838}, {%r7803, %r7804, %r7805, %r7806, %r7807, %r7808, %r7809, %r7810}, {%r7811, %r7812, %r7813, %r7814, %r7815, %r7816, %r7817, %r7818}, {%r7787, %r7788, %r7789, %r7790};
	wmma.mma.sync.aligned.col.col.m16n16k16.f16.f16 {%r7839, %r7840, %r7841, %r7842}, {%r7803, %r7804, %r7805, %r7806, %r7807, %r7808, %r7809, %r7810}, {%r7819, %r7820, %r7821, %r7822, %r7823, %r7824, %r7825, %r7826}, {%r7791, %r7792, %r7793, %r7794};
	wmma.load.a.sync.aligned.col.m16n16k16.shared.f16 	{%r7843, %r7844, %r7845, %r7846, %r7847, %r7848, %r7849, %r7850}, [%r3195], %r3089;
	wmma.load.a.sync.aligned.col.m16n16k16.shared.f16 	{%r7851, %r7852, %r7853, %r7854, %r7855, %r7856, %r7857, %r7858}, [%r3204], %r3089;
	wmma.load.b.sync.aligned.col.m16n16k16.shared.f16 	{%r7859, %r7860, %r7861, %r7862, %r7863, %r7864, %r7865, %r7866}, [%r3213], %r3089;
	wmma.load.b.sync.aligned.col.m16n16k16.shared.f16 	{%r7867, %r7868, %r7869, %r7870, %r7871, %r7872, %r7873, %r7874}, [%r3222], %r3089;
	wmma.mma.sync.aligned.col.col.m16n16k16.f16.f16 {%r7875, %r7876, %r7877, %r7878}, {%r7843, %r7844, %r7845, %r7846, %r7847, %r7848, %r7849, %r7850}, {%r7859, %r7860, %r7861, %r7862, %r7863, %r7864, %r7865, %r7866}, {%r7827, %r7828, %r7829, %r7830};
	wmma.mma.sync.aligned.col.col.m16n16k16.f16.f16 {%r7879, %r7880, %r7881, %r7882}, {%r7843, %r7844, %r7845, %r7846, %r7847, %r7848, %r7849, %r7850}, {%r7867, %r7868, %r7869, %r7870, %r7871, %r7872, %r7873, %r7874}, {%r7831, %r7832, %r7833, %r7834};
	wmma.mma.sync.aligned.col.col.m16n16k16.f16.f16 {%r7883, %r7884, %r7885, %r7886}, {%r7851, %r7852, %r7853, %r7854, %r7855, %r7856, %r7857, %r7858}, {%r7859, %r7860, %r7861, %r7862, %r7863, %r7864, %r7865, %r7866}, {%r7835, %r7836, %r7837, %r7838};
	wmma.mma.sync.aligned.col.col.m16n16k16.f16.f16 {%r7887, %r7888, %r7889, %r7890}, {%r7851, %r7852, %r7853, %r7854, %r7855, %r7856, %r7857, %r7858}, {%r7867, %r7868, %r7869, %r7870, %r7871, %r7872, %r7873, %r7874}, {%r7839, %r7840, %r7841, %r7842};
	wmma.load.a.sync.aligned.col.m16n16k16.shared.f16 	{%r7891, %r7892, %r7893, %r7894, %r7895, %r7896, %r7897, %r7898}, [%r3247], %r3089;
	wmma.load.a.sync.aligned.col.m16n16k16.shared.f16 	{%r7899, %r7900, %r7901, %r7902, %r7903, %r7904, %r7905, %r7906}, [%r3256], %r3089;
	wmma.load.b.sync.aligned.col.m16n16k16.shared.f16 	{%r7907, %r7908, %r7909, %r7910, %r7911, %r7912, %r7913, %r7914}, [%r3265], %r3089;
	wmma.load.b.sync.aligned.col.m16n16k16.shared.f16 	{%r7915, %r7916, %r7917, %r7918, %r7919, %r7920, %r7921, %r7922}, [%r3274], %r3089;
	wmma.mma.sync.aligned.col.col.m16n16k16.f16.f16 {%r7923, %r7924, %r7925, %r7926}, {%r7891, %r7892, %r7893, %r7894, %r7895, %r7896, %r7897, %r7898}, {%r7907, %r7908, %r7909, %r7910, %r7911, %r7912, %r7913, %r7914}, {%r7875, %r7876, %r7877, %r7878};
	wmma.mma.sync.aligned.col.col.m16n16k16.f16.f16 {%r7927, %r7928, %r7929, %r7930}, {%r7891, %r7892, %r7893, %r7894, %r7895, %r7896, %r7897, %r7898}, {%r7915, %r7916, %r7917, %r7918, %r7919, %r7920, %r7921, %r7922}, {%r7879, %r7880, %r7881, %r7882};
	wmma.mma.sync.aligned.col.col.m16n16k16.f16.f16 {%r7931, %r7932, %r7933, %r7934}, {%r7899, %r7900, %r7901, %r7902, %r7903, %r7904, %r7905, %r7906}, {%r7907, %r7908, %r7909, %r7910, %r7911, %r7912, %r7913, %r7914}, {%r7883, %r7884, %r7885, %r7886};
	wmma.mma.sync.aligned.col.col.m16n16k16.f16.f16 {%r7935, %r7936, %r7937, %r7938}, {%r7899, %r7900, %r7901, %r7902, %r7903, %r7904, %r7905, %r7906}, {%r7915, %r7916, %r7917, %r7918, %r7919, %r7920, %r7921, %r7922}, {%r7887, %r7888, %r7889, %r7890};
	add.s64 	%rd336, %rd120, 1769472;
	// begin inline asm
	cp.async.cg.shared.global [%r3044], [%rd336], 16, 16;
	// end inline asm
	add.s64 	%rd337, %rd120, 1785856;
	// begin inline asm
	cp.async.cg.shared.global [%r3045], [%rd337], 16, 16;
	// end inline asm
	add.s64 	%rd338, %rd120, 1802240;
	// begin inline asm
	cp.async.cg.shared.global [%r3046], [%rd338], 16, 16;
	// end inline asm
	add.s64 	%rd339, %rd120, 1818624;
	// begin inline asm
	cp.async.cg.shared.global [%r3047], [%rd339], 16, 16;
	// end inline asm
	add.s64 	%rd340, %rd124, 3456;
	// begin inline asm
	cp.async.cg.shared.global [%r3048], [%rd340], 16, 16;
	// end inline asm
	add.s64 	%rd341, %rd124, 68992;
	// begin inline asm
	cp.async.cg.shared.global [%r3049], [%rd341], 16, 16;
	// end inline asm
	add.s64 	%rd342, %rd124, 134528;
	// begin inline asm
	cp.async.cg.shared.global [%r3050], [%rd342], 16, 16;
	// end inline asm
	add.s64 	%rd343, %rd124, 200064;
	// begin inline asm
	cp.async.cg.shared.global [%r3051], [%rd343], 16, 16;
	// end inline asm
	// begin inline asm
	cp.async.commit_group;
	// end inline asm
	// begin inline asm
	cp.async.wait_group 2;
	// end inline asm
	bar.sync 	0;
	wmma.load.a.sync.aligned.col.m16n16k16.shared.f16 	{%r7939, %r7940, %r7941, %r7942, %r7943, %r7944, %r7945, %r7946}, [%r3299], %r3089;
	wmma.load.a.sync.aligned.col.m16n16k16.shared.f16 	{%r7947, %r7948, %r7949, %r7950, %r7951, %r7952, %r7953, %r7954}, [%r3308], %r3089;
	wmma.load.b.sync.aligned.col.m16n16k16.shared.f16 	{%r7955, %r7956, %r7957, %r7958, %r7959, %r7960, %r7961, %r7962}, [%r3317], %r3089;
	wmma.load.b.sync.aligned.col.m16n16k16.shared.f16 	{%r7963, %r7964, %r7965, %r7966, %r7967, %r7968, %r7969, %r7970}, [%r3326], %r3089;
	wmma.mma.sync.aligned.col.col.m16n16k16.f16.f16 {%r7971, %r7972, %r7973, %r7974}, {%r7939, %r7940, %r7941, %r7942, %r7943, %r7944, %r7945, %r7946}, {%r7955, %r7956, %r7957, %r7958, %r7959, %r7960, %r7961, %r7962}, {%r7923, %r7924, %r7925, %r7926};
	wmma.mma.sync.aligned.col.col.m16n16k16.f16.f16 {%r7975, %r7976, %r7977, %r7978}, {%r7939, %r7940, %r7941, %r7942, %r7943, %r7944, %r7945, %r7946}, {%r7963, %r7964, %r7965, %r7966, %r7967, %r7968, %r7969, %r7970}, {%r7927, %r7928, %r7929, %r7930};
	wmma.mma.sync.aligned.col.col.m16n16k16.f16.f16 {%r7979, %r7980, %r7981, %r7982}, {%r7947, %r7948, %r7949, %r7950, %r7951, %r7952, %r7953, %r7954}, {%r7955, %r7956, %r7957, %r7958, %r7959, %r7960, %r7961, %r7962}, {%r7931, %r7932, %r7933, %r7934};
	wmma.mma.sync.aligned.col.col.m16n16k16.f16.f16 {%r7983, %r7984, %r7985, %r7986}, {%r7947, %r7948, %r7949, %r7950, %r7951, %r7952, %r7953, %r7954}, {%r7963, %r7964, %r7965, %r7966, %r7967, %r7968, %r7969, %r7970}, {%r7935, %r7936, %r7937, %r7938};
	wmma.load.a.sync.aligned.col.m16n16k16.shared.f16 	{%r7987, %r7988, %r7989, %r7990, %r7991, %r7992, %r7993, %r7994}, [%r3351], %r3089;
	wmma.load.a.sync.aligned.col.m16n16k16.shared.f16 	{%r7995, %r7996, %r7997, %r7998, %r7999, %r8000, %r8001, %r8002}, [%r3360], %r3089;
	wmma.load.b.sync.aligned.col.m16n16k16.shared.f16 	{%r8003, %r8004, %r8005, %r8006, %r8007, %r8008, %r8009, %r8010}, [%r3369], %r3089;
	wmma.load.b.sync.aligned.col.m16n16k16.shared.f16 	{%r8011, %r8012, %r8013, %r8014, %r8015, %r8016, %r8017, %r8018}, [%r3378], %r3089;
	wmma.mma.sync.aligned.col.col.m16n16k16.f16.f16 {%r8019, %r8020, %r8021, %r8022}, {%r7987, %r7988, %r7989, %r7990, %r7991, %r7992, %r7993, %r7994}, {%r8003, %r8004, %r8005, %r8006, %r8007, %r8008, %r8009, %r8010}, {%r7971, %r7972, %r7973, %r7974};
	wmma.mma.sync.aligned.col.col.m16n16k16.f16.f16 {%r8023, %r8024, %r8025, %r8026}, {%r7987, %r7988, %r7989, %r7990, %r7991, %r7992, %r7993, %r7994}, {%r8011, %r8012, %r8013, %r8014, %r8015, %r8016, %r8017, %r8018}, {%r7975, %r7976, %r7977, %r7978};
	wmma.mma.sync.aligned.col.col.m16n16k16.f16.f16 {%r8027, %r8028, %r8029, %r8030}, {%r7995, %r7996, %r7997, %r7998, %r7999, %r8000, %r8001, %r8002}, {%r8003, %r8004, %r8005, %r8006, %r8007, %r8008, %r8009, %r8010}, {%r7979, %r7980, %r7981, %r7982};
	wmma.mma.sync.aligned.col.col.m16n16k16.f16.f16 {%r8031, %r8032, %r8033, %r8034}, {%r7995, %r7996, %r7997, %r7998, %r7999, %r8000, %r8001, %r8002}, {%r8011, %r8012, %r8013, %r8014, %r8015, %r8016, %r8017, %r8018}, {%r7983, %r7984, %r7985, %r7986};
	wmma.load.a.sync.aligned.col.m16n16k16.shared.f16 	{%r8035, %r8036, %r8037, %r8038, %r8039, %r8040, %r8041, %r8042}, [%r3403], %r3089;
	wmma.load.a.sync.aligned.col.m16n16k16.shared.f16 	{%r8043, %r8044, %r8045, %r8046, %r8047, %r8048, %r8049, %r8050}, [%r3412], %r3089;
	wmma.load.b.sync.aligned.col.m16n16k16.shared.f16 	{%r8051, %r8052, %r8053, %r8054, %r8055, %r8056, %r8057, %r8058}, [%r3421], %r3089;
	wmma.load.b.sync.aligned.col.m16n16k16.shared.f16 	{%r8059, %r8060, %r8061, %r8062, %r8063, %r8064, %r8065, %r8066}, [%r3430], %r3089;
	wmma.mma.sync.aligned.col.col.m16n16k16.f16.f16 {%r8067, %r8068, %r8069, %r8070}, {%r8035, %r8036, %r8037, %r8038, %r8039, %r8040, %r8041, %r8042}, {%r8051, %r8052, %r8053, %r8054, %r8055, %r8056, %r8057, %r8058}, {%r8019, %r8020, %r8021, %r8022};
	wmma.mma.sync.aligned.col.col.m16n16k16.f16.f16 {%r8071, %r8072, %r8073, %r8074}, {%r8035, %r8036, %r8037, %r8038, %r8039, %r8040, %r8041, %r8042}, {%r8059, %r8060, %r8061, %r8062, %r8063, %r8064, %r8065, %r8066}, {%r8023, %r8024, %r8025, %r8026};
	wmma.mma.sync.aligned.col.col.m16n16k16.f16.f16 {%r8075, %r8076, %r8077, %r8078}, {%r8043, %r8044, %r8045, %r8046, %r8047, %r8048, %r8049, %r8050}, {%r8051, %r8052, %r8053, %r8054, %r8055, %r8056, %r8057, %r8058}, {%r8027, %r8028, %r8029, %r8030};
	wmma.mma.sync.aligned.col.col.m16n16k16.f16.f16 {%r8079, %r8080, %r8081, %r8082}, {%r8043, %r8044, %r8045, %r8046, %r8047, %r8048, %r8049, %r8050}, {%r8059, %r8060, %r8061, %r8062, %r8063, %r8064, %r8065, %r8066}, {%r8031, %r8032, %r8033, %r8034};
	wmma.load.a.sync.aligned.col.m16n16k16.shared.f16 	{%r8083, %r8084, %r8085, %r8086, %r8087, %r8088, %r8089, %r8090}, [%r3455], %r3089;
	wmma.load.a.sync.aligned.col.m16n16k16.shared.f16 	{%r8091, %r8092, %r8093, %r8094, %r8095, %r8096, %r8097, %r8098}, [%r3464], %r3089;
	wmma.load.b.sync.aligned.col.m16n16k16.shared.f16 	{%r8099, %r8100, %r8101, %r8102, %r8103, %r8104, %r8105, %r8106}, [%r3473], %r3089;
	wmma.load.b.sync.aligned.col.m16n16k16.shared.f16 	{%r8107, %r8108, %r8109, %r8110, %r8111, %r8112, %r8113, %r8114}, [%r3482], %r3089;
	wmma.mma.sync.aligned.col.col.m16n16k16.f16.f16 {%r8115, %r8116, %r8117, %r8118}, {%r8083, %r8084, %r8085, %r8086, %r8087, %r8088, %r8089, %r8090}, {%r8099, %r8100, %r8101, %r8102, %r8103, %r8104, %r8105, %r8106}, {%r8067, %r8068, %r8069, %r8070};
	wmma.mma.sync.aligned.col.col.m16n16k16.f16.f16 {%r8119, %r8120, %r8121, %r8122}, {%r8083, %r8084, %r8085, %r8086, %r8087, %r8088, %r8089, %r8090}, {%r8107, %r8108, %r8109, %r8110, %r8111, %r8112, %r8113, %r8114}, {%r8071, %r8072, %r8073, %r8074};
	wmma.mma.sync.aligned.col.col.m16n16k16.f16.f16 {%r8123, %r8124, %r8125, %r8126}, {%r8091, %r8092, %r8093, %r8094, %r8095, %r8096, %r8097, %r8098}, {%r8099, %r8100, %r8101, %r8102, %r8103, %r8104, %r8105, %r8106}, {%r8075, %r8076, %r8077, %r8078};
	wmma.mma.sync.aligned.col.col.m16n16k16.f16.f16 {%r8127, %r8128, %r8129, %r8130}, {%r8091, %r8092, %r8093, %r8094, %r8095, %r8096, %r8097, %r8098}, {%r8107, %r8108, %r8109, %r8110, %r8111, %r8112, %r8113, %r8114}, {%r8079, %r8080, %r8081, %r8082};
	add.s64 	%rd344, %rd120, 1835008;
	// begin inline asm
	cp.async.cg.shared.global [%r3052], [%rd344], 16, 16;
	// end inline asm
	add.s64 	%rd345, %rd120, 1851392;
	// begin inline asm
	cp.async.cg.shared.global [%r3053], [%rd345], 16, 16;
	// end inline asm
	add.s64 	%rd346, %rd120, 1867776;
	// begin inline asm
	cp.async.cg.shared.global [%r3054], [%rd346], 16, 16;
	// end inline asm
	add.s64 	%rd347, %rd120, 1884160;
	// begin inline asm
	cp.async.cg.shared.global [%r3055], [%rd347], 16, 16;
	// end inline asm
	add.s64 	%rd348, %rd124, 3584;
	// begin inline asm
	cp.async.cg.shared.global [%r3056], [%rd348], 16, 16;
	// end inline asm
	add.s64 	%rd349, %rd124, 69120;
	// begin inline asm
	cp.async.cg.shared.global [%r3057], [%rd349], 16, 16;
	// end inline asm
	add.s64 	%rd350, %rd124, 134656;
	// begin inline asm
	cp.async.cg.shared.global [%r3058], [%rd350], 16, 16;
	// end inline asm
	add.s64 	%rd351, %rd124, 200192;
	// begin inline asm
	cp.async.cg.shared.global [%r3059], [%rd351], 16, 16;
	// end inline asm
	// begin inline asm
	cp.async.commit_group;
	// end inline asm
	// begin inline asm
	cp.async.wait_group 2;
	// end inline asm
	bar.sync 	0;
	wmma.load.a.sync.aligned.col.m16n16k16.shared.f16 	{%r8131, %r8132, %r8133, %r8134, %r8135, %r8136, %r8137, %r8138}, [%r3507], %r3089;
	wmma.load.a.sync.aligned.col.m16n16k16.shared.f16 	{%r8139, %r8140, %r8141, %r8142, %r8143, %r8144, %r8145, %r8146}, [%r3516], %r3089;
	wmma.load.b.sync.aligned.col.m16n16k16.shared.f16 	{%r8147, %r8148, %r8149, %r8150, %r8151, %r8152, %r8153, %r8154}, [%r3525], %r3089;
	wmma.load.b.sync.aligned.col.m16n16k16.shared.f16 	{%r8155, %r8156, %r8157, %r8158, %r8159, %r8160, %r8161, %r8162}, [%r3534], %r3089;
	wmma.mma.sync.aligned.col.col.m16n16k16.f16.f16 {%r8163, %r8164, %r8165, %r8166}, {%r8131, %r8132, %r8133, %r8134, %r8135, %r8136, %r8137, %r8138}, {%r8147, %r8148, %r8149, %r8150, %r8151, %r8152, %r8153, %r8154}, {%r8115, %r8116, %r8117, %r8118};
	wmma.mma.sync.aligned.col.col.m16n16k16.f16.f16 {%r8167, %r8168, %r8169, %r8170}, {%r8131, %r8132, %r8133, %r8134, %r8135, %r8136, %r8137, %r8138}, {%r8155, %r8156, %r8157, %r8158, %r8159, %r8160, %r8161, %r8162}, {%r8119, %r8120, %r8121, %r8122};
	wmma.mma.sync.aligned.col.col.m16n16k16.f16.f16 {%r8171, %r8172, %r8173, %r8174}, {%r8139, %r8140, %r8141, %r8142, %r8143, %r8144, %r8145, %r8146}, {%r8147, %r8148, %r8149, %r8150, %r8151, %r8152, %r8153, %r8154}, {%r8123, %r8124, %r8125, %r8126};
	wmma.mma.sync.aligned.col.col.m16n16k16.f16.f16 {%r8175, %r8176, %r8177, %r8178}, {%r8139, %r8140, %r8141, %r8142, %r8143, %r8144, %r8145, %r8146}, {%r8155, %r8156, %r8157, %r8158, %r8159, %r8160, %r8161, %r8162}, {%r8127, %r8128, %r8129, %r8130};
	wmma.load.a.sync.aligned.col.m16n16k16.shared.f16 	{%r8179, %r8180, %r8181, %r8182, %r8183, %r8184, %r8185, %r8186}, [%r3559], %r3089;
	wmma.load.a.sync.aligned.col.m16n16k16.shared.f16 	{%r8187, %r8188, %r8189, %r8190, %r8191, %r8192, %r8193, %r8194}, [%r3568], %r3089;
	wmma.load.b.sync.aligned.col.m16n16k16.shared.f16 	{%r8195, %r8196, %r8197, %r8198, %r8199, %r8200, %r8201, %r8202}, [%r3577], %r3089;
	wmma.load.b.sync.aligned.col.m16n16k16.shared.f16 	{%r8203, %r8204, %r8205, %r8206, %r8207, %r8208, %r8209, %r8210}, [%r3586], %r3089;
	wmma.mma.sync.aligned.col.col.m16n16k16.f16.f16 {%r8211, %r8212, %r8213, %r8214}, {%r8179, %r8180, %r8181, %r8182, %r8183, %r8184, %r8185, %r8186}, {%r8195, %r8196, %r8197, %r8198, %r8199, %r8200, %r8201, %r8202}, {%r8163, %r8164, %r8165, %r8166};
	wmma.mma.sync.aligned.col.col.m16n16k16.f16.f16 {%r8215, %r8216, %r8217, %r8218}, {%r8179, %r8180, %r8181, %r8182, %r8183, %r8184, %r8185, %r8186}, {%r8203, %r8204, %r8205, %r8206, %r8207, %r8208, %r8209, %r8210}, {%r8167, %r8168, %r8169, %r8170};
	wmma.mma.sync.aligned.col.col.m16n16k16.f16.f16 {%r8219, %r8220, %r8221, %r8222}, {%r8187, %r8188, %r8189, %r8190, %r8191, %r8192, %r8193, %r8194}, {%r8195, %r8196, %r8197, %r8198, %r8199, %r8200, %r8201, %r8202}, {%r8171, %r8172, %r8173, %r8174};
	wmma.mma.sync.aligned.col.col.m16n16k16.f16.f16 {%r8223, %r8224, %r8225, %r8226}, {%r8187, %r8188, %r8189, %r8190, %r8191, %r8192, %r8193, %r8194}, {%r8203, %r8204, %r8205, %r8206, %r8207, %r8208, %r8209, %r8210}, {%r8175, %r8176, %r8177, %r8178};
	wmma.load.a.sync.aligned.col.m16n16k16.shared.f16 	{%r8227, %r8228, %r8229, %r8230, %r8231, %r8232, %r8233, %r8234}, [%r3611], %r3089;
	wmma.load.a.sync.aligned.col.m16n16k16.shared.f16 	{%r8235, %r8236, %r8237, %r8238, %r8239, %r8240, %r8241, %r8242}, [%r3620], %r3089;
	wmma.load.b.sync.aligned.col.m16n16k16.shared.f16 	{%r8243, %r8244, %r8245, %r8246, %r8247, %r8248, %r8249, %r8250}, [%r3629], %r3089;
	wmma.load.b.sync.aligned.col.m16n16k16.shared.f16 	{%r8251, %r8252, %r8253, %r8254, %r8255, %r8256, %r8257, %r8258}, [%r3638], %r3089;
	wmma.mma.sync.aligned.col.col.m16n16k16.f16.f16 {%r8259, %r8260, %r8261, %r8262}, {%r8227, %r8228, %r8229, %r8230, %r8231, %r8232, %r8233, %r8234}, {%r8243, %r8244, %r8245, %r8246, %r8247, %r8248, %r8249, %r8250}, {%r8211, %r8212, %r8213, %r8214};
	wmma.mma.sync.aligned.col.col.m16n16k16.f16.f16 {%r8263, %r8264, %r8265, %r8266}, {%r8227, %r8228, %r8229, %r8230, %r8231, %r8232, %r8233, %r8234}, {%r8251, %r8252, %r8253, %r8254, %r8255, %r8256, %r8257, %r8258}, {%r8215, %r8216, %r8217, %r8218};
	wmma.mma.sync.aligned.col.col.m16n16k16.f16.f16 {%r8267, %r8268, %r8269, %r8270}, {%r8235, %r8236, %r8237, %r8238, %r8239, %r8240, %r8241, %r8242}, {%r8243, %r8244, %r8245, %r8246, %r8247, %r8248, %r8249, %r8250}, {%r8219, %r8220, %r8221, %r8222};
	wmma.mma.sync.aligned.col.col.m16n16k16.f16.f16 {%r8271, %r8272, %r8273, %r8274}, {%r8235, %r8236, %r8237, %r8238, %r8239, %r8240, %r8241, %r8242}, {%r8251, %r8252, %r8253, %r8254, %r8255, %r8256, %r8257, %r8258}, {%r8223, %r8224, %r8225, %r8226};
	wmma.load.a.sync.aligned.col.m16n16k16.shared.f16 	{%r8275, %r8276, %r8277, %r8278, %r8279, %r8280, %r8281, %r8282}, [%r3663], %r3089;
	wmma.load.a.sync.aligned.col.m16n16k16.shared.f16 	{%r8283, %r8284, %r8285, %r8286, %r8287, %r8288, %r8289, %r8290}, [%r3672], %r3089;
	wmma.load.b.sync.aligned.col.m16n16k16.shared.f16 	{%r8291, %r8292, %r8293, %r8294, %r8295, %r8296, %r8297, %r8298}, [%r3681], %r3089;
	wmma.load.b.sync.aligned.col.m16n16k16.shared.f16 	{%r8299, %r8300, %r8301, %r8302, %r8303, %r8304, %r8305, %r8306}, [%r3690], %r3089;
	wmma.mma.sync.aligned.col.col.m16n16k16.f16.f16 {%r8307, %r8308, %r8309, %r8310}, {%r8275, %r8276, %r8277, %r8278, %r8279, %r8280, %r8281, %r8282}, {%r8291, %r8292, %r8293, %r8294, %r8295, %r8296, %r8297, %r8298}, {%r8259, %r8260, %r8261, %r8262};
	wmma.mma.sync.aligned.col.col.m16n16k16.f16.f16 {%r8311, %r8312, %r8313, %r8314}, {%r8275, %r8276, %r8277, %r8278, %r8279, %r8280, %r8281, %r8282}, {%r8299, %r8300, %r8301, %r8302, %r8303, %r8304, %r8305, %r8306}, {%r8263, %r8264, %r8265, %r8266};
	wmma.mma.sync.aligned.col.col.m16n16k16.f16.f16 {%r8315, %r8316, %r8317, %r8318}, {%r8283, %r8284, %r8285, %r8286, %r8287, %r8288, %r8289, %r8290}, {%r8291, %r8292, %r8293, %r8294, %r8295, %r8296, %r8297, %r8298}, {%r8267, %r8268, %r8269, %r8270};
	wmma.mma.sync.aligned.col.col.m16n16k16.f16.f16 {%r8319, %r8320, %r8321, %r8322}, {%r8283, %r8284, %r8285, %r8286, %r8287, %r8288, %r8289, %r8290}, {%r8299, %r8300, %r8301, %r8302, %r8303, %r8304, %r8305, %r8306}, {%r8271, %r8272, %r8273, %r8274};
	add.s64 	%rd352, %rd120, 1900544;
	// begin inline asm
	cp.async.cg.shared.global [%r3036], [%rd352], 16, 16;
	// end inline asm
	add.s64 	%rd353, %rd120, 1916928;
	// begin inline asm
	cp.async.cg.shared.global [%r3037], [%rd353], 16, 16;
	// end inline asm
	add.s64 	%rd354, %rd120, 1933312;
	// begin inline asm
	cp.async.cg.shared.global [%r3038], [%rd354], 16, 16;
	// end inline asm
	add.s64 	%rd355, %rd120, 1949696;
	// begin inline asm
	cp.async.cg.shared.global [%r3039], [%rd355], 16, 16;
	// end inline asm
	add.s64 	%rd356, %rd124, 3712;
	// begin inline asm
	cp.async.cg.shared.global [%r3040], [%rd356], 16, 16;
	// end inline asm
	add.s64 	%rd357, %rd124, 69248;
	// begin inline asm
	cp.async.cg.shared.global [%r3041], [%rd357], 16, 16;
	// end inline asm
	add.s64 	%rd358, %rd124, 134784;
	// begin inline asm
	cp.async.cg.shared.global [%r3042], [%rd358], 16, 16;
	// end inline asm
	add.s64 	%rd359, %rd124, 200320;
	// begin inline asm
	cp.async.cg.shared.global [%r3043], [%rd359], 16, 16;
	// end inline asm
	// begin inline asm
	cp.async.commit_group;
	// end inline asm
	// begin inline asm
	cp.async.wait_group 2;
	// end inline asm
	bar.sync 	0;
	wmma.load.a.sync.aligned.col.m16n16k16.shared.f16 	{%r8323, %r8324, %r8325, %r8326, %r8327, %r8328, %r8329, %r8330}, [%r3088], %r3089;
	wmma.load.a.sync.aligned.col.m16n16k16.shared.f16 	{%r8331, %r8332, %r8333, %r8334, %r8335, %r8336, %r8337, %r8338}, [%r3098], %r3089;
	wmma.load.b.sync.aligned.col.m16n16k16.shared.f16 	{%r8339, %r8340, %r8341, %r8342, %r8343, %r8344, %r8345, %r8346}, [%r3109], %r3089;
	wmma.load.b.sync.aligned.col.m16n16k16.shared.f16 	{%r8347, %r8348, %r8349, %r8350, %r8351, %r8352, %r8353, %r8354}, [%r3118], %r3089;
	wmma.mma.sync.aligned.col.col.m16n16k16.f16.f16 {%r8355, %r8356, %r8357, %r8358}, {%r8323, %r8324, %r8325, %r8326, %r8327, %r8328, %r8329, %r8330}, {%r8339, %r8340, %r8341, %r8342, %r8343, %r8344, %r8345, %r8346}, {%r8307, %r8308, %r8309, %r8310};
	wmma.mma.sync.aligned.col.col.m16n16k16.f16.f16 {%r8359, %r8360, %r8361, %r8362}, {%r8323, %r8324, %r8325, %r8326, %r8327, %r8328, %r8329, %r8330}, {%r8347, %r8348, %r8349, %r8350, %r8351, %r8352, %r8353, %r8354}, {%r8311, %r8312, %r8313, %r8314};
	wmma.mma.sync.aligned.col.col.m16n16k16.f16.f16 {%r8363, %r8364, %r8365, %r8366}, {%r8331, %r8332, %r8333, %r8334, %r8335, %r8336, %r8337, %r8338}, {%r8339, %r8340, %r8341, %r8342, %r8343, %r8344, %r8345, %r8346}, {%r8315, %r8316, %r8317, %r8318};
	wmma.mma.sync.aligned.col.col.m16n16k16.f16.f16 {%r8367, %r8368, %r8369, %r8370}, {%r8331, %r8332, %r8333, %r8334, %r8335, %r8336, %r8337, %r8338}, {%r8347, %r8348, %r8349, %r8350, %r8351, %r8352, %r8353, %r8354}, {%r8319, %r8320, %r8321, %r8322};
	wmma.load.a.sync.aligned.col.m16n16k16.shared.f16 	{%r8371, %r8372, %r8373, %r8374, %r8375, %r8376, %r8377, %r8378}, [%r3143], %r3089;
	wmma.load.a.sync.aligned.col.m16n16k16.shared.f16 	{%r8379, %r8380, %r8381, %r8382, %r8383, %r8384, %r8385, %r8386}, [%r3152], %r3089;
	wmma.load.b.sync.aligned.col.m16n16k16.shared.f16 	{%r8387, %r8388, %r8389, %r8390, %r8391, %r8392, %r8393, %r8394}, [%r3161], %r3089;
	wmma.load.b.sync.aligned.col.m16n16k16.shared.f16 	{%r8395, %r8396, %r8397, %r8398, %r8399, %r8400, %r8401, %r8402}, [%r3170], %r3089;
	wmma.mma.sync.aligned.col.col.m16n16k16.f16.f16 {%r8403, %r8404, %r8405, %r8406}, {%r8371, %r8372, %r8373, %r8374, %r8375, %r8376, %r8377, %r8378}, {%r8387, %r8388, %r8389, %r8390, %r8391, %r8392, %r8393, %r8394}, {%r8355, %r8356, %r8357, %r8358};
	wmma.mma.sync.aligned.col.col.m16n16k16.f16.f16 {%r8407, %r8408, %r8409, %r8410}, {%r8371, %r8372, %r8373, %r8374, %r8375, %r8376, %r8377, %r8378}, {%r8395, %r8396, %r8397, %r8398, %r8399, %r8400, %r8401, %r8402}, {%r8359, %r8360, %r8361, %r8362};
	wmma.mma.sync.aligned.col.col.m16n16k16.f16.f16 {%r8411, %r8412, %r8413, %r8414}, {%r8379, %r8380, %r8381, %r8382, %r8383, %r8384, %r8385, %r8386}, {%r8387, %r8388, %r8389, %r8390, %r8391, %r8392, %r8393, %r8394}, {%r8363, %r8364, %r8365, %r8366};
	wmma.mma.sync.aligned.col.col.m16n16k16.f16.f16 {%r8415, %r8416, %r8417, %r8418}, {%r8379, %r8380, %r8381, %r8382, %r8383, %r8384, %r8385, %r8386}, {%r8395, %r8396, %r8397, %r8398, %r8399, %r8400, %r8401, %r8402}, {%r8367, %r8368, %r8369, %r8370};
	wmma.load.a.sync.aligned.col.m16n16k16.shared.f16 	{%r8419, %r8420, %r8421, %r8422, %r8423, %r8424, %r8425, %r8426}, [%r3195], %r3089;
	wmma.load.a.sync.aligned.col.m16n16k16.shared.f16 	{%r8427, %r8428, %r8429, %r8430, %r8431, %r8432, %r8433, %r8434}, [%r3204], %r3089;
	wmma.load.b.sync.aligned.col.m16n16k16.shared.f16 	{%r8435, %r8436, %r8437, %r8438, %r8439, %r8440, %r8441, %r8442}, [%r3213], %r3089;
	wmma.load.b.sync.aligned.col.m16n16k16.shared.f16 	{%r8443, %r8444, %r8445, %r8446, %r8447, %r8448, %r8449, %r8450}, [%r3222], %r3089;
	wmma.mma.sync.aligned.col.col.m16n16k16.f16.f16 {%r8451, %r8452, %r8453, %r8454}, {%r8419, %r8420, %r8421, %r8422, %r8423, %r8424, %r8425, %r8426}, {%r8435, %r8436, %r8437, %r8438, %r8439, %r8440, %r8441, %r8442}, {%r8403, %r8404, %r8405, %r8406};
	wmma.mma.sync.aligned.col.col.m16n16k16.f16.f16 {%r8455, %r8456, %r8457, %r8458}, {%r8419, %r8420, %r8421, %r8422, %r8423, %r8424, %r8425, %r8426}, {%r8443, %r8444, %r8445, %r8446, %r8447, %r8448, %r8449, %r8450}, {%r8407, %r8408, %r8409, %r8410};
	wmma.mma.sync.aligned.col.col.m16n16k16.f16.f16 {%r8459, %r8460, %r8461, %r8462}, {%r8427, %r8428, %r8429, %r8430, %r8431, %r8432, %r8433, %r8434}, {%r8435, %r8436, %r8437, %r8438, %r8439, %r8440, %r8441, %r8442}, {%r8411, %r8412, %r8413, %r8414};
	wmma.mma.sync.aligned.col.col.m16n16k16.f16.f16 {%r8463, %r8464, %r8465, %r8466}, {%r8427, %r8428, %r8429, %r8430, %r8431, %r8432, %r8433, %r8434}, {%r8443, %r8444, %r8445, %r8446, %r8447, %r8448, %r8449, %r8450}, {%r8415, %r8416, %r8417, %r8418};
	wmma.load.a.sync.aligned.col.m16n16k16.shared.f16 	{%r8467, %r8468, %r8469, %r8470, %r8471, %r8472, %r8473, %r8474}, [%r3247], %r3089;
	wmma.load.a.sync.aligned.col.m16n16k16.shared.f16 	{%r8475, %r8476, %r8477, %r8478, %r8479, %r8480, %r8481, %r8482}, [%r3256], %r3089;
	wmma.load.b.sync.aligned.col.m16n16k16.shared.f16 	{%r8483, %r8484, %r8485, %r8486, %r8487, %r8488, %r8489, %r8490}, [%r3265], %r3089;
	wmma.load.b.sync.aligned.col.m16n16k16.shared.f16 	{%r8491, %r8492, %r8493, %r8494, %r8495, %r8496, %r8497, %r8498}, [%r3274], %r3089;
	wmma.mma.sync.aligned.col.col.m16n16k16.f16.f16 {%r8499, %r8500, %r8501, %r8502}, {%r8467, %r8468, %r8469, %r8470, %r8471, %r8472, %r8473, %r8474}, {%r8483, %r8484, %r8485, %r8486, %r8487, %r8488, %r8489, %r8490}, {%r8451, %r8452, %r8453, %r8454};
	wmma.mma.sync.aligned.col.col.m16n16k16.f16.f16 {%r8503, %r8504, %r8505, %r8506}, {%r8467, %r8468, %r8469, %r8470, %r8471, %r8472, %r8473, %r8474}, {%r8491, %r8492, %r8493, %r8494, %r8495, %r8496, %r8497, %r8498}, {%r8455, %r8456, %r8457, %r8458};
	wmma.mma.sync.aligned.col.col.m16n16k16.f16.f16 {%r8507, %r8508, %r8509, %r8510}, {%r8475, %r8476, %r8477, %r8478, %r8479, %r8480, %r8481, %r8482}, {%r8483, %r8484, %r8485, %r8486, %r8487, %r8488, %r8489, %r8490}, {%r8459, %r8460, %r8461, %r8462};
	wmma.mma.sync.aligned.col.col.m16n16k16.f16.f16 {%r8511, %r8512, %r8513, %r8514}, {%r8475, %r8476, %r8477, %r8478, %r8479, %r8480, %r8481, %r8482}, {%r8491, %r8492, %r8493, %r8494, %r8495, %r8496, %r8497, %r8498}, {%r8463, %r8464, %r8465, %r8466};
	add.s64 	%rd360, %rd120, 1966080;
	// begin inline asm
	cp.async.cg.shared.global [%r3044], [%rd360], 16, 16;
	// end inline asm
	add.s64 	%rd361, %rd120, 1982464;
	// begin inline asm
	cp.async.cg.shared.global [%r3045], [%rd361], 16, 16;
	// end inline asm
	add.s64 	%rd362, %rd120, 1998848;
	// begin inline asm
	cp.async.cg.shared.global [%r3046], [%rd362], 16, 16;
	// end inline asm
	add.s64 	%rd363, %rd120, 2015232;
	// begin inline asm
	cp.async.cg.shared.global [%r3047], [%rd363], 16, 16;
	// end inline asm
	add.s64 	%rd364, %rd124, 3840;
	// begin inline asm
	cp.async.cg.shared.global [%r3048], [%rd364], 16, 16;
	// end inline asm
	add.s64 	%rd365, %rd124, 69376;
	// begin inline asm
	cp.async.cg.shared.global [%r3049], [%rd365], 16, 16;
	// end inline asm
	add.s64 	%rd366, %rd124, 134912;
	// begin inline asm
	cp.async.cg.shared.global [%r3050], [%rd366], 16, 16;
	// end inline asm
	add.s64 	%rd367, %rd124, 200448;
	// begin inline asm
	cp.async.cg.shared.global [%r3051], [%rd367], 16, 16;
	// end inline asm
	// begin inline asm
	cp.async.commit_group;
	// end inline asm
	// begin inline asm
	cp.async.wait_group 2;
	// end inline asm
	bar.sync 	0;
	wmma.load.a.sync.aligned.col.m16n16k16.shared.f16 	{%r8515, %r8516, %r8517, %r8518, %r8519, %r8520, %r8521, %r8522}, [%r3299], %r3089;
	wmma.load.a.sync.aligned.col.m16n16k16.shared.f16 	{%r8523, %r8524, %r8525, %r8526, %r8527, %r8528, %r8529, %r8530}, [%r3308], %r3089;
	wmma.load.b.sync.aligned.col.m16n16k16.shared.f16 	{%r8531, %r8532, %r8533, %r8534, %r8535, %r8536, %r8537, %r8538}, [%r3317], %r3089;
	wmma.load.b.sync.aligned.col.m16n16k16.shared.f16 	{%r8539, %r8540, %r8541, %r8542, %r8543, %r8544, %r8545, %r8546}, [%r3326], %r3089;
	wmma.mma.sync.aligned.col.col.m16n16k16.f16.f16 {%r8547, %r8548, %r8549, %r8550}, {%r8515, %r8516, %r8517, %r8518, %r8519, %r8520, %r8521, %r8522}, {%r8531, %r8532, %r8533, %r8534, %r8535, %r8536, %r8537, %r8538}, {%r8499, %r8500, %r8501, %r8502};
	wmma.mma.sync.aligned.col.col.m16n16k16.f16.f16 {%r8551, %r8552, %r8553, %r8554}, {%r8515, %r8516, %r8517, %r8518, %r8519, %r8520, %r8521, %r8522}, {%r8539, %r8540, %r8541, %r8542, %r8543, %r8544, %r8545, %r8546}, {%r8503, %r8504, %r8505, %r8506};
	wmma.mma.sync.aligned.col.col.m16n16k16.f16.f16 {%r8555, %r8556, %r8557, %r8558}, {%r8523, %r8524, %r8525, %r8526, %r8527, %r8528, %r8529, %r8530}, {%r8531, %r8532, %r8533, %r8534, %r8535, %r8536, %r8537, %r8538}, {%r8507, %r8508, %r8509, %r8510};
	wmma.mma.sync.aligned.col.col.m16n16k16.f16.f16 {%r8559, %r8560, %r8561, %r8562}, {%r8523, %r8524, %r8525, %r8526, %r8527, %r8528, %r8529, %r8530}, {%r8539, %r8540, %r8541, %r8542, %r8543, %r8544, %r8545, %r8546}, {%r8511, %r8512, %r8513, %r8514};
	wmma.load.a.sync.aligned.col.m16n16k16.shared.f16 	{%r8563, %r8564, %r8565, %r8566, %r8567, %r8568, %r8569, %r8570}, [%r3351], %r3089;
	wmma.load.a.sync.aligned.col.m16n16k16.shared.f16 	{%r8571, %r8572, %r8573, %r8574, %r8575, %r8576, %r8577, %r8578}, [%r3360], %r3089;
	wmma.load.b.sync.aligned.col.m16n16k16.shared.f16 	{%r8579, %r8580, %r8581, %r8582, %r8583, %r8584, %r8585, %r8586}, [%r3369], %r3089;
	wmma.load.b.sync.aligned.col.m16n16k16.shared.f16 	{%r8587, %r8588, %r8589, %r8590, %r8591, %r8592, %r8593, %r8594}, [%r3378], %r3089;
	wmma.mma.sync.aligned.col.col.m16n16k16.f16.f16 {%r8595, %r8596, %r8597, %r8598}, {%r8563, %r8564, %r8565, %r8566, %r8567, %r8568, %r8569, %r8570}, {%r8579, %r8580, %r8581, %r8582, %r8583, %r8584, %r8585, %r8586}, {%r8547, %r8548, %r8549, %r8550};
	wmma.mma.sync.aligned.col.col.m16n16k16.f16.f16 {%r8599, %r8600, %r8601, %r8602}, {%r8563, %r8564, %r8565, %r8566, %r8567, %r8568, %r8569, %r8570}, {%r8587, %r8588, %r8589, %r8590, %r8591, %r8592, %r8593, %r8594}, {%r8551, %r8552, %r8553, %r8554};
	wmma.mma.sync.aligned.col.col.m16n16k16.f16.f16 {%r8603, %r8604, %r8605, %r8606}, {%r8571, %r8572, %r8573, %r8574, %r8575, %r8576, %r8577, %r8578}, {%r8579, %r8580, %r8581, %r8582, %r8583, %r8584, %r8585, %r8586}, {%r8555, %r8556, %r8557, %r8558};
	wmma.mma.sync.aligned.col.col.m16n16k16.f16.f16 {%r8607, %r8608, %r8609, %r8610}, {%r8571, %r8572, %r8573, %r8574, %r8575, %r8576, %r8577, %r8578}, {%r8587, %r8588, %r8589, %r8590, %r8591, %r8592, %r8593, %r8594}, {%r8559, %r8560, %r8561, %r8562};
	wmma.load.a.sync.aligned.col.m16n16k16.shared.f16 	{%r8611, %r8612, %r8613, %r8614, %r8615, %r8616, %r8617, %r8618}, [%r3403], %r3089;
	wmma.load.a.sync.aligned.col.m16n16k16.shared.f16 	{%r8619, %r8620, %r8621, %r8622, %r8623, %r8624, %r8625, %r8626}, [%r3412], %r3089;
	wmma.load.b.sync.aligned.col.m16n16k16.shared.f16 	{%r8627, %r8628, %r8629, %r8630, %r8631, %r8632, %r8633, %r8634}, [%r3421], %r3089;
	wmma.load.b.sync.aligned.col.m16n16k16.shared.f16 	{%r8635, %r8636, %r8637, %r8638, %r8639, %r8640, %r8641, %r8642}, [%r3430], %r3089;
	wmma.mma.sync.aligned.col.col.m16n16k16.f16.f16 {%r8643, %r8644, %r8645, %r8646}, {%r8611, %r8612, %r8613, %r8614, %r8615, %r8616, %r8617, %r8618}, {%r8627, %r8628, %r8629, %r8630, %r8631, %r8632, %r8633, %r8634}, {%r8595, %r8596, %r8597, %r8598};
	wmma.mma.sync.aligned.col.col.m16n16k16.f16.f16 {%r8647, %r8648, %r8649, %r8650}, {%r8611, %r8612, %r8613, %r8614, %r8615, %r8616, %r8617, %r8618}, {%r8635, %r8636, %r8637, %r8638, %r8639, %r8640, %r8641, %r8642}, {%r8599, %r8600, %r8601, %r8602};
	wmma.mma.sync.aligned.col.col.m16n16k16.f16.f16 {%r8651, %r8652, %r8653, %r8654}, {%r8619, %r8620, %r8621, %r8622, %r8623, %r8624, %r8625, %r8626}, {%r8627, %r8628, %r8629, %r8630, %r8631, %r8632, %r8633, %r8634}, {%r8603, %r8604, %r8605, %r8606};
	wmma.mma.sync.aligned.col.col.m16n16k16.f16.f16 {%r8655, %r8656, %r8657, %r8658}, {%r8619, %r8620, %r8621, %r8622, %r8623, %r8624, %r8625, %r8626}, {%r8635, %r8636, %r8637, %r8638, %r8639, %r8640, %r8641, %r8642}, {%r8607, %r8608, %r8609, %r8610};
	wmma.load.a.sync.aligned.col.m16n16k16.shared.f16 	{%r8659, %r8660, %r8661, %r8662, %r8663, %r8664, %r8665, %r8666}, [%r3455], %r3089;
	wmma.load.a.sync.aligned.col.m16n16k16.shared.f16 	{%r8667, %r8668, %r8669, %r8670, %r8671, %r8672, %r8673, %r8674}, [%r3464], %r3089;
	wmma.load.b.sync.aligned.col.m16n16k16.shared.f16 	{%r8675, %r8676, %r8677, %r8678, %r8679, %r8680, %r8681, %r8682}, [%r3473], %r3089;
	wmma.load.b.sync.aligned.col.m16n16k16.shared.f16 	{%r8683, %r8684, %r8685, %r8686, %r8687, %r8688, %r8689, %r8690}, [%r3482], %r3089;
	wmma.mma.sync.aligned.col.col.m16n16k16.f16.f16 {%r8691, %r8692, %r8693, %r8694}, {%r8659, %r8660, %r8661, %r8662, %r8663, %r8664, %r8665, %r8666}, {%r8675, %r8676, %r8677, %r8678, %r8679, %r8680, %r8681, %r8682}, {%r8643, %r8644, %r8645, %r8646};
	wmma.mma.sync.aligned.col.col.m16n16k16.f16.f16 {%r8695, %r8696, %r8697, %r8698}, {%r8659, %r8660, %r8661, %r8662, %r8663, %r8664, %r8665, %r8666}, {%r8683, %r8684, %r8685, %r8686, %r8687, %r8688, %r8689, %r8690}, {%r8647, %r8648, %r8649, %r8650};
	wmma.mma.sync.aligned.col.col.m16n16k16.f16.f16 {%r8699, %r8700, %r8701, %r8702}, {%r8667, %r8668, %r8669, %r8670, %r8671, %r8672, %r8673, %r8674}, {%r8675, %r8676, %r8677, %r8678, %r8679, %r8680, %r8681, %r8682}, {%r8651, %r8652, %r8653, %r8654};
	wmma.mma.sync.aligned.col.col.m16n16k16.f16.f16 {%r8703, %r8704, %r8705, %r8706}, {%r8667, %r8668, %r8669, %r8670, %r8671, %r8672, %r8673, %r8674}, {%r8683, %r8684, %r8685, %r8686, %r8687, %r8688, %r8689, %r8690}, {%r8655, %r8656, %r8657, %r8658};
	add.s64 	%rd368, %rd120, 2031616;
	// begin inline asm
	cp.async.cg.shared.global [%r3052], [%rd368], 16, 16;
	// end inline asm
	add.s64 	%rd369, %rd120, 2048000;
	// begin inline asm
	cp.async.cg.shared.global [%r3053], [%rd369], 16, 16;
	// end inline asm
	add.s64 	%rd370, %rd120, 2064384;
	// begin inline asm
	cp.async.cg.shared.global [%r3054], [%rd370], 16, 16;
	// end inline asm
	add.s64 	%rd371, %rd120, 2080768;
	// begin inline asm
	cp.async.cg.shared.global [%r3055], [%rd371], 16, 16;
	// end inline asm
	add.s64 	%rd372, %rd124, 3968;
	// begin inline asm
	cp.async.cg.shared.global [%r3056], [%rd372], 16, 16;
	// end inline asm
	add.s64 	%rd373, %rd124, 69504;
	// begin inline asm
	cp.async.cg.shared.global [%r3057], [%rd373], 16, 16;
	// end inline asm
	add.s64 	%rd374, %rd124, 135040;
	// begin inline asm
	cp.async.cg.shared.global [%r3058], [%rd374], 16, 16;
	// end inline asm
	add.s64 	%rd375, %rd124, 200576;
	// begin inline asm
	cp.async.cg.shared.global [%r3059], [%rd375], 16, 16;
	// end inline asm
	// begin inline asm
	cp.async.commit_group;
	// end inline asm
	// begin inline asm
	cp.async.wait_group 2;
	// end inline asm
	bar.sync 	0;
	wmma.load.a.sync.aligned.col.m16n16k16.shared.f16 	{%r8707, %r8708, %r8709, %r8710, %r8711, %r8712, %r8713, %r8714}, [%r3507], %r3089;
	wmma.load.a.sync.aligned.col.m16n16k16.shared.f16 	{%r8715, %r8716, %r8717, %r8718, %r8719, %r8720, %r8721, %r8722}, [%r3516], %r3089;
	wmma.load.b.sync.aligned.col.m16n16k16.shared.f16 	{%r8723, %r8724, %r8725, %r8726, %r8727, %r8728, %r8729, %r8730}, [%r3525], %r3089;
	wmma.load.b.sync.aligned.col.m16n16k16.shared.f16 	{%r8731, %r8732, %r8733, %r8734, %r8735, %r8736, %r8737, %r8738}, [%r3534], %r3089;
	wmma.mma.sync.aligned.col.col.m16n16k16.f16.f16 {%r8739, %r8740, %r8741, %r8742}, {%r8707, %r8708, %r8709, %r8710, %r8711, %r8712, %r8713, %r8714}, {%r8723, %r8724, %r8725, %r8726, %r8727, %r8728, %r8729, %r8730}, {%r8691, %r8692, %r8693, %r8694};
	wmma.mma.sync.aligned.col.col.m16n16k16.f16.f16 {%r8743, %r8744, %r8745, %r8746}, {%r8707, %r8708, %r8709, %r8710, %r8711, %r8712, %r8713, %r8714}, {%r8731, %r8732, %r8733, %r8734, %r8735, %r8736, %r8737, %r8738}, {%r8695, %r8696, %r8697, %r8698};
	wmma.mma.sync.aligned.col.col.m16n16k16.f16.f16 {%r8747, %r8748, %r8749, %r8750}, {%r8715, %r8716, %r8717, %r8718, %r8719, %r8720, %r8721, %r8722}, {%r8723, %r8724, %r8725, %r8726, %r8727, %r8728, %r8729, %r8730}, {%r8699, %r8700, %r8701, %r8702};
	wmma.mma.sync.aligned.col.col.m16n16k16.f16.f16 {%r8751, %r8752, %r8753, %r8754}, {%r8715, %r8716, %r8717, %r8718, %r8719, %r8720, %r8721, %r8722}, {%r8731, %r8732, %r8733, %r8734, %r8735, %r8736, %r8737, %r8738}, {%r8703, %r8704, %r8705, %r8706};
	wmma.load.a.sync.aligned.col.m16n16k16.shared.f16 	{%r8755, %r8756, %r8757, %r8758, %r8759, %r8760, %r8761, %r8762}, [%r3559], %r3089;
	wmma.load.a.sync.aligned.col.m16n16k16.shared.f16 	{%r8763, %r8764, %r8765, %r8766, %r8767, %r8768, %r8769, %r8770}, [%r3568], %r3089;
	wmma.load.b.sync.aligned.col.m16n16k16.shared.f16 	{%r8771, %r8772, %r8773, %r8774, %r8775, %r8776, %r8777, %r8778}, [%r3577], %r3089;
	wmma.load.b.sync.aligned.col.m16n16k16.shared.f16 	{%r8779, %r8780, %r8781, %r8782, %r8783, %r8784, %r8785, %r8786}, [%r3586], %r3089;
	wmma.mma.sync.aligned.col.col.m16n16k16.f16.f16 {%r8787, %r8788, %r8789, %r8790}, {%r8755, %r8756, %r8757, %r8758, %r8759, %r8760, %r8761, %r8762}, {%r8771, %r8772, %r8773, %r8774, %r8775, %r8776, %r8777, %r8778}, {%r8739, %r8740, %r8741, %r8742};
	wmma.mma.sync.aligned.col.col.m16n16k16.f16.f16 {%r8791, %r8792, %r8793, %r8794}, {%r8755, %r8756, %r8757, %r8758, %r8759, %r8760, %r8761, %r8762}, {%r8779, %r8780, %r8781, %r8782, %r8783, %r8784, %r8785, %r8786}, {%r8743, %r8744, %r8745, %r8746};
	wmma.mma.sync.aligned.col.col.m16n16k16.f16.f16 {%r8795, %r8796, %r8797, %r8798}, {%r8763, %r8764, %r8765, %r8766, %r8767, %r8768, %r8769, %r8770}, {%r8771, %r8772, %r8773, %r8774, %r8775, %r8776, %r8777, %r8778}, {%r8747, %r8748, %r8749, %r8750};
	wmma.mma.sync.aligned.col.col.m16n16k16.f16.f16 {%r8799, %r8800, %r8801, %r8802}, {%r8763, %r8764, %r8765, %r8766, %r8767, %r8768, %r8769, %r8770}, {%r8779, %r8780, %r8781, %r8782, %r8783, %r8784, %r8785, %r8786}, {%r8751, %r8752, %r8753, %r8754};
	wmma.load.a.sync.aligned.col.m16n16k16.shared.f16 	{%r8803, %r8804, %r8805, %r8806, %r8807, %r8808, %r8809, %r8810}, [%r3611], %r3089;
	wmma.load.a.sync.aligned.col.m16n16k16.shared.f16 	{%r8811, %r8812, %r8813, %r8814, %r8815, %r8816, %r8817, %r8818}, [%r3620], %r3089;
	wmma.load.b.sync.aligned.col.m16n16k16.shared.f16 	{%r8819, %r8820, %r8821, %r8822, %r8823, %r8824, %r8825, %r8826}, [%r3629], %r3089;
	wmma.load.b.sync.aligned.col.m16n16k16.shared.f16 	{%r8827, %r8828, %r8829, %r8830, %r8831, %r8832, %r8833, %r8834}, [%r3638], %r3089;
	wmma.mma.sync.aligned.col.col.m16n16k16.f16.f16 {%r8835, %r8836, %r8837, %r8838}, {%r8803, %r8804, %r8805, %r8806, %r8807, %r8808, %r8809, %r8810}, {%r8819, %r8820, %r8821, %r8822, %r8823, %r8824, %r8825, %r8826}, {%r8787, %r8788, %r8789, %r8790};
	wmma.mma.sync.aligned.col.col.m16n16k16.f16.f16 {%r8839, %r8840, %r8841, %r8842}, {%r8803, %r8804, %r8805, %r8806, %r8807, %r8808, %r8809, %r8810}, {%r8827, %r8828, %r8829, %r8830, %r8831, %r8832, %r8833, %r8834}, {%r8791, %r8792, %r8793, %r8794};
	wmma.mma.sync.aligned.col.col.m16n16k16.f16.f16 {%r8843, %r8844, %r8845, %r8846}, {%r8811, %r8812, %r8813, %r8814, %r8815, %r8816, %r8817, %r8818}, {%r8819, %r8820, %r8821, %r8822, %r8823, %r8824, %r8825, %r8826}, {%r8795, %r8796, %r8797, %r8798};
	wmma.mma.sync.aligned.col.col.m16n16k16.f16.f16 {%r8847, %r8848, %r8849, %r8850}, {%r8811, %r8812, %r8813, %r8814, %r8815, %r8816, %r8817, %r8818}, {%r8827, %r8828, %r8829, %r8830, %r8831, %r8832, %r8833, %r8834}, {%r8799, %r8800, %r8801, %r8802};
	wmma.load.a.sync.aligned.col.m16n16k16.shared.f16 	{%r8851, %r8852, %r8853, %r8854, %r8855, %r8856, %r8857, %r8858}, [%r3663], %r3089;
	wmma.load.a.sync.aligned.col.m16n16k16.shared.f16 	{%r8859, %r8860, %r8861, %r8862, %r8863, %r8864, %r8865, %r8866}, [%r3672], %r3089;
	wmma.load.b.sync.aligned.col.m16n16k16.shared.f16 	{%r8867, %r8868, %r8869, %r8870, %r8871, %r8872, %r8873, %r8874}, [%r3681], %r3089;
	wmma.load.b.sync.aligned.col.m16n16k16.shared.f16 	{%r8875, %r8876, %r8877, %r8878, %r8879, %r8880, %r8881, %r8882}, [%r3690], %r3089;
	wmma.mma.sync.aligned.col.col.m16n16k16.f16.f16 {%r8883, %r8884, %r8885, %r8886}, {%r8851, %r8852, %r8853, %r8854, %r8855, %r8856, %r8857, %r8858}, {%r8867, %r8868, %r8869, %r8870, %r8871, %r8872, %r8873, %r8874}, {%r8835, %r8836, %r8837, %r8838};
	wmma.mma.sync.aligned.col.col.m16n16k16.f16.f16 {%r8887, %r8888, %r8889, %r8890}, {%r8851, %r8852, %r8853, %r8854, %r8855, %r8856, %r8857, %r8858}, {%r8875, %r8876, %r8877, %r8878, %r8879, %r8880, %r8881, %r8882}, {%r8839, %r8840, %r8841, %r8842};
	wmma.mma.sync.aligned.col.col.m16n16k16.f16.f16 {%r8891, %r8892, %r8893, %r8894}, {%r8859, %r8860, %r8861, %r8862, %r8863, %r8864, %r8865, %r8866}, {%r8867, %r8868, %r8869, %r8870, %r8871, %r8872, %r8873, %r8874}, {%r8843, %r8844, %r8845, %r8846};
	wmma.mma.sync.aligned.col.col.m16n16k16.f16.f16 {%r8895, %r8896, %r8897, %r8898}, {%r8859, %r8860, %r8861, %r8862, %r8863, %r8864, %r8865, %r8866}, {%r8875, %r8876, %r8877, %r8878, %r8879, %r8880, %r8881, %r8882}, {%r8847, %r8848, %r8849, %r8850};
	// begin inline asm
	cp.async.wait_group 1;
	// end inline asm
	bar.sync 	0;
	wmma.load.a.sync.aligned.col.m16n16k16.shared.f16 	{%r8899, %r8900, %r8901, %r8902, %r8903, %r8904, %r8905, %r8906}, [%r3088], %r3089;
	wmma.load.a.sync.aligned.col.m16n16k16.shared.f16 	{%r8907, %r8908, %r8909, %r8910, %r8911, %r8912, %r8913, %r8914}, [%r3098], %r3089;
	wmma.load.b.sync.aligned.col.m16n16k16.shared.f16 	{%r8915, %r8916, %r8917, %r8918, %r8919, %r8920, %r8921, %r8922}, [%r3109], %r3089;
	wmma.load.b.sync.aligned.col.m16n16k16.shared.f16 	{%r8923, %r8924, %r8925, %r8926, %r8927, %r8928, %r8929, %r8930}, [%r3118], %r3089;
	wmma.mma.sync.aligned.col.col.m16n16k16.f16.f16 {%r8931, %r8932, %r8933, %r8934}, {%r8899, %r8900, %r8901, %r8902, %r8903, %r8904, %r8905, %r8906}, {%r8915, %r8916, %r8917, %r8918, %r8919, %r8920, %r8921, %r8922}, {%r8883, %r8884, %r8885, %r8886};
	wmma.mma.sync.aligned.col.col.m16n16k16.f16.f16 {%r8935, %r8936, %r8937, %r8938}, {%r8899, %r8900, %r8901, %r8902, %r8903, %r8904, %r8905, %r8906}, {%r8923, %r8924, %r8925, %r8926, %r8927, %r8928, %r8929, %r8930}, {%r8887, %r8888, %r8889, %r8890};
	wmma.mma.sync.aligned.col.col.m16n16k16.f16.f16 {%r8939, %r8940, %r8941, %r8942}, {%r8907, %r8908, %r8909, %r8910, %r8911, %r8912, %r8913, %r8914}, {%r8915, %r8916, %r8917, %r8918, %r8919, %r8920, %r8921, %r8922}, {%r8891, %r8892, %r8893, %r8894};
	wmma.mma.sync.aligned.col.col.m16n16k16.f16.f16 {%r8943, %r8944, %r8945, %r8946}, {%r8907, %r8908, %r8909, %r8910, %r8911, %r8912, %r8913, %r8914}, {%r8923, %r8924, %r8925, %r8926, %r8927, %r8928, %r8929, %r8930}, {%r8895, %r8896, %r8897, %r8898};
	wmma.load.a.sync.aligned.col.m16n16k16.shared.f16 	{%r8947, %r8948, %r8949, %r8950, %r8951, %r8952, %r8953, %r8954}, [%r3143], %r3089;
	wmma.load.a.sync.aligned.col.m16n16k16.shared.f16 	{%r8955, %r8956, %r8957, %r8958, %r8959, %r8960, %r8961, %r8962}, [%r3152], %r3089;
	wmma.load.b.sync.aligned.col.m16n16k16.shared.f16 	{%r8963, %r8964, %r8965, %r8966, %r8967, %r8968, %r8969, %r8970}, [%r3161], %r3089;
	wmma.load.b.sync.aligned.col.m16n16k16.shared.f16 	{%r8971, %r8972, %r8973, %r8974, %r8975, %r8976, %r8977, %r8978}, [%r3170], %r3089;
	wmma.mma.sync.aligned.col.col.m16n16k16.f16.f16 {%r8979, %r8980, %r8981, %r8982}, {%r8947, %r8948, %r8949, %r8950, %r8951, %r8952, %r8953, %r8954}, {%r8963, %r8964, %r8965, %r8966, %r8967, %r8968, %r8969, %r8970}, {%r8931, %r8932, %r8933, %r8934};
	wmma.mma.sync.aligned.col.col.m16n16k16.f16.f16 {%r8983, %r8984, %r8985, %r8986}, {%r8947, %r8948, %r8949, %r8950, %r8951, %r8952, %r8953, %r8954}, {%r8971, %r8972, %r8973, %r8974, %r8975, %r8976, %r8977, %r8978}, {%r8935, %r8936, %r8937, %r8938};
	wmma.mma.sync.aligned.col.col.m16n16k16.f16.f16 {%r8987, %r8988, %r8989, %r8990}, {%r8955, %r8956, %r8957, %r8958, %r8959, %r8960, %r8961, %r8962}, {%r8963, %r8964, %r8965, %r8966, %r8967, %r8968, %r8969, %r8970}, {%r8939, %r8940, %r8941, %r8942};
	wmma.mma.sync.aligned.col.col.m16n16k16.f16.f16 {%r8991, %r8992, %r8993, %r8994}, {%r8955, %r8956, %r8957, %r8958, %r8959, %r8960, %r8961, %r8962}, {%r8971, %r8972, %r8973, %r8974, %r8975, %r8976, %r8977, %r8978}, {%r8943, %r8944, %r8945, %r8946};
	wmma.load.a.sync.aligned.col.m16n16k16.shared.f16 	{%r8995, %r8996, %r8997, %r8998, %r8999, %r9000, %r9001, %r9002}, [%r3195], %r3089;
	wmma.load.a.sync.aligned.col.m16n16k16.shared.f16 	{%r9003, %r9004, %r9005, %r9006, %r9007, %r9008, %r9009, %r9010}, [%r3204], %r3089;
	wmma.load.b.sync.aligned.col.m16n16k16.shared.f16 	{%r9011, %r9012, %r9013, %r9014, %r9015, %r9016, %r9017, %r9018}, [%r3213], %r3089;
	wmma.load.b.sync.aligned.col.m16n16k16.shared.f16 	{%r9019, %r9020, %r9021, %r9022, %r9023, %r9024, %r9025, %r9026}, [%r3222], %r3089;
	wmma.mma.sync.aligned.col.col.m16n16k16.f16.f16 {%r9027, %r9028, %r9029, %r9030}, {%r8995, %r8996, %r8997, %r8998, %r8999, %r9000, %r9001, %r9002}, {%r9011, %r9012, %r9013, %r9014, %r9015, %r9016, %r9017, %r9018}, {%r8979, %r8980, %r8981, %r8982};
	wmma.mma.sync.aligned.col.col.m16n16k16.f16.f16 {%r9031, %r9032, %r9033, %r9034}, {%r8995, %r8996, %r8997, %r8998, %r8999, %r9000, %r9001, %r9002}, {%r9019, %r9020, %r9021, %r9022, %r9023, %r9024, %r9025, %r9026}, {%r8983, %r8984, %r8985, %r8986};
	wmma.mma.sync.aligned.col.col.m16n16k16.f16.f16 {%r9035, %r9036, %r9037, %r9038}, {%r9003, %r9004, %r9005, %r9006, %r9007, %r9008, %r9009, %r9010}, {%r9011, %r9012, %r9013, %r9014, %r9015, %r9016, %r9017, %r9018}, {%r8987, %r8988, %r8989, %r8990};
	wmma.mma.sync.aligned.col.col.m16n16k16.f16.f16 {%r9039, %r9040, %r9041, %r9042}, {%r9003, %r9004, %r9005, %r9006, %r9007, %r9008, %r9009, %r9010}, {%r9019, %r9020, %r9021, %r9022, %r9023, %r9024, %r9025, %r9026}, {%r8991, %r8992, %r8993, %r8994};
	wmma.load.a.sync.aligned.col.m16n16k16.shared.f16 	{%r9043, %r9044, %r9045, %r9046, %r9047, %r9048, %r9049, %r9050}, [%r3247], %r3089;
	wmma.load.a.sync.aligned.col.m16n16k16.shared.f16 	{%r9051, %r9052, %r9053, %r9054, %r9055, %r9056, %r9057, %r9058}, [%r3256], %r3089;
	wmma.load.b.sync.aligned.col.m16n16k16.shared.f16 	{%r9059, %r9060, %r9061, %r9062, %r9063, %r9064, %r9065, %r9066}, [%r3265], %r3089;
	wmma.load.b.sync.aligned.col.m16n16k16.shared.f16 	{%r9067, %r9068, %r9069, %r9070, %r9071, %r9072, %r9073, %r9074}, [%r3274], %r3089;
	wmma.mma.sync.aligned.col.col.m16n16k16.f16.f16 {%r9075, %r9076, %r9077, %r9078}, {%r9043, %r9044, %r9045, %r9046, %r9047, %r9048, %r9049, %r9050}, {%r9059, %r9060, %r9061, %r9062, %r9063, %r9064, %r9065, %r9066}, {%r9027, %r9028, %r9029, %r9030};
	wmma.mma.sync.aligned.col.col.m16n16k16.f16.f16 {%r9079, %r9080, %r9081, %r9082}, {%r9043, %r9044, %r9045, %r9046, %r9047, %r9048, %r9049, %r9050}, {%r9067, %r9068, %r9069, %r9070, %r9071, %r9072, %r9073, %r9074}, {%r9031, %r9032, %r9033, %r9034};
	wmma.mma.sync.aligned.col.col.m16n16k16.f16.f16 {%r9083, %r9084, %r9085, %r9086}, {%r9051, %r9052, %r9053, %r9054, %r9055, %r9056, %r9057, %r9058}, {%r9059, %r9060, %r9061, %r9062, %r9063, %r9064, %r9065, %r9066}, {%r9035, %r9036, %r9037, %r9038};
	wmma.mma.sync.aligned.col.col.m16n16k16.f16.f16 {%r9087, %r9088, %r9089, %r9090}, {%r9051, %r9052, %r9053, %r9054, %r9055, %r9056, %r9057, %r9058}, {%r9067, %r9068, %r9069, %r9070, %r9071, %r9072, %r9073, %r9074}, {%r9039, %r9040, %r9041, %r9042};
	// begin inline asm
	cp.async.wait_group 0;
	// end inline asm
	bar.sync 	0;
	wmma.load.a.sync.aligned.col.m16n16k16.shared.f16 	{%r9091, %r9092, %r9093, %r9094, %r9095, %r9096, %r9097, %r9098}, [%r3299], %r3089;
	wmma.load.a.sync.aligned.col.m16n16k16.shared.f16 	{%r9099, %r9100, %r9101, %r9102, %r9103, %r9104, %r9105, %r9106}, [%r3308], %r3089;
	wmma.load.b.sync.aligned.col.m16n16k16.shared.f16 	{%r9107, %r9108, %r9109, %r9110, %r9111, %r9112, %r9113, %r9114}, [%r3317], %r3089;
	wmma.load.b.sync.aligned.col.m16n16k16.shared.f16 	{%r9115, %r9116, %r9117, %r9118, %r9119, %r9120, %r9121, %r9122}, [%r3326], %r3089;
	wmma.mma.sync.aligned.col.col.m16n16k16.f16.f16 {%r9123, %r9124, %r9125, %r9126}, {%r9091, %r9092, %r9093, %r9094, %r9095, %r9096, %r9097, %r9098}, {%r9107, %r9108, %r9109, %r9110, %r9111, %r9112, %r9113, %r9114}, {%r9075, %r9076, %r9077, %r9078};
	wmma.mma.sync.aligned.col.col.m16n16k16.f16.f16 {%r9127, %r9128, %r9129, %r9130}, {%r9091, %r9092, %r9093, %r9094, %r9095, %r9096, %r9097, %r9098}, {%r9115, %r9116, %r9117, %r9118, %r9119, %r9120, %r9121, %r9122}, {%r9079, %r9080, %r9081, %r9082};
	wmma.mma.sync.aligned.col.col.m16n16k16.f16.f16 {%r9131, %r9132, %r9133, %r9134}, {%r9099, %r9100, %r9101, %r9102, %r9103, %r9104, %r9105, %r9106}, {%r9107, %r9108, %r9109, %r9110, %r9111, %r9112, %r9113, %r9114}, {%r9083, %r9084, %r9085, %r9086};
	wmma.mma.sync.aligned.col.col.m16n16k16.f16.f16 {%r9135, %r9136, %r9137, %r9138}, {%r9099, %r9100, %r9101, %r9102, %r9103, %r9104, %r9105, %r9106}, {%r9115, %r9116, %r9117, %r9118, %r9119, %r9120, %r9121, %r9122}, {%r9087, %r9088, %r9089, %r9090};
	wmma.load.a.sync.aligned.col.m16n16k16.shared.f16 	{%r9139, %r9140, %r9141, %r9142, %r9143, %r9144, %r9145, %r9146}, [%r3351], %r3089;
	wmma.load.a.sync.aligned.col.m16n16k16.shared.f16 	{%r9147, %r9148, %r9149, %r9150, %r9151, %r9152, %r9153, %r9154}, [%r3360], %r3089;
	wmma.load.b.sync.aligned.col.m16n16k16.shared.f16 	{%r9155, %r9156, %r9157, %r9158, %r9159, %r9160, %r9161, %r9162}, [%r3369], %r3089;
	wmma.load.b.sync.aligned.col.m16n16k16.shared.f16 	{%r9163, %r9164, %r9165, %r9166, %r9167, %r9168, %r9169, %r9170}, [%r3378], %r3089;
	wmma.mma.sync.aligned.col.col.m16n16k16.f16.f16 {%r9171, %r9172, %r9173, %r9174}, {%r9139, %r9140, %r9141, %r9142, %r9143, %r9144, %r9145, %r9146}, {%r9155, %r9156, %r9157, %r9158, %r9159, %r9160, %r9161, %r9162}, {%r9123, %r9124, %r9125, %r9126};
	wmma.mma.sync.aligned.col.col.m16n16k16.f16.f16 {%r9175, %r9176, %r9177, %r9178}, {%r9139, %r9140, %r9141, %r9142, %r9143, %r9144, %r9145, %r9146}, {%r9163, %r9164, %r9165, %r9166, %r9167, %r9168, %r9169, %r9170}, {%r9127, %r9128, %r9129, %r9130};
	wmma.mma.sync.aligned.col.col.m16n16k16.f16.f16 {%r9179, %r9180, %r9181, %r9182}, {%r9147, %r9148, %r9149, %r9150, %r9151, %r9152, %r9153, %r9154}, {%r9155, %r9156, %r9157, %r9158, %r9159, %r9160, %r9161, %r9162}, {%r9131, %r9132, %r9133, %r9134};
	wmma.mma.sync.aligned.col.col.m16n16k16.f16.f16 {%r9183, %r9184, %r9185, %r9186}, {%r9147, %r9148, %r9149, %r9150, %r9151, %r9152, %r9153, %r9154}, {%r9163, %r9164, %r9165, %r9166, %r9167, %r9168, %r9169, %r9170}, {%r9135, %r9136, %r9137, %r9138};
	wmma.load.a.sync.aligned.col.m16n16k16.shared.f16 	{%r9187, %r9188, %r9189, %r9190, %r9191, %r9192, %r9193, %r9194}, [%r3403], %r3089;
	wmma.load.a.sync.aligned.col.m16n16k16.shared.f16 	{%r9195, %r9196, %r9197, %r9198, %r9199, %r9200, %r9201, %r9202}, [%r3412], %r3089;
	wmma.load.b.sync.aligned.col.m16n16k16.shared.f16 	{%r9203, %r9204, %r9205, %r9206, %r9207, %r9208, %r9209, %r9210}, [%r3421], %r3089;
	wmma.load.b.sync.aligned.col.m16n16k16.shared.f16 	{%r9211, %r9212, %r9213, %r9214, %r9215, %r9216, %r9217, %r9218}, [%r3430], %r3089;
	wmma.mma.sync.aligned.col.col.m16n16k16.f16.f16 {%r9219, %r9220, %r9221, %r9222}, {%r9187, %r9188, %r9189, %r9190, %r9191, %r9192, %r9193, %r9194}, {%r9203, %r9204, %r9205, %r9206, %r9207, %r9208, %r9209, %r9210}, {%r9171, %r9172, %r9173, %r9174};
	wmma.mma.sync.aligned.col.col.m16n16k16.f16.f16 {%r9223, %r9224, %r9225, %r9226}, {%r9187, %r9188, %r9189, %r9190, %r9191, %r9192, %r9193, %r9194}, {%r9211, %r9212, %r9213, %r9214, %r9215, %r9216, %r9217, %r9218}, {%r9175, %r9176, %r9177, %r9178};
	wmma.mma.sync.aligned.col.col.m16n16k16.f16.f16 {%r9227, %r9228, %r9229, %r9230}, {%r9195, %r9196, %r9197, %r9198, %r9199, %r9200, %r9201, %r9202}, {%r9203, %r9204, %r9205, %r9206, %r9207, %r9208, %r9209, %r9210}, {%r9179, %r9180, %r9181, %r9182};
	wmma.mma.sync.aligned.col.col.m16n16k16.f16.f16 {%r9231, %r9232, %r9233, %r9234}, {%r9195, %r9196, %r9197, %r9198, %r9199, %r9200, %r9201, %r9202}, {%r9211, %r9212, %r9213, %r9214, %r9215, %r9216, %r9217, %r9218}, {%r9183, %r9184, %r9185, %r9186};
	wmma.load.a.sync.aligned.col.m16n16k16.shared.f16 	{%r9235, %r9236, %r9237, %r9238, %r9239, %r9240, %r9241, %r9242}, [%r3455], %r3089;
	wmma.load.a.sync.aligned.col.m16n16k16.shared.f16 	{%r9243, %r9244, %r9245, %r9246, %r9247, %r9248, %r9249, %r9250}, [%r3464], %r3089;
	wmma.load.b.sync.aligned.col.m16n16k16.shared.f16 	{%r9251, %r9252, %r9253, %r9254, %r9255, %r9256, %r9257, %r9258}, [%r3473], %r3089;
	wmma.load.b.sync.aligned.col.m16n16k16.shared.f16 	{%r9259, %r9260, %r9261, %r9262, %r9263, %r9264, %r9265, %r9266}, [%r3482], %r3089;
	wmma.mma.sync.aligned.col.col.m16n16k16.f16.f16 {%r9267, %r9268, %r9269, %r9270}, {%r9235, %r9236, %r9237, %r9238, %r9239, %r9240, %r9241, %r9242}, {%r9251, %r9252, %r9253, %r9254, %r9255, %r9256, %r9257, %r9258}, {%r9219, %r9220, %r9221, %r9222};
	wmma.mma.sync.aligned.col.col.m16n16k16.f16.f16 {%r9271, %r9272, %r9273, %r9274}, {%r9235, %r9236, %r9237, %r9238, %r9239, %r9240, %r9241, %r9242}, {%r9259, %r9260, %r9261, %r9262, %r9263, %r9264, %r9265, %r9266}, {%r9223, %r9224, %r9225, %r9226};
	wmma.mma.sync.aligned.col.col.m16n16k16.f16.f16 {%r9275, %r9276, %r9277, %r9278}, {%r9243, %r9244, %r9245, %r9246, %r9247, %r9248, %r9249, %r9250}, {%r9251, %r9252, %r9253, %r9254, %r9255, %r9256, %r9257, %r9258}, {%r9227, %r9228, %r9229, %r9230};
	wmma.mma.sync.aligned.col.col.m16n16k16.f16.f16 {%r9279, %r9280, %r9281, %r9282}, {%r9243, %r9244, %r9245, %r9246, %r9247, %r9248, %r9249, %r9250}, {%r9259, %r9260, %r9261, %r9262, %r9263, %r9264, %r9265, %r9266}, {%r9231, %r9232, %r9233, %r9234};
	add.s32 	%r9283, %r3088, %r3107;
	wmma.store.d.sync.aligned.col.m16n16k16.shared.f16 	[%r9283], {%r9267, %r9268, %r9269, %r9270}, %r3089;
	add.s32 	%r9284, %r9283, 32;
	wmma.store.d.sync.aligned.col.m16n16k16.shared.f16 	[%r9284], {%r9275, %r9276, %r9277, %r9278}, %r3089;
	add.s32 	%r9285, %r9283, 2304;
	wmma.store.d.sync.aligned.col.m16n16k16.shared.f16 	[%r9285], {%r9271, %r9272, %r9273, %r9274}, %r3089;
	add.s32 	%r9286, %r9283, 2336;
	wmma.store.d.sync.aligned.col.m16n16k16.shared.f16 	[%r9286], {%r9279, %r9280, %r9281, %r9282}, %r3089;
	bar.sync 	0;
	shl.b32 	%r9287, %r3074, 15;
	add.s32 	%r9288, %r9287, %r3072;
	cvt.u64.u32 	%rd383, %r9288;
	mad.lo.s32 	%r9289, %r3067, -917504, %r3085;
	cvt.u64.u32 	%rd384, %r9289;
	add.s64 	%rd385, %rd384, %rd383;
	cvta.to.global.u64 	%rd386, %rd394;
	shl.b64 	%rd387, %rd385, 1;
	add.s64 	%rd388, %rd386, %rd387;
	ld.shared.v4.f32 	{%f35, %f36, %f37, %f38}, [%r3044];
	st.global.v4.f32 	[%rd388], {%f35, %f36, %f37, %f38};
	ld.shared.v4.f32 	{%f39, %f40, %f41, %f42}, [%r3044+2304];
	st.global.v4.f32 	[%rd388+16384], {%f39, %f40, %f41, %f42};
	ld.shared.v4.f32 	{%f43, %f44, %f45, %f46}, [%r3044+4608];
	st.global.v4.f32 	[%rd388+32768], {%f43, %f44, %f45, %f46};
	ld.shared.v4.f32 	{%f47, %f48, %f49, %f50}, [%r3044+6912];
	st.global.v4.f32 	[%rd388+49152], {%f47, %f48, %f49, %f50};
$L__BB0_9:
	ret;

}


// ===== COMPILED SASS (sm_100) =====

	.target	sm_100

	.elftype	@"ET_EXEC"


//--------------------- .note.nv.tkinfo           --------------------------
	.section	.note.nv.tkinfo,"",@"SHT_NOTE"
	.sectionflags	@"SHF_NOTE_NV_TKINFO"
	.tkinfo
        /*0018*/ 	.word	0x00000002
        /*0030*/ 	.string	""
        /*0030*/ 	.string	"ptxas"
        /*0030*/ 	.string	"Cuda compilation tools, release 13.0, V13.0.88"
        /*0030*/ 	.string	"Build cuda_13.0.r13.0/compiler.36424714_0"
        /*0030*/ 	.string	"-arch sm_100 -m 64 "



//--------------------- .note.nv.cuinfo           --------------------------
	.section	.note.nv.cuinfo,"",@"SHT_NOTE"
	.sectionflags	@"SHF_NOTE_NV_CUINFO"
        /*0018*/ 	.short	0x0002
        /*001a*/ 	.short	0x0064
        /*001c*/ 	.short	0x0082
	.zero		2


//--------------------- .nv.info                  --------------------------
	.section	.nv.info,"",@"SHT_CUDA_INFO"
	.align	4


	//----- nvinfo : EIATTR_REGCOUNT
	.align		4
        /*0000*/ 	.byte	0x04, 0x2f
        /*0002*/ 	.short	(.L_1 - .L_0)
	.align		4
.L_0:
        /*0004*/ 	.word	index@(_Z30swin_transformer_fused_fc1_fc2PK6__halfS1_PS_S1_S2_)
        /*0008*/ 	.word	0x000000b0


	//----- nvinfo : EIATTR_FRAME_SIZE
	.align		4
.L_1:
        /*000c*/ 	.byte	0x04, 0x11
        /*000e*/ 	.short	(.L_3 - .L_2)
	.align		4
.L_2:
        /*0010*/ 	.word	index@(_Z30swin_transformer_fused_fc1_fc2PK6__halfS1_PS_S1_S2_)
        /*0014*/ 	.word	0x00000000


	//----- nvinfo : EIATTR_MIN_STACK_SIZE
	.align		4
.L_3:
        /*0018*/ 	.byte	0x04, 0x12
        /*001a*/ 	.short	(.L_5 - .L_4)
	.align		4
.L_4:
        /*001c*/ 	.word	index@(_Z30swin_transformer_fused_fc1_fc2PK6__halfS1_PS_S1_S2_)
        /*0020*/ 	.word	0x00000000
.L_5:


//--------------------- .nv.compat                --------------------------
	.section	.nv.compat,"",@"SHT_CUDA_COMPAT_INFO"
	.align	4
        /*0000*/ 	.byte	0x02, 0x09, 0x00, 0x00, 0x02, 0x02, 0x01, 0x00, 0x02, 0x05, 0x05, 0x00, 0x03, 0x07, 0x01, 0x01
        /*0010*/ 	.byte	0x02, 0x03, 0x00, 0x00, 0x02, 0x06, 0x01, 0x00, 0x04, 0x0b, 0x08, 0x00, 0x09, 0x00, 0x00, 0x00
        /*0020*/ 	.byte	0x00, 0x00, 0x00, 0x00


//--------------------- .nv.info._Z30swin_transformer_fused_fc1_fc2PK6__halfS1_PS_S1_S2_ --------------------------
	.section	.nv.info._Z30swin_transformer_fused_fc1_fc2PK6__halfS1_PS_S1_S2_,"",@"SHT_CUDA_INFO"
	.sectionflags	@""
	.align	4


	//----- nvinfo : EIATTR_CUDA_API_VERSION
	.align		4
        /*0000*/ 	.byte	0x04, 0x37
        /*0002*/ 	.short	(.L_7 - .L_6)
.L_6:
        /*0004*/ 	.word	0x00000082


	//----- nvinfo : EIATTR_KPARAM_INFO
	.align		4
.L_7:
        /*0008*/ 	.byte	0x04, 0x17
        /*000a*/ 	.short	(.L_9 - .L_8)
.L_8:
        /*000c*/ 	.word	0x00000000
        /*0010*/ 	.short	0x0004
        /*0012*/ 	.short	0x0020
        /*0014*/ 	.byte	0x00, 0xf5, 0x21, 0x00


	//----- nvinfo : EIATTR_KPARAM_INFO
	.align		4
.L_9:
        /*0018*/ 	.byte	0x04, 0x17
        /*001a*/ 	.short	(.L_11 - .L_10)
.L_10:
        /*001c*/ 	.word	0x00000000
        /*0020*/ 	.short	0x0003
        /*0022*/ 	.short	0x0018
        /*0024*/ 	.byte	0x00, 0xf5, 0x21, 0x00


	//----- nvinfo : EIATTR_KPARAM_INFO
	.align		4
.L_11:
        /*0028*/ 	.byte	0x04, 0x17
        /*002a*/ 	.short	(.L_13 - .L_12)
.L_12:
        /*002c*/ 	.word	0x00000000
        /*0030*/ 	.short	0x0002
        /*0032*/ 	.short	0x0010
        /*0034*/ 	.byte	0x00, 0xf5, 0x21, 0x00


	//----- nvinfo : EIATTR_KPARAM_INFO
	.align		4
.L_13:
        /*0038*/ 	.byte	0x04, 0x17
        /*003a*/ 	.short	(.L_15 - .L_14)
.L_14:
        /*003c*/ 	.word	0x00000000
        /*0040*/ 	.short	0x0001
        /*0042*/ 	.short	0x0008
        /*0044*/ 	.byte	0x00, 0xf5, 0x21, 0x00


	//----- nvinfo : EIATTR_KPARAM_INFO
	.align		4
.L_15:
        /*0048*/ 	.byte	0x04, 0x17
        /*004a*/ 	.short	(.L_17 - .L_16)
.L_16:
        /*004c*/ 	.word	0x00000000
        /*0050*/ 	.short	0x0000
        /*0052*/ 	.short	0x0000
        /*0054*/ 	.byte	0x00, 0xf5, 0x21, 0x00


	//----- nvinfo : EIATTR_SPARSE_MMA_MASK
	.align		4
.L_17:
        /*0058*/ 	.byte	0x03, 0x50
        /*005a*/ 	.short	0x0000


	//----- nvinfo : EIATTR_WMMA_USED
	.align		4
        /*005c*/ 	.byte	0x01, 0x2b
	.zero		2


	//----- nvinfo : EIATTR_MAXREG_COUNT
	.align		4
        /*0060*/ 	.byte	0x03, 0x1b
        /*0062*/ 	.short	0x00ff


	//----- nvinfo : EIATTR_NUM_BARRIERS
	.align		4
        /*0064*/ 	.byte	0x02, 0x4c
        /*0066*/ 	.byte	0x01
	.zero		1


	//----- nvinfo : EIATTR_MERCURY_ISA_VERSION
	.align		4
        /*0068*/ 	.byte	0x03, 0x5f
        /*006a*/ 	.short	0x0101


	//----- nvinfo : EIATTR_INT_WARP_WIDE_INSTR_OFFSETS
	.align		4
        /*006c*/ 	.byte	0x04, 0x31
        /*006e*/ 	.short	(.L_19 - .L_18)


	//   ....[0]....
.L_18:
        /*0070*/ 	.word	0x000051f0


	//   ....[1]....
        /*0074*/ 	.word	0x00005370


	//----- nvinfo : EIATTR_COOP_GROUP_MASK_REGIDS
	.align		4
.L_19:
        /*0078*/ 	.byte	0x04, 0x29
        /*007a*/ 	.short	(.L_21 - .L_20)


	//   ....[0]....
.L_20:
        /*007c*/ 	.word	0xffffffff


	//   ....[1]....
        /*0080*/ 	.word	0xffffffff


	//----- nvinfo : EIATTR_COOP_GROUP_INSTR_OFFSETS
	.align		4
.L_21:
        /*0084*/ 	.byte	0x04, 0x28
        /*0086*/ 	.short	(.L_23 - .L_22)


	//   ....[0]....
.L_22:
        /*0088*/ 	.word	0x00005110


	//   ....[1]....
        /*008c*/ 	.word	0x00005400


	//----- nvinfo : EIATTR_VRC_CTA_INIT_COUNT
	.align		4
.L_23:
        /*0090*/ 	.byte	0x02, 0x4a
	.zero		1
	.zero		1


	//----- nvinfo : EIATTR_EXIT_INSTR_OFFSETS
	.align		4
        /*0094*/ 	.byte	0x04, 0x1c
        /*0096*/ 	.short	(.L_25 - .L_24)


	//   ....[0]....
.L_24:
        /*0098*/ 	.word	0x00005410


	//   ....[1]....
        /*009c*/ 	.word	0x0000ec90


	//----- nvinfo : EIATTR_CRS_STACK_SIZE
	.align		4
.L_25:
        /*00a0*/ 	.byte	0x04, 0x1e
        /*00a2*/ 	.short	(.L_27 - .L_26)
.L_26:
        /*00a4*/ 	.word	0x00000000


	//----- nvinfo : EIATTR_CBANK_PARAM_SIZE
	.align		4
.L_27:
        /*00a8*/ 	.byte	0x03, 0x19
        /*00aa*/ 	.short	0x0028


	//----- nvinfo : EIATTR_PARAM_CBANK
	.align		4
        /*00ac*/ 	.byte	0x04, 0x0a
        /*00ae*/ 	.short	(.L_29 - .L_28)
	.align		4
.L_28:
        /*00b0*/ 	.word	index@(.nv.constant0._Z30swin_transformer_fused_fc1_fc2PK6__halfS1_PS_S1_S2_)
        /*00b4*/ 	.short	0x0380
        /*00b6*/ 	.short	0x0028


	//----- nvinfo : EIATTR_SW_WAR
	.align		4
.L_29:
        /*00b8*/ 	.byte	0x04, 0x36
        /*00ba*/ 	.short	(.L_31 - .L_30)
.L_30:
        /*00bc*/ 	.word	0x00000008
.L_31:


//--------------------- .nv.callgraph             --------------------------
	.section	.nv.callgraph,"",@"SHT_CUDA_CALLGRAPH"
	.align	4
	.sectionentsize	8
	.align		4
        /*0000*/ 	.word	0x00000000
	.align		4
        /*0004*/ 	.word	0xffffffff
	.align		4
        /*0008*/ 	.word	0x00000000
	.align		4
        /*000c*/ 	.word	0xfffffffe
	.align		4
        /*0010*/ 	.word	0x00000000
	.align		4
        /*0014*/ 	.word	0xfffffffd
	.align		4
        /*0018*/ 	.word	0x00000000
	.align		4
        /*001c*/ 	.word	0xfffffffc


//--------------------- .text._Z30swin_transformer_fused_fc1_fc2PK6__halfS1_PS_S1_S2_ --------------------------
	.section	.text._Z30swin_transformer_fused_fc1_fc2PK6__halfS1_PS_S1_S2_,"ax",@progbits
	.align	128
        .global         _Z30swin_transformer_fused_fc1_fc2PK6__halfS1_PS_S1_S2_
        .type           _Z30swin_transformer_fused_fc1_fc2PK6__halfS1_PS_S1_S2_,@function
        .size           _Z30swin_transformer_fused_fc1_fc2PK6__halfS1_PS_S1_S2_,(.L_x_5 - _Z30swin_transformer_fused_fc1_fc2PK6__halfS1_PS_S1_S2_)
        .other          _Z30swin_transformer_fused_fc1_fc2PK6__halfS1_PS_S1_S2_,@"STO_CUDA_ENTRY STV_DEFAULT"
_Z30swin_transformer_fused_fc1_fc2PK6__halfS1_PS_S1_S2_:
.text._Z30swin_transformer_fused_fc1_fc2PK6__halfS1_PS_S1_S2_:
[----:B------:R-:W-:Y:S01]  /*0000*/  LDC R1, c[0x0][0x37c] ;  /* 0x0000df00ff017b82 */ /* 0x000fe20000000800 */
[----:B------:R-:W1:Y:S01]  /*0010*/  S2R R80, SR_CTAID.Y ;  /* 0x0000000000507919 */ /* 0x000e620000002600 */
[----:B------:R-:W-:-:S05]  /*0020*/  CS2R.32 R3, SR_CgaSize ;  /* 0x0000000000037805 */ /* 0x000fca0000008a00 */
[----:B------:R-:W-:-:S05]  /*0030*/  IMAD R3, R3, -0xa0, RZ ;  /* 0xffffff6003037824 */ /* 0x000fca00078e02ff */
[----:B------:R-:W-:-:S14]  /*0040*/  R2UR UR11, R3 ;  /* 0x00000000030b72ca */ /* 0x000fdc00000e0000 */
[----:B------:R-:W2:Y:S01]  /*0050*/  LDCU UR11, c[0x0][UR11+0x258] ;  /* 0x00004b000b0b77ac */ /* 0x000ea20008000800 */
[----:B------:R-:W3:Y:S01]  /*0060*/  S2R R3, SR_CTAID.X ;  /* 0x0000000000037919 */ /* 0x000ee20000002500 */
[----:B------:R-:W-:-:S06]  /*0070*/  RPCMOV.32 Rpc.LO, R2 ;  /* 0x0000000200007352 */ /* 0x000fcc0000000000 */
[----:B------:R-:W-:-:S05]  /*0080*/  CS2R.32 R2, SR_CgaSize ;  /* 0x0000000000027805 */ /* 0x000fca0000008a00 */
[----:B------:R-:W-:-:S05]  /*0090*/  IMAD R2, R2, -0xa0, RZ ;  /* 0xffffff6002027824 */ /* 0x000fca00078e02ff */
[----:B------:R-:W-:Y:S02]  /*00a0*/  R2UR UR10, R2 ;  /* 0x00000000020a72ca */ /* 0x000fe400000e0000 */
[----:B------:R-:W-:-:S12]  /*00b0*/  RPCMOV.32 R2, Rpc.LO ;  /* 0x0000000000027353 */ /* 0x000fd80000000000 */
[----:B------:R-:W4:Y:S01]  /*00c0*/  LDCU UR10, c[0x0][UR10+0x254] ;  /* 0x00004a800a0a77ac */ /* 0x000f220008000800 */
[----:B------:R-:W1:Y:S01]  /*00d0*/  LDCU.64 UR8, c[0x0][0x358] ;  /* 0x00006b00ff0877ac */ /* 0x000e620008000a00 */
[----:B--2---:R-:W-:-:S04]  /*00e0*/  UISETP.NE.U32.AND UP0, UPT, UR11, URZ, UPT ;  /* 0x000000ff0b00728c */ /* 0x004fc8000bf05070 */
[----:B----4-:R-:W-:Y:S01]  /*00f0*/  UISETP.NE.AND.EX UP0, UPT, UR10, URZ, UPT, UP0 ;  /* 0x000000ff0a00728c */ /* 0x010fe2000bf05300 */
[----:B-1----:R-:W-:-:S04]  /*0100*/  ISETP.GT.U32.AND P0, PT, R80, 0x3, PT ;  /* 0x000000035000780c */ /* 0x002fc80003f04070 */
[----:B---3--:R-:W-:-:S13]  /*0110*/  ISETP.GT.U32.OR P1, PT, R3, 0xf, P0 ;  /* 0x0000000f0300780c */ /* 0x008fda0000724470 */
[----:B------:R-:W-:Y:S05]  /*0120*/  @P1 BRA `(.L_x_0) ;  /* 0x0000004c00ec1947 */ /* 0x000fea0003800000 */
[----:B------:R-:W1:Y:S01]  /*0130*/  S2R R23, SR_TID.X ;  /* 0x0000000000177919 */ /* 0x000e620000002100 */
[----:B------:R-:W2:Y:S01]  /*0140*/  LDC.64 R172, c[0x0][0x380] ;  /* 0x0000e000ffac7b82 */ /* 0x000ea20000000a00 */
[----:B------:R-:W3:Y:S01]  /*0150*/  LDCU.64 UR4, c[0x0][0x388] ;  /* 0x00007100ff0477ac */ /* 0x000ee20008000a00 */
[----:B------:R-:W-:Y:S01]  /*0160*/  MOV R9, 0x400 ;  /* 0x0000040000097802 */ /* 0x000fe20000000f00 */
[----:B------:R-:W4:Y:S01]  /*0170*/  S2R R2, SR_CTAID.Z ;  /* 0x0000000000027919 */ /* 0x000f220000002700 */
[----:B------:R-:W5:Y:S01]  /*0180*/  S2R R22, SR_CgaCtaId ;  /* 0x0000000000167919 */ /* 0x000f620000008800 */
[C---:B-1----:R-:W-:Y:S01]  /*0190*/  IMAD.SHL.U32 R4, R23.reuse, 0x40, RZ ;  /* 0x0000004017047824 */ /* 0x042fe200078e00ff */
[C---:B------:R-:W-:Y:S01]  /*01a0*/  SHF.L.U32 R5, R23.reuse, 0x3, RZ ;  /* 0x0000000317057819 */ /* 0x040fe200000006ff */
[----:B------:R-:W-:Y:S01]  /*01b0*/  IMAD.SHL.U32 R0, R23, 0x80, RZ ;  /* 0x0000008017007824 */ /* 0x000fe200078e00ff */
[----:B------:R-:W-:Y:S01]  /*01c0*/  SHF.R.U32.HI R79, RZ, 0x6, R23 ;  /* 0x00000006ff4f7819 */ /* 0x000fe20000011617 */
[----:B----4-:R-:W-:Y:S01]  /*01d0*/  IMAD R6, R2, 0x2000, R3 ;  /* 0x0000200002067824 */ /* 0x010fe200078e0203 */
[----:B------:R-:W-:-:S02]  /*01e0*/  LOP3.LUT R7, R4, 0xfe00, RZ, 0xc0, !PT ;  /* 0x0000fe0004077812 */ /* 0x000fc400078ec0ff */
[C---:B------:R-:W-:Y:S01]  /*01f0*/  LOP3.LUT R8, R5.reuse, 0x38, RZ, 0xc0, !PT ;  /* 0x0000003805087812 */ /* 0x040fe200078ec0ff */
[----:B------:R-:W-:Y:S01]  /*0200*/  IMAD.SHL.U32 R6, R6, 0x80, RZ ;  /* 0x0000008006067824 */ /* 0x000fe200078e00ff */
[----:B------:R-:W-:Y:S01]  /*0210*/  LOP3.LUT R0, R0, 0x1f800, RZ, 0xc0, !PT ;  /* 0x0001f80000007812 */ /* 0x000fe200078ec0ff */
[----:B------:R-:W-:Y:S01]  /*0220*/  IMAD R7, R80, 0x8000, R7 ;  /* 0x0000800050077824 */ /* 0x000fe200078e0207 */
[----:B------:R-:W-:Y:S02]  /*0230*/  LOP3.LUT R77, R5, 0x78, RZ, 0xc0, !PT ;  /* 0x00000078054d7812 */ /* 0x000fe400078ec0ff */
[----:B-----5:R-:W-:Y:S01]  /*0240*/  LEA R22, R22, R9, 0x18 ;  /* 0x0000000916167211 */ /* 0x020fe200078ec0ff */
[----:B------:R-:W-:Y:S01]  /*0250*/  IMAD.IADD R7, R8, 0x1, R7 ;  /* 0x0000000108077824 */ /* 0x000fe200078e0207 */
[----:B------:R-:W-:Y:S02]  /*0260*/  IADD3 R5, PT, PT, R77, R6, R0 ;  /* 0x000000064d057210 */ /* 0x000fe40007ffe000 */
[----:B------:R-:W-:Y:S01]  /*0270*/  SHF.R.U32.HI R4, RZ, 0x4, R23 ;  /* 0x00000004ff047819 */ /* 0x000fe20000011617 */
[----:B------:R-:W-:Y:S01]  /*0280*/  VIADD R108, R22, 0xcc00 ;  /* 0x0000cc00166c7836 */ /* 0x000fe20000000000 */
[----:B------:R-:W-:Y:S01]  /*0290*/  LEA R9, P1, R2, R7, 0x11 ;  /* 0x0000000702097211 */ /* 0x000fe200078288ff */
[----:B--2---:R-:W-:Y:S01]  /*02a0*/  IMAD.WIDE.U32 R172, R5, 0x2, R172 ;  /* 0x0000000205ac7825 */ /* 0x004fe200078e00ac */
[----:B------:R-:W-:-:S03]  /*02b0*/  SHF.R.U32.HI R5, RZ, 0x3, R23 ;  /* 0x00000003ff057819 */ /* 0x000fc60000011617 */
[----:B------:R-:W-:Y:S01]  /*02c0*/  IMAD.X R10, RZ, RZ, RZ, P1 ;  /* 0x000000ffff0a7224 */ /* 0x000fe200008e06ff */
[----:B---3--:R-:W-:Y:S01]  /*02d0*/  LEA R170, P1, R9, UR4, 0x1 ;  /* 0x0000000409aa7c11 */ /* 0x008fe2000f8208ff */
[----:B------:R-:W-:Y:S01]  /*02e0*/  IMAD R5, R5, 0x48, R8 ;  /* 0x0000004805057824 */ /* 0x000fe200078e0208 */
[----:B------:R-:W-:Y:S01]  /*02f0*/  IADD3 R8, P3, PT, R172, 0x10000, RZ ;  /* 0x00010000ac087810 */ /* 0x000fe20007f7e0ff */
[----:B------:R-:W-:Y:S01]  /*0300*/  IMAD R4, R4, 0x88, R77 ;  /* 0x0000008804047824 */ /* 0x000fe200078e024d */
[C---:B------:R-:W-:Y:S01]  /*0310*/  IADD3 R6, P2, PT, R172.reuse, 0x8000, RZ ;  /* 0x00008000ac067810 */ /* 0x040fe20007f5e0ff */
[----:B------:R-:W-:Y:S01]  /*0320*/  IMAD R138, R5, 0x2, R22 ;  /* 0x00000002058a7824 */ /* 0x000fe200078e0216 */
[----:B------:R-:W-:Y:S01]  /*0330*/  LEA.HI.X R171, R9, UR5, R10, 0x1, P1 ;  /* 0x0000000509ab7c11 */ /* 0x000fe200088f0c0a */
[--C-:B------:R-:W-:Y:S01]  /*0340*/  IMAD.X R9, RZ, RZ, R173.reuse, P3 ;  /* 0x000000ffff097224 */ /* 0x100fe200018e06ad */
[----:B------:R-:W-:Y:S01]  /*0350*/  IADD3 R10, P1, PT, R172, 0x18000, RZ ;  /* 0x00018000ac0a7810 */ /* 0x000fe20007f3e0ff */
[--C-:B------:R-:W-:Y:S01]  /*0360*/  IMAD.X R7, RZ, RZ, R173.reuse, P2 ;  /* 0x000000ffff077224 */ /* 0x100fe200010e06ad */
[----:B------:R-:W-:Y:S01]  /*0370*/  LEA R4, R4, R22, 0x1 ;  /* 0x0000001604047211 */ /* 0x000fe200078e08ff */
[----:B------:R-:W-:Y:S01]  /*0380*/  IMAD.SHL.U32 R5, R23, 0x4, RZ ;  /* 0x0000000417057824 */ /* 0x000fe200078e00ff */
[C---:B------:R-:W-:Y:S01]  /*0390*/  IADD3 R16, P3, PT, R172.reuse, 0x30000, RZ ;  /* 0x00030000ac107810 */ /* 0x040fe20007f7e0ff */
[----:B------:R-:W-:Y:S01]  /*03a0*/  IMAD R108, R79, 0x1200, R108 ;  /* 0x000012004f6c7824 */ /* 0x000fe200078e026c */
[-C--:B------:R-:W-:Y:S01]  /*03b0*/  IADD3.X R11, PT, PT, RZ, R173.reuse, RZ, P1, !PT ;  /* 0x000000adff0b7210 */ /* 0x080fe20000ffe4ff */
[----:B------:R-:W-:Y:S01]  /*03c0*/  @!PT LDS RZ, [RZ] ;  /* 0x00000000fffff984 */ /* 0x000fe20000000800 */
[----:B------:R-:W-:Y:S01]  /*03d0*/  @!PT LDS RZ, [RZ] ;  /* 0x00000000fffff984 */ /* 0x000fe20000000800 */
[----:B------:R-:W-:Y:S01]  /*03e0*/  @!PT LDS RZ, [RZ] ;  /* 0x00000000fffff984 */ /* 0x000fe20000000800 */
[----:B------:R-:W-:Y:S01]  /*03f0*/  LDGSTS.E.BYPASS.128 [R4], desc[UR8][R172.64] ;  /* 0x00000000ac047fae */ /* 0x000fe2000b981808 */
[C---:B------:R-:W-:Y:S01]  /*0400*/  IADD3 R12, P2, PT, R172.reuse, 0x20000, RZ ;  /* 0x00020000ac0c7810 */ /* 0x040fe20007f5e0ff */
[--C-:B------:R-:W-:Y:S01]  /*0410*/  IMAD.X R17, RZ, RZ, R173.reuse, P3 ;  /* 0x000000ffff117224 */ /* 0x100fe200018e06ad */
[----:B------:R-:W-:Y:S01]  /*0420*/  IADD3 R14, P1, PT, R172, 0x28000, RZ ;  /* 0x00028000ac0e7810 */ /* 0x000fe20007f3e0ff */
[----:B------:R1:W-:Y:S01]  /*0430*/  LDGSTS.E.BYPASS.128 [R4+0x880], desc[UR8][R6.64] ;  /* 0x0088000006047fae */ /* 0x0003e2000b981808 */
[----:B------:R-:W-:Y:S01]  /*0440*/  IADD3 R166, P4, PT, R170, 0x8000, RZ ;  /* 0x00008000aaa67810 */ /* 0x000fe20007f9e0ff */
[--C-:B------:R-:W-:Y:S01]  /*0450*/  IMAD.X R13, RZ, RZ, R173.reuse, P2 ;  /* 0x000000ffff0d7224 */ /* 0x100fe200010e06ad */
[----:B------:R-:W-:Y:S01]  /*0460*/  IADD3 R18, P2, PT, R172, 0x38000, RZ ;  /* 0x00038000ac127810 */ /* 0x000fe20007f5e0ff */
[----:B------:R2:W-:Y:S01]  /*0470*/  LDGSTS.E.BYPASS.128 [R4+0x1100], desc[UR8][R8.64] ;  /* 0x0110000008047fae */ /* 0x0005e2000b981808 */
[----:B------:R-:W-:Y:S01]  /*0480*/  IMAD.X R15, RZ, RZ, R173, P1 ;  /* 0x000000ffff0f7224 */ /* 0x000fe200008e06ad */
[----:B------:R-:W-:Y:S01]  /*0490*/  IADD3 R164, P5, PT, R170, 0xc000, RZ ;  /* 0x0000c000aaa47810 */ /* 0x000fe20007fbe0ff */
[--C-:B------:R-:W-:Y:S01]  /*04a0*/  IMAD.X R167, RZ, RZ, R171.reuse, P4 ;  /* 0x000000ffffa77224 */ /* 0x100fe200020e06ab */
[----:B------:R3:W-:Y:S01]  /*04b0*/  LDGSTS.E.BYPASS.128 [R4+0x1980], desc[UR8][R10.64] ;  /* 0x019800000a047fae */ /* 0x0007e2000b981808 */
[----:B------:R-:W-:Y:S01]  /*04c0*/  IADD3.X R19, PT, PT, RZ, R173, RZ, P2, !PT ;  /* 0x000000adff137210 */ /* 0x000fe200017fe4ff */
[----:B------:R-:W-:Y:S01]  /*04d0*/  VIADD R145, R108, 0x5100 ;  /* 0x000051006c917836 */ /* 0x000fe20000000000 */
[----:B------:R-:W-:Y:S01]  /*04e0*/  LOP3.LUT R5, R5, 0x80, RZ, 0xc0, !PT ;  /* 0x0000008005057812 */ /* 0x000fe200078ec0ff */
[----:B------:R4:W-:Y:S01]  /*04f0*/  LDGSTS.E.BYPASS.128 [R4+0x2200], desc[UR8][R12.64] ;  /* 0x022000000c047fae */ /* 0x0009e2000b981808 */
[----:B-1----:R-:W-:Y:S01]  /*0500*/  IADD3 R6, P3, PT, R172, 0x40000, RZ ;  /* 0x00040000ac067810 */ /* 0x002fe20007f7e0ff */
[----:B------:R-:W-:Y:S01]  /*0510*/  IMAD.X R165, RZ, RZ, R171, P5 ;  /* 0x000000ffffa57224 */ /* 0x000fe200028e06ab */
[----:B------:R-:W-:Y:S01]  /*0520*/  IADD3 R130, PT, PT, R108, 0x20, RZ ;  /* 0x000000206c827810 */ /* 0x000fe20007ffe0ff */
[----:B------:R1:W-:Y:S01]  /*0530*/  LDGSTS.E.BYPASS.128 [R4+0x2a80], desc[UR8][R14.64] ;  /* 0x02a800000e047fae */ /* 0x0003e2000b981808 */
[----:B--2---:R-:W-:Y:S01]  /*0540*/  IADD3 R8, P1, PT, R172, 0x48000, RZ ;  /* 0x00048000ac087810 */ /* 0x004fe20007f3e0ff */
[--C-:B------:R-:W-:Y:S01]  /*0550*/  IMAD.X R7, RZ, RZ, R173.reuse, P3 ;  /* 0x000000ffff077224 */ /* 0x100fe200018e06ad */
[----:B------:R-:W-:Y:S01]  /*0560*/  IADD3 R168, P3, PT, R170, 0x4000, RZ ;  /* 0x00004000aaa87810 */ /* 0x000fe20007f7e0ff */
[----:B------:R2:W-:Y:S01]  /*0570*/  LDGSTS.E.BYPASS.128 [R4+0x3300], desc[UR8][R16.64] ;  /* 0x0330000010047fae */ /* 0x0005e2000b981808 */
[C---:B---3--:R-:W-:Y:S01]  /*0580*/  IADD3 R10, P2, PT, R172.reuse, 0x50000, RZ ;  /* 0x00050000ac0a7810 */ /* 0x048fe20007f5e0ff */
[--C-:B------:R-:W-:Y:S01]  /*0590*/  IMAD.X R9, RZ, RZ, R173.reuse, P1 ;  /* 0x000000ffff097224 */ /* 0x100fe200008e06ad */
[----:B------:R-:W-:Y:S01]  /*05a0*/  IADD3.X R169, PT, PT, RZ, R171, RZ, P3, !PT ;  /* 0x000000abffa97210 */ /* 0x000fe20001ffe4ff */
[----:B------:R3:W-:Y:S01]  /*05b0*/  LDGSTS.E.BYPASS.128 [R4+0x3b80], desc[UR8][R18.64] ;  /* 0x03b8000012047fae */ /* 0x0007e2000b981808 */
[C---:B----4-:R-:W-:Y:S01]  /*05c0*/  IADD3 R12, P1, PT, R172.reuse, 0x58000, RZ ;  /* 0x00058000ac0c7810 */ /* 0x050fe20007f3e0ff */
[--C-:B------:R-:W-:Y:S01]  /*05d0*/  IMAD.X R11, RZ, RZ, R173.reuse, P2 ;  /* 0x000000ffff0b7224 */ /* 0x100fe200010e06ad */
[----:B------:R-:W-:Y:S01]  /*05e0*/  IADD3 R20, P3, PT, R172, 0xb0000, RZ ;  /* 0x000b0000ac147810 */ /* 0x000fe20007f7e0ff */
[----:B------:R-:W-:Y:S01]  /*05f0*/  LDGSTS.E.BYPASS.128 [R138+0xcc00], desc[UR8][R170.64] ;  /* 0x0cc00000aa8a7fae */ /* 0x000fe2000b981808 */
[----:B------:R-:W-:Y:S01]  /*0600*/  IADD3.X R13, PT, PT, RZ, R173, RZ, P1, !PT ;  /* 0x000000adff0d7210 */ /* 0x000fe20000ffe4ff */
[----:B------:R-:W-:Y:S01]  /*0610*/  VIADD R159, R108, 0x4840 ;  /* 0x000048406c9f7836 */ /* 0x000fe20000000000 */
[C---:B-1----:R-:W-:Y:S01]  /*0620*/  IADD3 R14, P2, PT, R172.reuse, 0x60000, RZ ;  /* 0x00060000ac0e7810 */ /* 0x042fe20007f5e0ff */
[----:B------:R-:W-:Y:S01]  /*0630*/  LDGSTS.E.BYPASS.128 [R138+0xd500], desc[UR8][R168.64] ;  /* 0x0d500000a88a7fae */ /* 0x000fe2000b981808 */
[----:B--2---:R-:W-:Y:S01]  /*0640*/  IADD3 R16, P1, PT, R172, 0x68000, RZ ;  /* 0x00068000ac107810 */ /* 0x004fe20007f3e0ff */
[--C-:B------:R-:W-:Y:S01]  /*0650*/  IMAD.X R21, RZ, RZ, R173.reuse, P3 ;  /* 0x000000ffff157224 */ /* 0x100fe200018e06ad */
[----:B------:R-:W-:Y:S01]  /*0660*/  IADD3 R124, PT, PT, R108, 0x40, RZ ;  /* 0x000000406c7c7810 */ /* 0x000fe20007ffe0ff */
[----:B------:R-:W-:Y:S01]  /*0670*/  LDGSTS.E.BYPASS.128 [R138+0xde00], desc[UR8][R166.64] ;  /* 0x0de00000a68a7fae */ /* 0x000fe2000b981808 */
[--C-:B------:R-:W-:Y:S01]  /*0680*/  IMAD.X R15, RZ, RZ, R173.reuse, P2 ;  /* 0x000000ffff0f7224 */ /* 0x100fe200010e06ad */
[----:B---3--:R-:W-:Y:S01]  /*0690*/  IADD3 R18, P2, PT, R172, 0x70000, RZ ;  /* 0x00070000ac127810 */ /* 0x008fe20007f5e0ff */
[----:B------:R-:W-:Y:S01]  /*06a0*/  IMAD.X R17, RZ, RZ, R173, P1 ;  /* 0x000000ffff117224 */ /* 0x000fe200008e06ad */
[----:B------:R-:W-:Y:S01]  /*06b0*/  LDGSTS.E.BYPASS.128 [R138+0xe700], desc[UR8][R164.64] ;  /* 0x0e700000a48a7fae */ /* 0x000fe2000b981808 */
[----:B------:R-:W-:-:S02]  /*06c0*/  IADD3 R76, PT, PT, R108, 0x960, RZ ;  /* 0x000009606c4c7810 */ /* 0x000fc40007ffe0ff */
[----:B------:R-:W-:Y:S01]  /*06d0*/  IMAD.X R19, RZ, RZ, R173, P2 ;  /* 0x000000ffff137224 */ /* 0x000fe200010e06ad */
[----:B------:R-:W0:Y:S04]  /*06e0*/  LDGDEPBAR ;  /* 0x00000000000079af */ /* 0x000e280000000000 */
[----:B------:R1:W-:Y:S04]  /*06f0*/  LDGSTS.E.BYPASS.128 [R4+0x4400], desc[UR8][R6.64] ;  /* 0x0440000006047fae */ /* 0x0003e8000b981808 */
[----:B------:R2:W-:Y:S04]  /*0700*/  LDGSTS.E.BYPASS.128 [R4+0x4c80], desc[UR8][R8.64] ;  /* 0x04c8000008047fae */ /* 0x0005e8000b981808 */
[----:B------:R3:W-:Y:S01]  /*0710*/  LDGSTS.E.BYPASS.128 [R4+0x5500], desc[UR8][R10.64] ;  /* 0x055000000a047fae */ /* 0x0007e2000b981808 */
[----:B-1----:R-:W-:-:S03]  /*0720*/  IADD3 R6, P1, PT, R172, 0x78000, RZ ;  /* 0x00078000ac067810 */ /* 0x002fc60007f3e0ff */
[----:B------:R-:W-:Y:S01]  /*0730*/  LDGSTS.E.BYPASS.128 [R4+0x5d80], desc[UR8][R12.64] ;  /* 0x05d800000c047fae */ /* 0x000fe2000b981808 */
[----:B------:R-:W-:-:S03]  /*0740*/  IADD3.X R7, PT, PT, RZ, R173, RZ, P1, !PT ;  /* 0x000000adff077210 */ /* 0x000fc60000ffe4ff */
[----:B------:R1:W-:Y:S01]  /*0750*/  LDGSTS.E.BYPASS.128 [R4+0x6600], desc[UR8][R14.64] ;  /* 0x066000000e047fae */ /* 0x0003e2000b981808 */
[C---:B--2---:R-:W-:Y:S02]  /*0760*/  IADD3 R8, P2, PT, R172.reuse, 0x80000, RZ ;  /* 0x00080000ac087810 */ /* 0x044fe40007f5e0ff */
[C---:B---3--:R-:W-:Y:S01]  /*0770*/  IADD3 R10, P1, PT, R172.reuse, 0x88000, RZ ;  /* 0x00088000ac0a7810 */ /* 0x048fe20007f3e0ff */
[----:B------:R2:W-:Y:S02]  /*0780*/  LDGSTS.E.BYPASS.128 [R4+0x6e80], desc[UR8][R16.64] ;  /* 0x06e8000010047fae */ /* 0x0005e4000b981808 */
[--C-:B------:R-:W-:Y:S02]  /*0790*/  IMAD.X R9, RZ, RZ, R173.reuse, P2 ;  /* 0x000000ffff097224 */ /* 0x100fe400010e06ad */
[----:B------:R-:W-:Y:S01]  /*07a0*/  IMAD.X R11, RZ, RZ, R173, P1 ;  /* 0x000000ffff0b7224 */ /* 0x000fe200008e06ad */
[----:B------:R3:W-:Y:S01]  /*07b0*/  LDGSTS.E.BYPASS.128 [R4+0x7700], desc[UR8][R18.64] ;  /* 0x0770000012047fae */ /* 0x0007e2000b981808 */
[----:B-1----:R-:W-:-:S03]  /*07c0*/  IADD3 R14, P2, PT, R172, 0x90000, RZ ;  /* 0x00090000ac0e7810 */ /* 0x002fc60007f5e0ff */
[----:B------:R1:W-:Y:S01]  /*07d0*/  LDGSTS.E.BYPASS.128 [R4+0x7f80], desc[UR8][R6.64] ;  /* 0x07f8000006047fae */ /* 0x0003e2000b981808 */
[----:B--2---:R-:W-:-:S03]  /*07e0*/  IADD3 R16, P1, PT, R172, 0x98000, RZ ;  /* 0x00098000ac107810 */ /* 0x004fc60007f3e0ff */
[----:B------:R-:W-:Y:S01]  /*07f0*/  LDGSTS.E.BYPASS.128 [R138+0xf000], desc[UR8][R170.64+0x80] ;  /* 0x0f000080aa8a7fae */ /* 0x000fe2000b981808 */
[----:B------:R-:W-:Y:S01]  /*0800*/  IMAD.X R15, RZ, RZ, R173, P2 ;  /* 0x000000ffff0f7224 */ /* 0x000fe200010e06ad */
[----:B------:R-:W-:Y:S02]  /*0810*/  IADD3.X R17, PT, PT, RZ, R173, RZ, P1, !PT ;  /* 0x000000adff117210 */ /* 0x000fe40000ffe4ff */
[----:B------:R-:W-:Y:S01]  /*0820*/  LDGSTS.E.BYPASS.128 [R138+0xf900], desc[UR8][R168.64+0x80] ;  /* 0x0f900080a88a7fae */ /* 0x000fe2000b981808 */
[----:B---3--:R-:W-:-:S03]  /*0830*/  IADD3 R18, P1, PT, R172, 0xa8000, RZ ;  /* 0x000a8000ac127810 */ /* 0x008fc60007f3e0ff */
[----:B------:R-:W-:Y:S01]  /*0840*/  LDGSTS.E.BYPASS.128 [R138+0x10200], desc[UR8][R166.64+0x80] ;  /* 0x10200080a68a7fae */ /* 0x000fe2000b981808 */
[C---:B-1----:R-:W-:Y:S01]  /*0850*/  IADD3 R6, P2, PT, R172.reuse, 0xa0000, RZ ;  /* 0x000a0000ac067810 */ /* 0x042fe20007f5e0ff */
[--C-:B------:R-:W-:Y:S02]  /*0860*/  IMAD.X R19, RZ, RZ, R173.reuse, P1 ;  /* 0x000000ffff137224 */ /* 0x100fe400008e06ad */
[----:B------:R-:W-:Y:S02]  /*0870*/  LDGSTS.E.BYPASS.128 [R138+0x10b00], desc[UR8][R164.64+0x80] ;  /* 0x10b00080a48a7fae */ /* 0x000fe4000b981808 */
[----:B------:R-:W-:Y:S02]  /*0880*/  IMAD.X R7, RZ, RZ, R173, P2 ;  /* 0x000000ffff077224 */ /* 0x000fe400010e06ad */
[----:B------:R-:W0:Y:S04]  /*0890*/  LDGDEPBAR ;  /* 0x00000000000079af */ /* 0x000e280000000000 */
[----:B------:R1:W-:Y:S04]  /*08a0*/  LDGSTS.E.BYPASS.128 [R4+0x8800], desc[UR8][R8.64] ;  /* 0x0880000008047fae */ /* 0x0003e8000b981808 */
[----:B------:R2:W-:Y:S01]  /*08b0*/  LDGSTS.E.BYPASS.128 [R4+0x9080], desc[UR8][R10.64] ;  /* 0x090800000a047fae */ /* 0x0005e2000b981808 */
[----:B------:R-:W2:Y:S01]  /*08c0*/  S2R R13, SR_LANEID ;  /* 0x00000000000d7919 */ /* 0x000ea20000000000 */
[----:B-1----:R-:W-:-:S02]  /*08d0*/  IADD3 R8, P1, PT, R172, 0xb8000, RZ ;  /* 0x000b8000ac087810 */ /* 0x002fc40007f3e0ff */
[----:B------:R-:W-:Y:S02]  /*08e0*/  LDGSTS.E.BYPASS.128 [R4+0x9900], desc[UR8][R14.64] ;  /* 0x099000000e047fae */ /* 0x000fe4000b981808 */
[----:B------:R-:W-:Y:S02]  /*08f0*/  IADD3.X R9, PT, PT, RZ, R173, RZ, P1, !PT ;  /* 0x000000adff097210 */ /* 0x000fe40000ffe4ff */
[----:B------:R-:W-:Y:S04]  /*0900*/  LDGSTS.E.BYPASS.128 [R4+0xa180], desc[UR8][R16.64] ;  /* 0x0a18000010047fae */ /* 0x000fe8000b981808 */
[----:B------:R1:W-:Y:S04]  /*0910*/  LDGSTS.E.BYPASS.128 [R4+0xaa00], desc[UR8][R6.64] ;  /* 0x0aa0000006047fae */ /* 0x0003e8000b981808 */
[----:B------:R-:W-:Y:S04]  /*0920*/  LDGSTS.E.BYPASS.128 [R4+0xb280], desc[UR8][R18.64] ;  /* 0x0b28000012047fae */ /* 0x000fe8000b981808 */
[----:B------:R-:W-:Y:S04]  /*0930*/  LDGSTS.E.BYPASS.128 [R4+0xbb00], desc[UR8][R20.64] ;  /* 0x0bb0000014047fae */ /* 0x000fe8000b981808 */
[----:B------:R3:W-:Y:S04]  /*0940*/  LDGSTS.E.BYPASS.128 [R4+0xc380], desc[UR8][R8.64] ;  /* 0x0c38000008047fae */ /* 0x0007e8000b981808 */
[----:B------:R-:W-:Y:S01]  /*0950*/  LDGSTS.E.BYPASS.128 [R138+0x11400], desc[UR8][R170.64+0x100] ;  /* 0x11400100aa8a7fae */ /* 0x000fe2000b981808 */
[----:B--2---:R-:W-:-:S03]  /*0960*/  SHF.R.U32.HI R10, RZ, 0x3, R13 ;  /* 0x00000003ff0a7819 */ /* 0x004fc6000001160d */
[----:B------:R-:W-:Y:S01]  /*0970*/  LDGSTS.E.BYPASS.128 [R138+0x11d00], desc[UR8][R168.64+0x100] ;  /* 0x11d00100a88a7fae */ /* 0x000fe2000b981808 */
[----:B------:R-:W-:Y:S02]  /*0980*/  LOP3.LUT R11, R13, 0x7, RZ, 0xc0, !PT ;  /* 0x000000070d0b7812 */ /* 0x000fe400078ec0ff */
[----:B-1----:R-:W-:Y:S01]  /*0990*/  SHF.R.U32.HI R6, RZ, 0x4, R13 ;  /* 0x00000004ff067819 */ /* 0x002fe2000001160d */
[----:B------:R-:W-:Y:S01]  /*09a0*/  LDGSTS.E.BYPASS.128 [R138+0x12600], desc[UR8][R166.64+0x100] ;  /* 0x12600100a68a7fae */ /* 0x000fe2000b981808 */
[----:B------:R-:W-:Y:S02]  /*09b0*/  IMAD.SHL.U32 R10, R10, 0x8, RZ ;  /* 0x000000080a0a7824 */ /* 0x000fe400078e00ff */
[----:B------:R-:W-:Y:S01]  /*09c0*/  LEA R6, R6, R11, 0x3 ;  /* 0x0000000b06067211 */ /* 0x000fe200078e18ff */
[----:B------:R-:W-:Y:S01]  /*09d0*/  LDGSTS.E.BYPASS.128 [R138+0x12f00], desc[UR8][R164.64+0x100] ;  /* 0x12f00100a48a7fae */ /* 0x000fe2000b981808 */
[----:B---3--:R-:W-:Y:S01]  /*09e0*/  VIADD R8, R108, 0x920 ;  /* 0x000009206c087836 */ /* 0x008fe20000000000 */
[----:B------:R-:W-:Y:S01]  /*09f0*/  LOP3.LUT R111, R10, 0x8, RZ, 0xe2, !PT ;  /* 0x000000080a6f7812 */ /* 0x000fe200078ee2ff */
[----:B------:R-:W-:Y:S01]  /*0a00*/  IMAD.IADD R10, R22, 0x1, R5 ;  /* 0x00000001160a7824 */ /* 0x000fe200078e0205 */
[----:B------:R-:W0:Y:S03]  /*0a10*/  LDGDEPBAR ;  /* 0x00000000000079af */ /* 0x000e260000000000 */
[--C-:B------:R-:W-:Y:S01]  /*0a20*/  IMAD R109, R6, 0x88, R111.reuse ;  /* 0x00000088066d7824 */ /* 0x100fe200078e026f */
[----:B------:R-:W-:Y:S01]  /*0a30*/  IADD3 R12, PT, PT, R10, 0x1140, RZ ;  /* 0x000011400a0c7810 */ /* 0x000fe20007ffe0ff */
[----:B------:R-:W-:Y:S01]  /*0a40*/  IMAD R111, R6, 0x48, R111 ;  /* 0x00000048066f7824 */ /* 0x000fe200078e026f */
[----:B------:R-:W-:Y:S01]  /*0a50*/  IADD3 R14, PT, PT, R10, 0x2240, RZ ;  /* 0x000022400a0e7810 */ /* 0x000fe20007ffe0ff */
[----:B------:R-:W-:Y:S01]  /*0a60*/  VIADD R6, R108, 0x900 ;  /* 0x000009006c067836 */ /* 0x000fe20000000000 */
[C---:B------:R-:W-:Y:S01]  /*0a70*/  IADD3 R78, PT, PT, R10.reuse, 0x6640, RZ ;  /* 0x000066400a4e7810 */ /* 0x040fe20007ffe0ff */
[----:B------:R-:W-:Y:S01]  /*0a80*/  IMAD.U32 R137, R109, 0x2, R10 ;  /* 0x000000026d897824 */ /* 0x000fe200078e000a */
[C---:B------:R-:W-:Y:S01]  /*0a90*/  LEA R130, R111.reuse, R130, 0x1 ;  /* 0x000000826f827211 */ /* 0x040fe200078e08ff */
[C---:B------:R-:W-:Y:S01]  /*0aa0*/  IMAD.U32 R136, R111.reuse, 0x2, R108 ;  /* 0x000000026f887824 */ /* 0x040fe200078e006c */
[----:B------:R-:W-:Y:S01]  /*0ab0*/  LEA R135, R111, R6, 0x1 ;  /* 0x000000066f877211 */ /* 0x000fe200078e08ff */
[C---:B------:R-:W-:Y:S01]  /*0ac0*/  VIADD R134, R10.reuse, 0x20 ;  /* 0x000000200a867836 */ /* 0x040fe20000000000 */
[C---:B------:R-:W-:Y:S01]  /*0ad0*/  IADD3 R6, PT, PT, R10.reuse, 0x40, RZ ;  /* 0x000000400a067810 */ /* 0x040fe20007ffe0ff */
[C---:B------:R-:W-:Y:S01]  /*0ae0*/  VIADD R132, R10.reuse, 0x60 ;  /* 0x000000600a847836 */ /* 0x040fe20000000000 */
[C---:B------:R-:W-:Y:S01]  /*0af0*/  IADD3 R162, PT, PT, R10.reuse, 0x8820, RZ ;  /* 0x000088200aa27810 */ /* 0x040fe20007ffe0ff */
[C---:B------:R-:W-:Y:S01]  /*0b00*/  IMAD.U32 R134, R109.reuse, 0x2, R134 ;  /* 0x000000026d867824 */ /* 0x040fe200078e0086 */
[----:B------:R-:W-:Y:S01]  /*0b10*/  IADD3 R160, PT, PT, R10, 0x9960, RZ ;  /* 0x000099600aa07810 */ /* 0x000fe20007ffe0ff */
[----:B------:R-:W-:-:S02]  /*0b20*/  IMAD.U32 R133, R109, 0x2, R6 ;  /* 0x000000026d857824 */ /* 0x000fc400078e0006 */
[----:B------:R-:W-:Y:S02]  /*0b30*/  IMAD.U32 R132, R109, 0x2, R132 ;  /* 0x000000026d847824 */ /* 0x000fe400078e0084 */
[----:B------:R-:W-:Y:S01]  /*0b40*/  VIADD R6, R10, 0x1100 ;  /* 0x000011000a067836 */ /* 0x000fe20000000000 */
[----:B------:R-:W-:-:S04]  /*0b50*/  DEPBAR.LE SB0, 0x2 ;  /* 0x000080800000791a */ /* 0x000fc80000000000 */
[----:B------:R-:W-:Y:S01]  /*0b60*/  BAR.SYNC.DEFER_BLOCKING 0x0 ;  /* 0x0000000000007b1d */ /* 0x000fe20000010000 */
[----:B------:R-:W-:Y:S02]  /*0b70*/  IMAD.U32 R131, R109, 0x2, R6 ;  /* 0x000000026d837824 */ /* 0x000fe400078e0006 */
[----:B------:R-:W-:Y:S02]  /*0b80*/  IMAD.U32 R129, R111, 0x2, R8 ;  /* 0x000000026f817824 */ /* 0x000fe400078e0008 */
[C---:B------:R-:W-:Y:S02]  /*0b90*/  VIADD R128, R10.reuse, 0x1120 ;  /* 0x000011200a807836 */ /* 0x040fe40000000000 */
[----:B------:R-:W-:Y:S02]  /*0ba0*/  VIADD R126, R10, 0x1160 ;  /* 0x000011600a7e7836 */ /* 0x000fe40000000000 */
[C---:B------:R-:W-:Y:S02]  /*0bb0*/  IMAD.U32 R128, R109.reuse, 0x2, R128 ;  /* 0x000000026d807824 */ /* 0x040fe400078e0080 */
[----:B------:R-:W-:-:S02]  /*0bc0*/  IMAD.U32 R127, R109, 0x2, R12 ;  /* 0x000000026d7f7824 */ /* 0x000fc400078e000c */
[C---:B------:R-:W-:Y:S02]  /*0bd0*/  IMAD.U32 R126, R109.reuse, 0x2, R126 ;  /* 0x000000026d7e7824 */ /* 0x040fe400078e007e */
[C---:B------:R-:W-:Y:S02]  /*0be0*/  VIADD R122, R10.reuse, 0x2220 ;  /* 0x000022200a7a7836 */ /* 0x040fe40000000000 */
[C---:B------:R-:W-:Y:S02]  /*0bf0*/  VIADD R12, R10.reuse, 0x2200 ;  /* 0x000022000a0c7836 */ /* 0x040fe40000000000 */
[C---:B------:R-:W-:Y:S01]  /*0c00*/  VIADD R120, R10.reuse, 0x2260 ;  /* 0x000022600a787836 */ /* 0x040fe20000000000 */
[----:B------:R-:W-:Y:S01]  /*0c10*/  LEA R122, R109, R122, 0x1 ;  /* 0x0000007a6d7a7211 */ /* 0x000fe200078e08ff */
[----:B------:R-:W-:Y:S02]  /*0c20*/  IMAD.U32 R124, R111, 0x2, R124 ;  /* 0x000000026f7c7824 */ /* 0x000fe400078e007c */
[C---:B------:R-:W-:Y:S01]  /*0c30*/  IMAD.U32 R125, R109.reuse, 0x2, R12 ;  /* 0x000000026d7d7824 */ /* 0x040fe200078e000c */
[----:B------:R-:W-:Y:S01]  /*0c40*/  LDSM.16.MT88.4 R28, [R137] ;  /* 0x00000000891c783b */ /* 0x000fe20000004200 */
[C---:B------:R-:W-:Y:S01]  /*0c50*/  IMAD.U32 R121, R109.reuse, 0x2, R14 ;  /* 0x000000026d797824 */ /* 0x040fe200078e000e */
[C---:B------:R-:W-:Y:S01]  /*0c60*/  IADD3 R12, PT, PT, R10.reuse, 0x3360, RZ ;  /* 0x000033600a0c7810 */ /* 0x040fe20007ffe0ff */
[----:B------:R-:W-:Y:S01]  /*0c70*/  IMAD.U32 R120, R109, 0x2, R120 ;  /* 0x000000026d787824 */ /* 0x000fe200078e0078 */
[----:B------:R-:W1:Y:S01]  /*0c80*/  LDSM.16.M88.4 R40, [R136] ;  /* 0x000000008828783b */ /* 0x000e620000000200 */
[----:B------:R-:W-:Y:S01]  /*0c90*/  IMAD.U32 R76, R111, 0x2, R76 ;  /* 0x000000026f4c7824 */ /* 0x000fe200078e004c */
[C---:B------:R-:W-:Y:S01]  /*0ca0*/  IADD3 R14, PT, PT, R10.reuse, 0x4440, RZ ;  /* 0x000044400a0e7810 */ /* 0x040fe20007ffe0ff */
[----:B------:R-:W-:Y:S01]  /*0cb0*/  IMAD.U32 R78, R109, 0x2, R78 ;  /* 0x000000026d4e7824 */ /* 0x000fe200078e004e */
[----:B------:R-:W2:Y:S01]  /*0cc0*/  LDSM.16.M88.4 R20, [R135] ;  /* 0x000000008714783b */ /* 0x000ea20000000200 */
[----:B------:R-:W-:-:S02]  /*0cd0*/  VIADD R116, R10, 0x7700 ;  /* 0x000077000a747836 */ /* 0x000fc40000000000 */
[C---:B------:R-:W-:Y:S01]  /*0ce0*/  IMAD.U32 R11, R109.reuse, 0x2, R14 ;  /* 0x000000026d0b7824 */ /* 0x040fe200078e000e */
[----:B------:R-:W3:Y:S01]  /*0cf0*/  LDSM.16.MT88.4 R48, [R134] ;  /* 0x000000008630783b */ /* 0x000ee20000004200 */
[C---:B------:R-:W-:Y:S01]  /*0d00*/  VIADD R14, R10.reuse, 0x5520 ;  /* 0x000055200a0e7836 */ /* 0x040fe20000000000 */
[C---:B------:R-:W-:Y:S01]  /*0d10*/  LEA R116, R109.reuse, R116, 0x1 ;  /* 0x000000746d747211 */ /* 0x040fe200078e08ff */
[C---:B------:R-:W-:Y:S01]  /*0d20*/  VIADD R118, R10.reuse, 0x7740 ;  /* 0x000077400a767836 */ /* 0x040fe20000000000 */
[----:B------:R-:W4:Y:S01]  /*0d30*/  LDSM.16.MT88.4 R44, [R133] ;  /* 0x00000000852c783b */ /* 0x000f220000004200 */
[C---:B------:R-:W-:Y:S02]  /*0d40*/  IMAD.U32 R14, R109.reuse, 0x2, R14 ;  /* 0x000000026d0e7824 */ /* 0x040fe400078e000e */
[----:B------:R-:W-:Y:S01]  /*0d50*/  IMAD.U32 R118, R109, 0x2, R118 ;  /* 0x000000026d767824 */ /* 0x000fe200078e0076 */
[----:B------:R-:W5:Y:S01]  /*0d60*/  LDSM.16.MT88.4 R24, [R132] ;  /* 0x000000008418783b */ /* 0x000f620000004200 */
[----:B------:R-:W-:-:S02]  /*0d70*/  VIADD R144, R10, 0x8800 ;  /* 0x000088000a907836 */ /* 0x000fc40000000000 */
[C---:B------:R-:W-:Y:S01]  /*0d80*/  VIADD R158, R10.reuse, 0x8840 ;  /* 0x000088400a9e7836 */ /* 0x040fe20000000000 */
[----:B------:R-:W-:Y:S01]  /*0d90*/  LDSM.16.MT88.4 R16, [R131] ;  /* 0x000000008310783b */ /* 0x000fe20000004200 */
[C---:B------:R-:W-:Y:S01]  /*0da0*/  VIADD R150, R10.reuse, 0x8860 ;  /* 0x000088600a967836 */ /* 0x040fe20000000000 */
[C---:B------:R-:W-:Y:S01]  /*0db0*/  LEA R144, R109.reuse, R144, 0x1 ;  /* 0x000000906d907211 */ /* 0x040fe200078e08ff */
[C---:B------:R-:W-:Y:S01]  /*0dc0*/  IMAD.U32 R162, R109.reuse, 0x2, R162 ;  /* 0x000000026da27824 */ /* 0x040fe200078e00a2 */
[----:B------:R-:W5:Y:S01]  /*0dd0*/  LDSM.16.M88.4 R32, [R130] ;  /* 0x000000008220783b */ /* 0x000f620000000200 */
[C---:B------:R-:W-:Y:S01]  /*0de0*/  LEA R158, R109.reuse, R158, 0x1 ;  /* 0x0000009e6d9e7211 */ /* 0x040fe200078e08ff */
[----:B------:R-:W-:Y:S02]  /*0df0*/  IMAD.U32 R150, R109, 0x2, R150 ;  /* 0x000000026d967824 */ /* 0x000fe400078e0096 */
[----:B------:R-:W5:Y:S01]  /*0e00*/  LDSM.16.M88.4 R36, [R129] ;  /* 0x000000008124783b */ /* 0x000f620000000200 */
[----:B------:R-:W-:-:S02]  /*0e10*/  VIADD R146, R10, 0x9900 ;  /* 0x000099000a927836 */ /* 0x000fc40000000000 */
[C---:B------:R-:W-:Y:S01]  /*0e20*/  IMAD.U32 R160, R109.reuse, 0x2, R160 ;  /* 0x000000026da07824 */ /* 0x040fe200078e00a0 */
[----:B------:R-:W-:Y:S01]  /*0e30*/  LDSM.16.MT88.4 R56, [R122] ;  /* 0x000000007a38783b */ /* 0x000fe20000004200 */
[----:B------:R-:W-:Y:S02]  /*0e40*/  IMAD.U32 R146, R109, 0x2, R146 ;  /* 0x000000026d927824 */ /* 0x000fe400078e0092 */
[----:B------:R-:W-:-:S04]  /*0e50*/  VIADD R148, R10, 0xbb60 ;  /* 0x0000bb600a947836 */ /* 0x000fc80000000000 */
[----:B------:R-:W-:Y:S01]  /*0e60*/  IMAD.U32 R148, R109, 0x2, R148 ;  /* 0x000000026d947824 */ /* 0x000fe200078e0094 */
[C---:B-1----:R-:W-:Y:S08]  /*0e70*/  HMMA.16816.F16 R86, R28.reuse, R40, RZ ;  /* 0x000000281c56723c */ /* 0x042ff000000008ff */
[C---:B------:R-:W-:Y:S08]  /*0e80*/  HMMA.16816.F16 R60, R28.reuse, R42, RZ ;  /* 0x0000002a1c3c723c */ /* 0x040ff000000008ff */
[C---:B--2---:R-:W-:Y:S08]  /*0e90*/  HMMA.16816.F16 R64, R28.reuse, R20, RZ ;  /* 0x000000141c40723c */ /* 0x044ff000000008ff */
[----:B------:R-:W-:Y:S01]  /*0ea0*/  HMMA.16816.F16 R62, R28, R22, RZ ;  /* 0x000000161c3e723c */ /* 0x000fe200000008ff */
[----:B------:R-:W1:Y:S07]  /*0eb0*/  LDSM.16.MT88.4 R28, [R128] ;  /* 0x00000000801c783b */ /* 0x000e6e0000004200 */
[C---:B---3--:R-:W-:Y:S08]  /*0ec0*/  HMMA.16816.F16 R90, R48.reuse, R40, RZ ;  /* 0x00000028305a723c */ /* 0x048ff000000008ff */
[C---:B------:R-:W-:Y:S08]  /*0ed0*/  HMMA.16816.F16 R84, R48.reuse, R42, RZ ;  /* 0x0000002a3054723c */ /* 0x040ff000000008ff */
[C---:B------:R-:W-:Y:S08]  /*0ee0*/  HMMA.16816.F16 R82, R48.reuse, R20, RZ ;  /* 0x000000143052723c */ /* 0x040ff000000008ff */
[----:B------:R-:W-:Y:S01]  /*0ef0*/  HMMA.16816.F16 R6, R48, R22, RZ ;  /* 0x000000163006723c */ /* 0x000fe200000008ff */
[----:B------:R-:W-:Y:S07]  /*0f00*/  LDSM.16.MT88.4 R48, [R125] ;  /* 0x000000007d30783b */ /* 0x000fee0000004200 */
[C---:B----4-:R-:W-:Y:S08]  /*0f10*/  HMMA.16816.F16 R102, R44.reuse, R40, RZ ;  /* 0x000000282c66723c */ /* 0x050ff000000008ff */
[C---:B------:R-:W-:Y:S08]  /*0f20*/  HMMA.16816.F16 R54, R44.reuse, R42, RZ ;  /* 0x0000002a2c36723c */ /* 0x040ff000000008ff */
[C---:B------:R-:W-:Y:S08]  /*0f30*/  HMMA.16816.F16 R100, R44.reuse, R20, RZ ;  /* 0x000000142c64723c */ /* 0x040ff000000008ff */
[----:B------:R-:W-:Y:S01]  /*0f40*/  HMMA.16816.F16 R8, R44, R22, RZ ;  /* 0x000000162c08723c */ /* 0x000fe200000008ff */
[----:B------:R-:W-:Y:S07]  /*0f50*/  LDSM.16.MT88.4 R44, [R126] ;  /* 0x000000007e2c783b */ /* 0x000fee0000004200 */
[C---:B-----5:R-:W-:Y:S08]  /*0f60*/  HMMA.16816.F16 R52, R24.reuse, R40, RZ ;  /* 0x000000281834723c */ /* 0x060ff000000008ff */
[----:B------:R-:W-:Y:S01]  /*0f70*/  HMMA.16816.F16 R96, R24, R42, RZ ;  /* 0x0000002a1860723c */ /* 0x000fe200000008ff */
[----:B------:R-:W2:Y:S07]  /*0f80*/  LDSM.16.MT88.4 R40, [R127] ;  /* 0x000000007f28783b */ /* 0x000eae0000004200 */
[C---:B------:R-:W-:Y:S08]  /*0f90*/  HMMA.16816.F16 R86, R16.reuse, R32, R86 ;  /* 0x000000201056723c */ /* 0x040ff00000000856 */
[C---:B------:R-:W-:Y:S08]  /*0fa0*/  HMMA.16816.F16 R60, R16.reuse, R34, R60 ;  /* 0x00000022103c723c */ /* 0x040ff0000000083c */
[C---:B------:R-:W-:Y:S08]  /*0fb0*/  HMMA.16816.F16 R64, R16.reuse, R36, R64 ;  /* 0x000000241040723c */ /* 0x040ff00000000840 */
[----:B------:R-:W-:Y:S01]  /*0fc0*/  HMMA.16816.F16 R62, R16, R38, R62 ;  /* 0x00000026103e723c */ /* 0x000fe2000000083e */
[----:B------:R-:W-:-:S04]  /*0fd0*/  VIADD R16, R108, 0x940 ;  /* 0x000009406c107836 */ /* 0x000fc80000000000 */
[----:B------:R-:W-:Y:S02]  /*0fe0*/  IMAD.U32 R123, R111, 0x2, R16 ;  /* 0x000000026f7b7824 */ /* 0x000fe400078e0010 */
[----:B------:R-:W-:Y:S01]  /*0ff0*/  LDSM.16.MT88.4 R16, [R121] ;  /* 0x000000007910783b */ /* 0x000fe20000004200 */
[C---:B------:R-:W-:Y:S08]  /*1000*/  HMMA.16816.F16 R98, R24.reuse, R20, RZ ;  /* 0x000000141862723c */ /* 0x040ff000000008ff */
[----:B------:R-:W-:Y:S01]  /*1010*/  HMMA.16816.F16 R88, R24, R22, RZ ;  /* 0x000000161858723c */ /* 0x000fe200000008ff */
[----:B------:R-:W3:Y:S04]  /*1020*/  LDSM.16.M88.4 R20, [R124] ;  /* 0x000000007c14783b */ /* 0x000ee80000000200 */
[----:B------:R-:W4:Y:S03]  /*1030*/  LDSM.16.M88.4 R24, [R123] ;  /* 0x000000007b18783b */ /* 0x000f260000000200 */
[C---:B-1----:R-:W-:Y:S08]  /*1040*/  HMMA.16816.F16 R90, R28.reuse, R32, R90 ;  /* 0x000000201c5a723c */ /* 0x042ff0000000085a */
[C---:B------:R-:W-:Y:S08]  /*1050*/  HMMA.16816.F16 R84, R28.reuse, R34, R84 ;  /* 0x000000221c54723c */ /* 0x040ff00000000854 */
[C---:B------:R-:W-:Y:S08]  /*1060*/  HMMA.16816.F16 R82, R28.reuse, R36, R82 ;  /* 0x000000241c52723c */ /* 0x040ff00000000852 */
[----:B------:R-:W-:Y:S01]  /*1070*/  HMMA.16816.F16 R6, R28, R38, R6 ;  /* 0x000000261c06723c */ /* 0x000fe20000000806 */
[----:B------:R-:W1:Y:S07]  /*1080*/  LDSM.16.MT88.4 R28, [R120] ;  /* 0x00000000781c783b */ /* 0x000e6e0000004200 */
[-C--:B--2---:R-:W-:Y:S08]  /*1090*/  HMMA.16816.F16 R100, R40, R36.reuse, R100 ;  /* 0x000000242864723c */ /* 0x084ff00000000864 */
[----:B------:R-:W-:Y:S08]  /*10a0*/  HMMA.16816.F16 R98, R44, R36, R98 ;  /* 0x000000242c62723c */ /* 0x000ff00000000862 */
[C---:B------:R-:W-:Y:S08]  /*10b0*/  HMMA.16816.F16 R102, R40.reuse, R32, R102 ;  /* 0x000000202866723c */ /* 0x040ff00000000866 */
[C---:B------:R-:W-:Y:S08]  /*10c0*/  HMMA.16816.F16 R54, R40.reuse, R34, R54 ;  /* 0x000000222836723c */ /* 0x040ff00000000836 */
[----:B------:R-:W-:Y:S01]  /*10d0*/  HMMA.16816.F16 R40, R40, R38, R8 ;  /* 0x000000262828723c */ /* 0x000fe20000000808 */
[----:B------:R-:W-:-:S07]  /*10e0*/  VIADD R8, R108, 0x60 ;  /* 0x000000606c087836 */ /* 0x000fce0000000000 */
[C---:B------:R-:W-:Y:S08]  /*10f0*/  HMMA.16816.F16 R88, R44.reuse, R38, R88 ;  /* 0x000000262c58723c */ /* 0x040ff00000000858 */
[C---:B------:R-:W-:Y:S08]  /*1100*/  HMMA.16816.F16 R52, R44.reuse, R32, R52 ;  /* 0x000000202c34723c */ /* 0x040ff00000000834 */
[----:B------:R-:W-:Y:S08]  /*1110*/  HMMA.16816.F16 R96, R44, R34, R96 ;  /* 0x000000222c60723c */ /* 0x000ff00000000860 */
[C---:B---3--:R-:W-:Y:S08]  /*1120*/  HMMA.16816.F16 R90, R56.reuse, R20, R90 ;  /* 0x00000014385a723c */ /* 0x048ff0000000085a */
[C---:B------:R-:W-:Y:S08]  /*1130*/  HMMA.16816.F16 R84, R56.reuse, R22, R84 ;  /* 0x000000163854723c */ /* 0x040ff00000000854 */
[-C--:B----4-:R-:W-:Y:S08]  /*1140*/  HMMA.16816.F16 R82, R56, R24.reuse, R82 ;  /* 0x000000183852723c */ /* 0x090ff00000000852 */
[----:B------:R-:W-:Y:S08]  /*1150*/  HMMA.16816.F16 R64, R48, R24, R64 ;  /* 0x000000183040723c */ /* 0x000ff00000000840 */
[----:B------:R-:W-:Y:S01]  /*1160*/  HMMA.16816.F16 R58, R56, R26, R6 ;  /* 0x0000001a383a723c */ /* 0x000fe20000000806 */
[----:B------:R-:W-:Y:S01]  /*1170*/  IADD3 R6, PT, PT, R10, 0x3300, RZ ;  /* 0x000033000a067810 */ /* 0x000fe20007ffe0ff */
[----:B------:R-:W-:Y:S01]  /*1180*/  IMAD.U32 R7, R111, 0x2, R8 ;  /* 0x000000026f077824 */ /* 0x000fe200078e0008 */
[----:B------:R-:W-:Y:S01]  /*1190*/  IADD3 R56, P2, PT, R172, 0xc8000, RZ ;  /* 0x000c8000ac387810 */ /* 0x000fe20007f5e0ff */
[----:B------:R-:W-:-:S02]  /*11a0*/  VIADD R8, R10, 0x3340 ;  /* 0x000033400a087836 */ /* 0x000fc40000000000 */
[C---:B------:R-:W-:Y:S01]  /*11b0*/  IMAD.U32 R15, R109.reuse, 0x2, R6 ;  /* 0x000000026d0f7824 */ /* 0x040fe200078e0006 */
[----:B------:R-:W-:Y:S01]  /*11c0*/  LDSM.16.M88.4 R32, [R7] ;  /* 0x000000000720783b */ /* 0x000fe20000000200 */
[-C--:B------:R-:W-:Y:S01]  /*11d0*/  HMMA.16816.F16 R100, R16, R24.reuse, R100 ;  /* 0x000000181064723c */ /* 0x080fe20000000864 */
[----:B------:R-:W-:Y:S02]  /*11e0*/  VIADD R6, R10, 0x3320 ;  /* 0x000033200a067836 */ /* 0x000fe40000000000 */
[--C-:B------:R-:W-:Y:S01]  /*11f0*/  IMAD.X R57, RZ, RZ, R173.reuse, P2 ;  /* 0x000000ffff397224 */ /* 0x100fe200010e06ad */
[----:B------:R-:W-:Y:S01]  /*1200*/  IADD3 R68, P2, PT, R172, 0xd8000, RZ ;  /* 0x000d8000ac447810 */ /* 0x000fe20007f5e0ff */
[----:B------:R-:W-:Y:S01]  /*1210*/  IMAD.U32 R5, R109, 0x2, R6 ;  /* 0x000000026d057824 */ /* 0x000fe200078e0006 */
[----:B------:R-:W-:Y:S02]  /*1220*/  IADD3 R6, PT, PT, R10, 0x4400, RZ ;  /* 0x000044000a067810 */ /* 0x000fe40007ffe0ff */
[----:B-1----:R-:W-:Y:S01]  /*1230*/  HMMA.16816.F16 R98, R28, R24, R98 ;  /* 0x000000181c62723c */ /* 0x002fe20000000862 */
[----:B------:R-:W-:Y:S01]  /*1240*/  IADD3 R24, P1, PT, R172, 0xc0000, RZ ;  /* 0x000c0000ac187810 */ /* 0x000fe20007f3e0ff */
[----:B------:R-:W1:Y:S01]  /*1250*/  LDSM.16.MT88.4 R44, [R5] ;  /* 0x00000000052c783b */ /* 0x000e620000004200 */
[----:B------:R-:W-:-:S03]  /*1260*/  IMAD.X R69, RZ, RZ, R173, P2 ;  /* 0x000000ffff457224 */ /* 0x000fc600010e06ad */
[--C-:B------:R-:W-:Y:S01]  /*1270*/  IMAD.X R25, RZ, RZ, R173.reuse, P1 ;  /* 0x000000ffff197224 */ /* 0x100fe200008e06ad */
[----:B------:R-:W-:Y:S01]  /*1280*/  IADD3 R66, P1, PT, R172, 0xd0000, RZ ;  /* 0x000d0000ac427810 */ /* 0x000fe20007f3e0ff */
[----:B------:R-:W-:Y:S04]  /*1290*/  HMMA.16816.F16 R102, R16, R20, R102 ;  /* 0x000000141066723c */ /* 0x000fe80000000866 */
[----:B------:R-:W-:-:S04]  /*12a0*/  IMAD.X R67, RZ, RZ, R173, P1 ;  /* 0x000000ffff437224 */ /* 0x000fc800008e06ad */
[C---:B------:R-:W-:Y:S08]  /*12b0*/  HMMA.16816.F16 R54, R16.reuse, R22, R54 ;  /* 0x000000161036723c */ /* 0x040ff00000000836 */
[----:B------:R-:W-:Y:S01]  /*12c0*/  HMMA.16816.F16 R16, R16, R26, R40 ;  /* 0x0000001a1010723c */ /* 0x000fe20000000828 */
[C---:B------:R-:W-:Y:S01]  /*12d0*/  IMAD.U32 R19, R109.reuse, 0x2, R8 ;  /* 0x000000026d137824 */ /* 0x040fe200078e0008 */
[----:B------:R-:W-:Y:S01]  /*12e0*/  LEA R8, R109, R12, 0x1 ;  /* 0x0000000c6d087211 */ /* 0x000fe200078e08ff */
[----:B------:R-:W-:-:S02]  /*12f0*/  VIADD R12, R108, 0x2d00 ;  /* 0x00002d006c0c7836 */ /* 0x000fc40000000000 */
[----:B------:R-:W-:Y:S01]  /*1300*/  VIADD R18, R10, 0x4460 ;  /* 0x000044600a127836 */ /* 0x000fe20000000000 */
[----:B------:R-:W2:Y:S01]  /*1310*/  LDSM.16.MT88.4 R40, [R19] ;  /* 0x000000001328783b */ /* 0x000ea20000004200 */
[----:B------:R-:W-:Y:S01]  /*1320*/  IMAD.U32 R12, R111, 0x2, R12 ;  /* 0x000000026f0c7824 */ /* 0x000fe200078e000c */
[-C--:B------:R-:W-:Y:S01]  /*1330*/  HMMA.16816.F16 R62, R48, R26.reuse, R62 ;  /* 0x0000001a303e723c */ /* 0x080fe2000000083e */
[----:B------:R-:W-:Y:S01]  /*1340*/  IMAD.U32 R18, R109, 0x2, R18 ;  /* 0x000000026d127824 */ /* 0x000fe200078e0012 */
[----:B------:R-:W-:Y:S06]  /*1350*/  LDSM.16.MT88.4 R36, [R8] ;  /* 0x000000000824783b */ /* 0x000fec0000004200 */
[----:B------:R-:W-:Y:S01]  /*1360*/  HMMA.16816.F16 R88, R28, R26, R88 ;  /* 0x0000001a1c58723c */ /* 0x000fe20000000858 */
[----:B------:R-:W-:-:S04]  /*1370*/  IADD3 R26, P1, PT, R172, 0xe0000, RZ ;  /* 0x000e0000ac1a7810 */ /* 0x000fc80007f3e0ff */
[----:B------:R-:W-:-:S03]  /*1380*/  IADD3.X R27, PT, PT, RZ, R173, RZ, P1, !PT ;  /* 0x000000adff1b7210 */ /* 0x000fc60000ffe4ff */
[C---:B------:R-:W-:Y:S08]  /*1390*/  HMMA.16816.F16 R86, R48.reuse, R20, R86 ;  /* 0x000000143056723c */ /* 0x040ff00000000856 */
[----:B------:R-:W-:Y:S01]  /*13a0*/  HMMA.16816.F16 R60, R48, R22, R60 ;  /* 0x00000016303c723c */ /* 0x000fe2000000083c */
[----:B------:R-:W3:Y:S07]  /*13b0*/  LDSM.16.MT88.4 R48, [R15] ;  /* 0x000000000f30783b */ /* 0x000eee0000004200 */
[C---:B------:R-:W-:Y:S08]  /*13c0*/  HMMA.16816.F16 R52, R28.reuse, R20, R52 ;  /* 0x000000141c34723c */ /* 0x040ff00000000834 */
[----:B------:R-:W-:Y:S01]  /*13d0*/  HMMA.16816.F16 R96, R28, R22, R96 ;  /* 0x000000161c60723c */ /* 0x000fe20000000860 */
[----:B------:R-:W4:Y:S01]  /*13e0*/  LDSM.16.M88.4 R20, [R76] ;  /* 0x000000004c14783b */ /* 0x000f220000000200 */
[----:B------:R-:W-:-:S02]  /*13f0*/  IADD3 R28, P2, PT, R172, 0xe8000, RZ ;  /* 0x000e8000ac1c7810 */ /* 0x000fc40007f5e0ff */
[C---:B------:R-:W-:Y:S01]  /*1400*/  IADD3 R30, P3, PT, R172.reuse, 0xf8000, RZ ;  /* 0x000f8000ac1e7810 */ /* 0x040fe20007f7e0ff */
[----:B------:R-:W-:Y:S01]  /*1410*/  @!PT LDS RZ, [RZ] ;  /* 0x00000000fffff984 */ /* 0x000fe20000000800 */
[----:B------:R-:W-:Y:S01]  /*1420*/  @!PT LDS RZ, [RZ] ;  /* 0x00000000fffff984 */ /* 0x000fe20000000800 */
[----:B------:R-:W-:Y:S01]  /*1430*/  @!PT LDS RZ, [RZ] ;  /* 0x00000000fffff984 */ /* 0x000fe20000000800 */
[----:B------:R5:W-:Y:S02]  /*1440*/  LDGSTS.E.BYPASS.128 [R4], desc[UR8][R24.64] ;  /* 0x0000000018047fae */ /* 0x000be4000b981808 */
[--C-:B------:R-:W-:Y:S01]  /*1450*/  IMAD.X R29, RZ, RZ, R173.reuse, P2 ;  /* 0x000000ffff1d7224 */ /* 0x100fe200010e06ad */
[C---:B-1----:R-:W-:Y:S01]  /*1460*/  HMMA.16816.F16 R90, R44.reuse, R32, R90 ;  /* 0x000000202c5a723c */ /* 0x042fe2000000085a */
[----:B------:R-:W-:Y:S01]  /*1470*/  LDGSTS.E.BYPASS.128 [R4+0x880], desc[UR8][R56.64] ;  /* 0x0088000038047fae */ /* 0x000fe2000b981808 */
[--C-:B------:R-:W-:Y:S01]  /*1480*/  IMAD.X R31, RZ, RZ, R173.reuse, P3 ;  /* 0x000000ffff1f7224 */ /* 0x100fe200018e06ad */
[C---:B------:R-:W-:Y:S02]  /*1490*/  IADD3 R112, P2, PT, R172.reuse, 0x108000, RZ ;  /* 0x00108000ac707810 */ /* 0x040fe40007f5e0ff */
[----:B------:R-:W-:Y:S03]  /*14a0*/  LDGSTS.E.BYPASS.128 [R4+0x1100], desc[UR8][R66.64] ;  /* 0x0110000042047fae */ /* 0x000fe6000b981808 */
[----:B------:R-:W-:Y:S01]  /*14b0*/  HMMA.16816.F16 R84, R44, R34, R84 ;  /* 0x000000222c54723c */ /* 0x000fe20000000854 */
[C---:B-----5:R-:W-:Y:S01]  /*14c0*/  IADD3 R24, P1, PT, R172.reuse, 0xf0000, RZ ;  /* 0x000f0000ac187810 */ /* 0x060fe20007f3e0ff */
[----:B------:R-:W-:Y:S01]  /*14d0*/  LDGSTS.E.BYPASS.128 [R4+0x1980], desc[UR8][R68.64] ;  /* 0x0198000044047fae */ /* 0x000fe2000b981808 */
[----:B------:R-:W-:Y:S01]  /*14e0*/  IMAD.X R113, RZ, RZ, R173, P2 ;  /* 0x000000ffff717224 */ /* 0x000fe200010e06ad */
[----:B------:R-:W-:-:S02]  /*14f0*/  IADD3 R140, P2, PT, R172, 0x118000, RZ ;  /* 0x00118000ac8c7810 */ /* 0x000fc40007f5e0ff */
[--C-:B------:R-:W-:Y:S01]  /*1500*/  IMAD.X R25, RZ, RZ, R173.reuse, P1 ;  /* 0x000000ffff197224 */ /* 0x100fe200008e06ad */
[----:B------:R1:W-:Y:S01]  /*1510*/  LDGSTS.E.BYPASS.128 [R4+0x2200], desc[UR8][R26.64] ;  /* 0x022000001a047fae */ /* 0x0003e2000b981808 */
[-C--:B--2---:R-:W-:Y:S01]  /*1520*/  HMMA.16816.F16 R102, R40, R32.reuse, R102 ;  /* 0x000000202866723c */ /* 0x084fe20000000866 */
[C---:B------:R-:W-:Y:S01]  /*1530*/  IADD3 R114, P1, PT, R172.reuse, 0x100000, RZ ;  /* 0x00100000ac727810 */ /* 0x040fe20007f3e0ff */
[--C-:B------:R-:W-:Y:S01]  /*1540*/  IMAD.X R141, RZ, RZ, R173.reuse, P2 ;  /* 0x000000ffff8d7224 */ /* 0x100fe200010e06ad */
[----:B------:R-:W-:Y:S01]  /*1550*/  LDGSTS.E.BYPASS.128 [R4+0x2a80], desc[UR8][R28.64] ;  /* 0x02a800001c047fae */ /* 0x000fe2000b981808 */
[C---:B------:R-:W-:Y:S02]  /*1560*/  IADD3 R142, P2, PT, R172.reuse, 0x128000, RZ ;  /* 0x00128000ac8e7810 */ /* 0x040fe40007f5e0ff */
[--C-:B------:R-:W-:Y:S01]  /*1570*/  IMAD.X R115, RZ, RZ, R173.reuse, P1 ;  /* 0x000000ffff737224 */ /* 0x100fe200008e06ad */
[----:B------:R2:W-:Y:S01]  /*1580*/  LDGSTS.E.BYPASS.128 [R4+0x3300], desc[UR8][R24.64] ;  /* 0x0330000018047fae */ /* 0x0005e2000b981808 */
[----:B---3--:R-:W-:Y:S01]  /*1590*/  HMMA.16816.F16 R86, R48, R32, R86 ;  /* 0x000000203056723c */ /* 0x008fe20000000856 */
[----:B------:R-:W-:Y:S01]  /*15a0*/  IADD3 R110, P1, PT, R172, 0x110000, RZ ;  /* 0x00110000ac6e7810 */ /* 0x000fe20007f3e0ff */
[----:B------:R-:W-:Y:S01]  /*15b0*/  IMAD.X R143, RZ, RZ, R173, P2 ;  /* 0x000000ffff8f7224 */ /* 0x000fe200010e06ad */
[----:B------:R3:W-:Y:S01]  /*15c0*/  LDGSTS.E.BYPASS.128 [R4+0x3b80], desc[UR8][R30.64] ;  /* 0x03b800001e047fae */ /* 0x0007e2000b981808 */
[----:B-1----:R-:W-:-:S02]  /*15d0*/  VIADD R26, R10, 0x4420 ;  /* 0x000044200a1a7836 */ /* 0x002fc40000000000 */
[C---:B------:R-:W-:Y:S01]  /*15e0*/  IMAD.U32 R27, R109.reuse, 0x2, R6 ;  /* 0x000000026d1b7824 */ /* 0x040fe200078e0006 */
[----:B------:R-:W-:Y:S01]  /*15f0*/  LDGSTS.E.BYPASS.128 [R138+0xcc00], desc[UR8][R170.64+0x180] ;  /* 0x0cc00180aa8a7fae */ /* 0x000fe2000b981808 */
[C---:B------:R-:W-:Y:S01]  /*1600*/  HMMA.16816.F16 R56, R48.reuse, R34, R60 ;  /* 0x000000223038723c */ /* 0x040fe2000000083c */
[----:B------:R-:W-:Y:S02]  /*1610*/  LEA R26, R109, R26, 0x1 ;  /* 0x0000001a6d1a7211 */ /* 0x000fe400078e08ff */
[----:B------:R-:W-:Y:S01]  /*1620*/  LDGSTS.E.BYPASS.128 [R138+0xd500], desc[UR8][R168.64+0x180] ;  /* 0x0d500180a88a7fae */ /* 0x000fe2000b981808 */
[----:B--2---:R-:W-:Y:S01]  /*1630*/  VIADD R24, R108, 0x2400 ;  /* 0x000024006c187836 */ /* 0x004fe20000000000 */
[----:B------:R-:W-:Y:S02]  /*1640*/  IADD3 R6, PT, PT, R10, 0x5500, RZ ;  /* 0x000055000a067810 */ /* 0x000fe40007ffe0ff */
[----:B------:R-:W-:Y:S01]  /*1650*/  LDGSTS.E.BYPASS.128 [R138+0xde00], desc[UR8][R166.64+0x180] ;  /* 0x0de00180a68a7fae */ /* 0x000fe2000b981808 */
[----:B------:R-:W-:Y:S01]  /*1660*/  IMAD.U32 R24, R111, 0x2, R24 ;  /* 0x000000026f187824 */ /* 0x000fe200078e0018 */
[----:B----4-:R-:W-:Y:S01]  /*1670*/  HMMA.16816.F16 R64, R48, R20, R64 ;  /* 0x000000143040723c */ /* 0x010fe20000000840 */
[----:B------:R-:W-:Y:S01]  /*1680*/  IMAD.U32 R25, R109, 0x2, R6 ;  /* 0x000000026d197824 */ /* 0x000fe200078e0006 */
[----:B------:R-:W-:Y:S01]  /*1690*/  LDGSTS.E.BYPASS.128 [R138+0xe700], desc[UR8][R164.64+0x180] ;  /* 0x0e700180a48a7fae */ /* 0x000fe2000b981808 */
[----:B------:R-:W-:-:S03]  /*16a0*/  IADD3 R6, PT, PT, R108, 0x2d20, RZ ;  /* 0x00002d206c067810 */ /* 0x000fc60007ffe0ff */
[----:B------:R-:W0:Y:S02]  /*16b0*/  LDGDEPBAR ;  /* 0x00000000000079af */ /* 0x000e240000000000 */
[----:B------:R-:W-:Y:S08]  /*16c0*/  HMMA.16816.F16 R50, R48, R22, R62 ;  /* 0x000000163032723c */ /* 0x000ff0000000083e */
[C---:B------:R-:W-:Y:S08]  /*16d0*/  HMMA.16816.F16 R82, R44.reuse, R20, R82 ;  /* 0x000000142c52723c */ /* 0x040ff00000000852 */
[----:B------:R-:W-:Y:S01]  /*16e0*/  HMMA.16816.F16 R48, R44, R22, R58 ;  /* 0x000000162c30723c */ /* 0x000fe2000000083a */
[----:B------:R-:W-:-:S04]  /*16f0*/  DEPBAR.LE SB0, 0x2 ;  /* 0x000080800000791a */ /* 0x000fc80000000000 */
[----:B------:R-:W-:Y:S03]  /*1700*/  BAR.SYNC.DEFER_BLOCKING 0x0 ;  /* 0x0000000000007b1d */ /* 0x000fe60000010000 */
[----:B------:R-:W-:Y:S08]  /*1710*/  HMMA.16816.F16 R46, R40, R34, R54 ;  /* 0x00000022282e723c */ /* 0x000ff00000000836 */
[C---:B------:R-:W-:Y:S08]  /*1720*/  HMMA.16816.F16 R44, R36.reuse, R32, R52 ;  /* 0x00000020242c723c */ /* 0x040ff00000000834 */
[----:B------:R-:W-:Y:S01]  /*1730*/  HMMA.16816.F16 R96, R36, R34, R96 ;  /* 0x000000222460723c */ /* 0x000fe20000000860 */
[----:B------:R-:W-:Y:S07]  /*1740*/  LDSM.16.M88.4 R72, [R24] ;  /* 0x000000001848783b */ /* 0x000fee0000000200 */
[-C--:B------:R-:W-:Y:S01]  /*1750*/  HMMA.16816.F16 R16, R40, R22.reuse, R16 ;  /* 0x000000162810723c */ /* 0x080fe20000000810 */
[----:B---3--:R-:W-:Y:S04]  /*1760*/  LDSM.16.M88.4 R28, [R12] ;  /* 0x000000000c1c783b */ /* 0x008fe80000000200 */
[----:B------:R-:W1:Y:S03]  /*1770*/  LDSM.16.MT88.4 R104, [R26] ;  /* 0x000000001a68783b */ /* 0x000e660000004200 */
[----:B------:R-:W-:Y:S01]  /*1780*/  HMMA.16816.F16 R88, R36, R22, R88 ;  /* 0x000000162458723c */ /* 0x000fe20000000858 */
[----:B------:R-:W-:Y:S01]  /*1790*/  VIADD R22, R108, 0x2420 ;  /* 0x000024206c167836 */ /* 0x000fe20000000000 */
[----:B------:R-:W2:Y:S01]  /*17a0*/  LDSM.16.MT88.4 R92, [R27] ;  /* 0x000000001b5c783b */ /* 0x000ea20000004200 */
[C---:B------:R-:W-:Y:S01]  /*17b0*/  IMAD.U32 R23, R111.reuse, 0x2, R6 ;  /* 0x000000026f177824 */ /* 0x040fe200078e0006 */
[C---:B------:R-:W-:Y:S01]  /*17c0*/  IADD3 R6, PT, PT, R10.reuse, 0x5540, RZ ;  /* 0x000055400a067810 */ /* 0x040fe20007ffe0ff */
[----:B------:R-:W-:Y:S01]  /*17d0*/  IMAD.U32 R22, R111, 0x2, R22 ;  /* 0x000000026f167824 */ /* 0x000fe200078e0016 */
[----:B------:R-:W3:Y:S02]  /*17e0*/  LDSM.16.MT88.4 R68, [R11] ;  /* 0x000000000b44783b */ /* 0x000ee40000004200 */
[-C--:B------:R-:W-:Y:S01]  /*17f0*/  HMMA.16816.F16 R100, R40, R20.reuse, R100 ;  /* 0x000000142864723c */ /* 0x080fe20000000864 */
[C---:B------:R-:W-:Y:S01]  /*1800*/  IMAD.U32 R6, R109.reuse, 0x2, R6 ;  /* 0x000000026d067824 */ /* 0x040fe200078e0006 */
[----:B------:R-:W4:Y:S04]  /*1810*/  LDSM.16.MT88.4 R32, [R18] ;  /* 0x000000001220783b */ /* 0x000f280000004200 */
[----:B------:R-:W-:Y:S02]  /*1820*/  LDSM.16.M88.4 R40, [R22] ;  /* 0x000000001628783b */ /* 0x000fe40000000200 */
[----:B------:R-:W-:Y:S01]  /*1830*/  HMMA.16816.F16 R98, R36, R20, R98 ;  /* 0x000000142462723c */ /* 0x000fe20000000862 */
[C---:B------:R-:W-:Y:S01]  /*1840*/  VIADD R20, R10.reuse, 0x6600 ;  /* 0x000066000a147836 */ /* 0x040fe20000000000 */
[----:B------:R-:W5:Y:S04]  /*1850*/  LDSM.16.MT88.4 R36, [R25] ;  /* 0x000000001924783b */ /* 0x000f680000004200 */
[----:B------:R-:W-:Y:S02]  /*1860*/  LDSM.16.MT88.4 R52, [R6] ;  /* 0x000000000634783b */ /* 0x000fe40000004200 */
[C---:B-1----:R-:W-:Y:S08]  /*1870*/  HMMA.16816.F16 R90, R104.reuse, R72, R90 ;  /* 0x00000048685a723c */ /* 0x042ff0000000085a */
[C---:B------:R-:W-:Y:S08]  /*1880*/  HMMA.16816.F16 R84, R104.reuse, R74, R84 ;  /* 0x0000004a6854723c */ /* 0x040ff00000000854 */
[----:B------:R-:W-:Y:S08]  /*1890*/  HMMA.16816.F16 R82, R104, R28, R82 ;  /* 0x0000001c6852723c */ /* 0x000ff00000000852 */
[----:B--2---:R-:W-:Y:S08]  /*18a0*/  HMMA.16816.F16 R86, R92, R72, R86 ;  /* 0x000000485c56723c */ /* 0x004ff00000000856 */
[----:B------:R-:W-:Y:S08]  /*18b0*/  HMMA.16816.F16 R106, R104, R30, R48 ;  /* 0x0000001e686a723c */ /* 0x000ff00000000830 */
[C---:B---3--:R-:W-:Y:S08]  /*18c0*/  HMMA.16816.F16 R102, R68.reuse, R72, R102 ;  /* 0x000000484466723c */ /* 0x048ff00000000866 */
[----:B------:R-:W-:Y:S08]  /*18d0*/  HMMA.16816.F16 R104, R68, R74, R46 ;  /* 0x0000004a4468723c */ /* 0x000ff0000000082e */
[----:B----4-:R-:W-:Y:S01]  /*18e0*/  HMMA.16816.F16 R72, R32, R72, R44 ;  /* 0x000000482048723c */ /* 0x010fe2000000082c */
[----:B------:R-:W1:Y:S07]  /*18f0*/  LDSM.16.M88.4 R44, [R23] ;  /* 0x00000000172c783b */ /* 0x000e6e0000000200 */
[----:B------:R-:W-:Y:S08]  /*1900*/  HMMA.16816.F16 R56, R92, R74, R56 ;  /* 0x0000004a5c38723c */ /* 0x000ff00000000838 */
[-C--:B------:R-:W-:Y:S08]  /*1910*/  HMMA.16816.F16 R100, R68, R28.reuse, R100 ;  /* 0x0000001c4464723c */ /* 0x080ff00000000864 */
[----:B------:R-:W-:Y:S08]  /*1920*/  HMMA.16816.F16 R64, R92, R28, R64 ;  /* 0x0000001c5c40723c */ /* 0x000ff00000000840 */
[----:B------:R-:W-:Y:S01]  /*1930*/  HMMA.16816.F16 R70, R68, R30, R16 ;  /* 0x0000001e4446723c */ /* 0x000fe20000000810 */
[----:B------:R-:W-:Y:S01]  /*1940*/  VIADD R16, R10, 0x5560 ;  /* 0x000055600a107836 */ /* 0x000fe20000000000 */
[----:B------:R-:W-:-:S03]  /*1950*/  LEA R17, R109, R20, 0x1 ;  /* 0x000000146d117211 */ /* 0x000fc600078e08ff */
[----:B------:R-:W-:Y:S02]  /*1960*/  IMAD.U32 R9, R109, 0x2, R16 ;  /* 0x000000026d097824 */ /* 0x000fe400078e0010 */
[----:B------:R-:W-:Y:S01]  /*1970*/  LDSM.16.MT88.4 R60, [R17] ;  /* 0x00000000113c783b */ /* 0x000fe20000004200 */
[----:B------:R-:W-:Y:S03]  /*1980*/  HMMA.16816.F16 R94, R92, R30, R50 ;  /* 0x0000001e5c5e723c */ /* 0x000fe60000000832 */
[----:B------:R-:W2:Y:S05]  /*1990*/  LDSM.16.MT88.4 R48, [R14] ;  /* 0x000000000e30783b */ /* 0x000eaa0000004200 */
[----:B-----5:R-:W-:Y:S01]  /*19a0*/  HMMA.16816.F16 R92, R36, R42, R56 ;  /* 0x0000002a245c723c */ /* 0x020fe20000000838 */
[----:B------:R-:W3:Y:S07]  /*19b0*/  LDSM.16.MT88.4 R56, [R9] ;  /* 0x000000000938783b */ /* 0x000eee0000004200 */
[----:B------:R-:W-:Y:S01]  /*19c0*/  HMMA.16816.F16 R88, R32, R30, R88 ;  /* 0x0000001e2058723c */ /* 0x000fe20000000858 */
[----:B------:R-:W-:-:S05]  /*19d0*/  IADD3 R30, PT, PT, R108, 0x2440, RZ ;  /* 0x000024406c1e7810 */ /* 0x000fca0007ffe0ff */
[----:B------:R-:W-:Y:S02]  /*19e0*/  IMAD.U32 R21, R111, 0x2, R30 ;  /* 0x000000026f157824 */ /* 0x000fe400078e001e */
[C---:B------:R-:W-:Y:S08]  /*19f0*/  HMMA.16816.F16 R96, R32.reuse, R74, R96 ;  /* 0x0000004a2060723c */ /* 0x040ff00000000860 */
[----:B------:R-:W-:Y:S01]  /*1a00*/  HMMA.16816.F16 R98, R32, R28, R98 ;  /* 0x0000001c2062723c */ /* 0x000fe20000000862 */
[----:B------:R-:W-:-:S02]  /*1a10*/  VIADD R32, R108, 0x2d40 ;  /* 0x00002d406c207836 */ /* 0x000fc40000000000 */
[----:B------:R-:W-:Y:S02]  /*1a20*/  VIADD R28, R10, 0x6620 ;  /* 0x000066200a1c7836 */ /* 0x000fe40000000000 */
[----:B------:R-:W-:Y:S02]  /*1a30*/  IMAD.U32 R20, R111, 0x2, R32 ;  /* 0x000000026f147824 */ /* 0x000fe400078e0020 */
[----:B------:R-:W-:Y:S01]  /*1a40*/  IMAD.U32 R16, R109, 0x2, R28 ;  /* 0x000000026d107824 */ /* 0x000fe200078e001c */
[C---:B------:R-:W-:Y:S01]  /*1a50*/  HMMA.16816.F16 R86, R36.reuse, R40, R86 ;  /* 0x000000282456723c */ /* 0x040fe20000000856 */
[----:B------:R-:W-:Y:S04]  /*1a60*/  LDSM.16.M88.4 R28, [R21] ;  /* 0x00000000151c783b */ /* 0x000fe80000000200 */
[----:B------:R-:W-:Y:S03]  /*1a70*/  LDSM.16.M88.4 R32, [R20] ;  /* 0x000000001420783b */ /* 0x000fe60000000200 */
[C---:B-1----:R-:W-:Y:S01]  /*1a80*/  HMMA.16816.F16 R68, R36.reuse, R44, R64 ;  /* 0x0000002c2444723c */ /* 0x042fe20000000840 */
[----:B------:R-:W-:Y:S07]  /*1a90*/  LDSM.16.MT88.4 R64, [R16] ;  /* 0x000000001040783b */ /* 0x000fee0000004200 */
[----:B------:R-:W-:Y:S01]  /*1aa0*/  HMMA.16816.F16 R94, R36, R46, R94 ;  /* 0x0000002e245e723c */ /* 0x000fe2000000085e */
[----:B------:R-:W1:Y:S07]  /*1ab0*/  LDSM.16.MT88.4 R36, [R78] ;  /* 0x000000004e24783b */ /* 0x000e6e0000004200 */
[C---:B------:R-:W-:Y:S08]  /*1ac0*/  HMMA.16816.F16 R102, R52.reuse, R40, R102 ;  /* 0x000000283466723c */ /* 0x040ff00000000866 */
[C---:B------:R-:W-:Y:S08]  /*1ad0*/  HMMA.16816.F16 R104, R52.reuse, R42, R104 ;  /* 0x0000002a3468723c */ /* 0x040ff00000000868 */
[C---:B------:R-:W-:Y:S08]  /*1ae0*/  HMMA.16816.F16 R100, R52.reuse, R44, R100 ;  /* 0x0000002c3464723c */ /* 0x040ff00000000864 */
[----:B------:R-:W-:Y:S08]  /*1af0*/  HMMA.16816.F16 R70, R52, R46, R70 ;  /* 0x0000002e3446723c */ /* 0x000ff00000000846 */
[C---:B--2---:R-:W-:Y:S08]  /*1b00*/  HMMA.16816.F16 R90, R48.reuse, R40, R90 ;  /* 0x00000028305a723c */ /* 0x044ff0000000085a */
[C---:B------:R-:W-:Y:S08]  /*1b10*/  HMMA.16816.F16 R84, R48.reuse, R42, R84 ;  /* 0x0000002a3054723c */ /* 0x040ff00000000854 */
[----:B------:R-:W-:Y:S01]  /*1b20*/  HMMA.16816.F16 R74, R48, R44, R82 ;  /* 0x0000002c304a723c */ /* 0x000fe20000000852 */
[----:B------:R-:W-:-:S04]  /*1b30*/  VIADD R82, R108, 0x2d60 ;  /* 0x00002d606c527836 */ /* 0x000fc80000000000 */
[----:B------:R-:W-:-:S03]  /*1b40*/  IMAD.U32 R82, R111, 0x2, R82 ;  /* 0x000000026f527824 */ /* 0x000fc600078e0052 */
[----:B------:R-:W-:Y:S02]  /*1b50*/  HMMA.16816.F16 R106, R48, R46, R106 ;  /* 0x0000002e306a723c */ /* 0x000fe4000000086a */
[----:B------:R-:W-:Y:S06]  /*1b60*/  LDSM.16.M88.4 R48, [R82] ;  /* 0x000000005230783b */ /* 0x000fec0000000200 */
[----:B---3--:R-:W-:Y:S01]  /*1b70*/  HMMA.16816.F16 R72, R56, R40, R72 ;  /* 0x000000283848723c */ /* 0x008fe20000000848 */
[----:B------:R-:W-:-:S05]  /*1b80*/  VIADD R40, R108, 0x2460 ;  /* 0x000024606c287836 */ /* 0x000fca0000000000 */
[----:B------:R-:W-:Y:S01]  /*1b90*/  LEA R81, R111, R40, 0x1 ;  /* 0x000000286f517211 */ /* 0x000fe200078e08ff */
[C---:B------:R-:W-:Y:S01]  /*1ba0*/  VIADD R40, R10.reuse, 0x6660 ;  /* 0x000066600a287836 */ /* 0x040fe20000000000 */
[C---:B------:R-:W-:Y:S01]  /*1bb0*/  HMMA.16816.F16 R96, R56.reuse, R42, R96 ;  /* 0x0000002a3860723c */ /* 0x040fe20000000860 */
[C---:B------:R-:W-:Y:S01]  /*1bc0*/  IADD3 R42, PT, PT, R10.reuse, 0x7720, RZ ;  /* 0x000077200a2a7810 */ /* 0x040fe20007ffe0ff */
[----:B------:R-:W-:Y:S01]  /*1bd0*/  IMAD.X R111, RZ, RZ, R173, P1 ;  /* 0x000000ffff6f7224 */ /* 0x000fe200008e06ad */
[----:B------:R-:W-:Y:S01]  /*1be0*/  LDSM.16.M88.4 R52, [R81] ;  /* 0x000000005134783b */ /* 0x000fe20000000200 */
[C---:B------:R-:W-:Y:S02]  /*1bf0*/  IMAD.U32 R83, R109.reuse, 0x2, R40 ;  /* 0x000000026d537824 */ /* 0x040fe400078e0028 */
[C---:B------:R-:W-:Y:S02]  /*1c00*/  IMAD.U32 R117, R109.reuse, 0x2, R42 ;  /* 0x000000026d757824 */ /* 0x040fe400078e002a */
[----:B------:R-:W-:Y:S01]  /*1c10*/  HMMA.16816.F16 R98, R56, R44, R98 ;  /* 0x0000002c3862723c */ /* 0x000fe20000000862 */
[----:B------:R-:W-:Y:S01]  /*1c20*/  VIADD R44, R10, 0x7760 ;  /* 0x000077600a2c7836 */ /* 0x000fe20000000000 */
[----:B------:R-:W2:Y:S04]  /*1c30*/  LDSM.16.MT88.4 R40, [R116] ;  /* 0x000000007428783b */ /* 0x000ea80000004200 */
[----:B------:R-:W-:-:S02]  /*1c40*/  LEA R119, R109, R44, 0x1 ;  /* 0x0000002c6d777211 */ /* 0x000fc400078e08ff */
[C---:B-1----:R-:W-:Y:S08]  /*1c50*/  HMMA.16816.F16 R102, R36.reuse, R28, R102 ;  /* 0x0000001c2466723c */ /* 0x042ff00000000866 */
[C---:B------:R-:W-:Y:S08]  /*1c60*/  HMMA.16816.F16 R104, R36.reuse, R30, R104 ;  /* 0x0000001e2468723c */ /* 0x040ff00000000868 */
[C---:B------:R-:W-:Y:S08]  /*1c70*/  HMMA.16816.F16 R100, R36.reuse, R32, R100 ;  /* 0x000000202464723c */ /* 0x040ff00000000864 */
[----:B------:R-:W-:Y:S01]  /*1c80*/  HMMA.16816.F16 R70, R36, R34, R70 ;  /* 0x000000222446723c */ /* 0x000fe20000000846 */
[----:B------:R-:W-:-:S02]  /*1c90*/  IADD3 R36, P1, PT, R172, 0x120000, RZ ;  /* 0x00120000ac247810 */ /* 0x000fc40007f3e0ff */
[----:B------:R-:W-:Y:S02]  /*1ca0*/  IADD3 R38, P3, PT, R172, 0x130000, RZ ;  /* 0x00130000ac267810 */ /* 0x000fe40007f7e0ff */
[----:B------:R-:W-:-:S03]  /*1cb0*/  IADD3.X R37, PT, PT, RZ, R173, RZ, P1, !PT ;  /* 0x000000adff257210 */ /* 0x000fc60000ffe4ff */
[----:B------:R-:W-:Y:S01]  /*1cc0*/  HMMA.16816.F16 R88, R56, R46, R88 ;  /* 0x0000002e3858723c */ /* 0x000fe20000000858 */
[----:B------:R-:W-:Y:S01]  /*1cd0*/  LDSM.16.MT88.4 R56, [R118] ;  /* 0x000000007638783b */ /* 0x000fe20000004200 */
[----:B------:R-:W-:-:S03]  /*1ce0*/  IMAD.X R39, RZ, RZ, R173, P3 ;  /* 0x000000ffff277224 */ /* 0x000fc600018e06ad */
[----:B------:R-:W-:Y:S03]  /*1cf0*/  LDSM.16.MT88.4 R44, [R119] ;  /* 0x00000000772c783b */ /* 0x000fe60000004200 */
[C---:B------:R-:W-:Y:S08]  /*1d00*/  HMMA.16816.F16 R86, R60.reuse, R28, R86 ;  /* 0x0000001c3c56723c */ /* 0x040ff00000000856 */
[C---:B------:R-:W-:Y:S08]  /*1d10*/  HMMA.16816.F16 R92, R60.reuse, R30, R92 ;  /* 0x0000001e3c5c723c */ /* 0x040ff0000000085c */
[C---:B------:R-:W-:Y:S08]  /*1d20*/  HMMA.16816.F16 R68, R60.reuse, R32, R68 ;  /* 0x000000203c44723c */ /* 0x040ff00000000844 */
[----:B------:R-:W-:Y:S01]  /*1d30*/  HMMA.16816.F16 R94, R60, R34, R94 ;  /* 0x000000223c5e723c */ /* 0x000fe2000000085e */
[----:B------:R-:W1:Y:S07]  /*1d40*/  LDSM.16.MT88.4 R60, [R117] ;  /* 0x00000000753c783b */ /* 0x000e6e0000004200 */
[C---:B------:R-:W-:Y:S08]  /*1d50*/  HMMA.16816.F16 R90, R64.reuse, R28, R90 ;  /* 0x0000001c405a723c */ /* 0x040ff0000000085a */
[C---:B------:R-:W-:Y:S08]  /*1d60*/  HMMA.16816.F16 R84, R64.reuse, R30, R84 ;  /* 0x0000001e4054723c */ /* 0x040ff00000000854 */
[C---:B------:R-:W-:Y:S08]  /*1d70*/  HMMA.16816.F16 R74, R64.reuse, R32, R74 ;  /* 0x00000020404a723c */ /* 0x040ff0000000084a */
[----:B------:R-:W-:Y:S01]  /*1d80*/  HMMA.16816.F16 R106, R64, R34, R106 ;  /* 0x00000022406a723c */ /* 0x000fe2000000086a */
[----:B------:R-:W3:Y:S04]  /*1d90*/  LDSM.16.MT88.4 R64, [R83] ;  /* 0x000000005340783b */ /* 0x000ee80000004200 */
[----:B------:R-:W-:Y:S01]  /*1da0*/  @!PT LDS RZ, [RZ] ;  /* 0x00000000fffff984 */ /* 0x000fe20000000800 */
[----:B------:R-:W-:Y:S01]  /*1db0*/  @!PT LDS RZ, [RZ] ;  /* 0x00000000fffff984 */ /* 0x000fe20000000800 */
[----:B------:R-:W-:Y:S01]  /*1dc0*/  @!PT LDS RZ, [RZ] ;  /* 0x00000000fffff984 */ /* 0x000fe20000000800 */
[----:B------:R4:W-:Y:S03]  /*1dd0*/  LDGSTS.E.BYPASS.128 [R4+0x4400], desc[UR8][R114.64] ;  /* 0x0440000072047fae */ /* 0x0009e6000b981808 */
[C---:B--2---:R-:W-:Y:S01]  /*1de0*/  HMMA.16816.F16 R86, R40.reuse, R52, R86 ;  /* 0x000000342856723c */ /* 0x044fe20000000856 */
[----:B------:R-:W-:Y:S04]  /*1df0*/  LDGSTS.E.BYPASS.128 [R4+0x4c80], desc[UR8][R112.64] ;  /* 0x04c8000070047fae */ /* 0x000fe8000b981808 */
[----:B------:R2:W-:Y:S03]  /*1e00*/  LDGSTS.E.BYPASS.128 [R4+0x5500], desc[UR8][R110.64] ;  /* 0x055000006e047fae */ /* 0x0005e6000b981808 */
[C---:B------:R-:W-:Y:S01]  /*1e10*/  HMMA.16816.F16 R92, R40.reuse, R54, R92 ;  /* 0x00000036285c723c */ /* 0x040fe2000000085c */
[----:B----4-:R-:W-:Y:S01]  /*1e20*/  IADD3 R114, P1, PT, R172, 0x138000, RZ ;  /* 0x00138000ac727810 */ /* 0x010fe20007f3e0ff */
[----:B------:R4:W-:Y:S04]  /*1e30*/  LDGSTS.E.BYPASS.128 [R4+0x5d80], desc[UR8][R140.64] ;  /* 0x05d800008c047fae */ /* 0x0009e8000b981808 */
[----:B------:R-:W-:Y:S01]  /*1e40*/  IMAD.X R115, RZ, RZ, R173, P1 ;  /* 0x000000ffff737224 */ /* 0x000fe200008e06ad */
[----:B------:R-:W-:Y:S01]  /*1e50*/  LDGSTS.E.BYPASS.128 [R4+0x6600], desc[UR8][R36.64] ;  /* 0x0660000024047fae */ /* 0x000fe2000b981808 */
[----:B------:R-:W-:Y:S01]  /*1e60*/  HMMA.16816.F16 R68, R40, R48, R68 ;  /* 0x000000302844723c */ /* 0x000fe20000000844 */
[----:B--2---:R-:W-:-:S02]  /*1e70*/  SHF.R.U32.HI R110, RZ, 0x3, R13 ;  /* 0x00000003ff6e7819 */ /* 0x004fc4000001160d */
[----:B------:R2:W-:Y:S02]  /*1e80*/  LDGSTS.E.BYPASS.128 [R4+0x6e80], desc[UR8][R142.64] ;  /* 0x06e800008e047fae */ /* 0x0005e4000b981808 */
[----:B------:R-:W-:Y:S01]  /*1e90*/  SHF.L.U32 R110, R110, 0x3, RZ ;  /* 0x000000036e6e7819 */ /* 0x000fe200000006ff */
[----:B----4-:R-:W-:Y:S01]  /*1ea0*/  VIADD R141, R108, 0x5120 ;  /* 0x000051206c8d7836 */ /* 0x010fe20000000000 */
[----:B------:R4:W-:Y:S01]  /*1eb0*/  LDGSTS.E.BYPASS.128 [R4+0x7700], desc[UR8][R38.64] ;  /* 0x0770000026047fae */ /* 0x0009e2000b981808 */
[----:B------:R-:W-:Y:S01]  /*1ec0*/  HMMA.16816.F16 R94, R40, R50, R94 ;  /* 0x00000032285e723c */ /* 0x000fe2000000085e */
[----:B------:R-:W-:Y:S01]  /*1ed0*/  LOP3.LUT R152, R110, 0x8, RZ, 0xe2, !PT ;  /* 0x000000086e987812 */ /* 0x000fe200078ee2ff */
[C---:B------:R-:W-:Y:S01]  /*1ee0*/  VIADD R140, R10.reuse, 0x9940 ;  /* 0x000099400a8c7836 */ /* 0x040fe20000000000 */
[----:B------:R-:W-:Y:S01]  /*1ef0*/  LDGSTS.E.BYPASS.128 [R4+0x7f80], desc[UR8][R114.64] ;  /* 0x07f8000072047fae */ /* 0x000fe2000b981808 */
[----:B------:R-:W-:Y:S02]  /*1f00*/  IADD3 R40, PT, PT, R10, 0x9920, RZ ;  /* 0x000099200a287810 */ /* 0x000fe40007ffe0ff */
[----:B------:R-:W-:Y:S01]  /*1f10*/  IMAD.U32 R140, R109, 0x2, R140 ;  /* 0x000000026d8c7824 */ /* 0x000fe200078e008c */
[----:B------:R-:W-:Y:S01]  /*1f20*/  LDGSTS.E.BYPASS.128 [R138+0xf000], desc[UR8][R170.64+0x200] ;  /* 0x0f000200aa8a7fae */ /* 0x000fe2000b981808 */
[----:B-1----:R-:W-:Y:S01]  /*1f30*/  HMMA.16816.F16 R90, R60, R52, R90 ;  /* 0x000000343c5a723c */ /* 0x002fe2000000085a */
[----:B--2---:R-:W-:-:S02]  /*1f40*/  VIADD R143, R108, 0x4820 ;  /* 0x000048206c8f7836 */ /* 0x004fc40000000000 */
[----:B------:R-:W-:Y:S01]  /*1f50*/  LDGSTS.E.BYPASS.128 [R138+0xf900], desc[UR8][R168.64+0x200] ;  /* 0x0f900200a88a7fae */ /* 0x000fe2000b981808 */
[----:B------:R-:W-:-:S03]  /*1f60*/  IMAD.U32 R139, R109, 0x2, R40 ;  /* 0x000000026d8b7824 */ /* 0x000fc600078e0028 */
[----:B------:R-:W-:Y:S01]  /*1f70*/  LDGSTS.E.BYPASS.128 [R138+0x10200], desc[UR8][R166.64+0x200] ;  /* 0x10200200a68a7fae */ /* 0x000fe2000b981808 */
[----:B---3--:R-:W-:Y:S01]  /*1f80*/  HMMA.16816.F16 R72, R64, R28, R72 ;  /* 0x0000001c4048723c */ /* 0x008fe20000000848 */
[----:B------:R-:W-:Y:S02]  /*1f90*/  LOP3.LUT R28, R13, 0x7, RZ, 0xc0, !PT ;  /* 0x000000070d1c7812 */ /* 0x000fe400078ec0ff */
[----:B------:R-:W-:Y:S01]  /*1fa0*/  LDGSTS.E.BYPASS.128 [R138+0x10b00], desc[UR8][R164.64+0x200] ;  /* 0x10b00200a48a7fae */ /* 0x000fe2000b981808 */
[----:B------:R-:W-:-:S03]  /*1fb0*/  SHF.R.U32.HI R29, RZ, 0x4, R13 ;  /* 0x00000004ff1d7819 */ /* 0x000fc6000001160d */
[----:B------:R-:W0:Y:S01]  /*1fc0*/  LDGDEPBAR ;  /* 0x00000000000079af */ /* 0x000e220000000000 */
[----:B------:R-:W-:Y:S01]  /*1fd0*/  HMMA.16816.F16 R96, R64, R30, R96 ;  /* 0x0000001e4060723c */ /* 0x000fe20000000860 */
[----:B------:R-:W-:-:S04]  /*1fe0*/  IMAD R29, R29, 0x8, R28 ;  /* 0x000000081d1d7824 */ /* 0x000fc800078e021c */
[----:B------:R-:W-:Y:S02]  /*1ff0*/  IMAD R152, R29, 0x48, R152 ;  /* 0x000000481d987824 */ /* 0x000fe400078e0298 */
[----:B------:R-:W-:Y:S01]  /*2000*/  VIADD R29, R108, 0x4800 ;  /* 0x000048006c1d7836 */ /* 0x000fe20000000000 */
[C---:B------:R-:W-:Y:S01]  /*2010*/  HMMA.16816.F16 R98, R64.reuse, R32, R98 ;  /* 0x000000204062723c */ /* 0x040fe20000000862 */
[C---:B------:R-:W-:Y:S01]  /*2020*/  IMAD.U32 R145, R152.reuse, 0x2, R145 ;  /* 0x0000000298917824 */ /* 0x040fe200078e0091 */
[C---:B------:R-:W-:Y:S01]  /*2030*/  LEA R143, R152.reuse, R143, 0x1 ;  /* 0x0000008f988f7211 */ /* 0x040fe200078e08ff */
[C---:B------:R-:W-:Y:S02]  /*2040*/  IMAD.U32 R142, R152.reuse, 0x2, R29 ;  /* 0x00000002988e7824 */ /* 0x040fe400078e001d */
[C---:B------:R-:W-:Y:S02]  /*2050*/  IMAD.U32 R141, R152.reuse, 0x2, R141 ;  /* 0x00000002988d7824 */ /* 0x040fe400078e008d */
[----:B------:R-:W-:Y:S01]  /*2060*/  IMAD.U32 R159, R152, 0x2, R159 ;  /* 0x00000002989f7824 */ /* 0x000fe200078e009f */
[----:B------:R-:W-:Y:S01]  /*2070*/  HMMA.16816.F16 R88, R64, R34, R88 ;  /* 0x000000224058723c */ /* 0x000fe20000000858 */
[----:B------:R-:W-:-:S04]  /*2080*/  DEPBAR.LE SB0, 0x2 ;  /* 0x000080800000791a */ /* 0x000fc80000000000 */
[----:B------:R-:W-:Y:S03]  /*2090*/  BAR.SYNC.DEFER_BLOCKING 0x0 ;  /* 0x0000000000007b1d */ /* 0x000fe60000010000 */
[C---:B------:R-:W-:Y:S08]  /*20a0*/  HMMA.16816.F16 R84, R60.reuse, R54, R84 ;  /* 0x000000363c54723c */ /* 0x040ff00000000854 */
[C---:B------:R-:W-:Y:S08]  /*20b0*/  HMMA.16816.F16 R74, R60.reuse, R48, R74 ;  /* 0x000000303c4a723c */ /* 0x040ff0000000084a */
[----:B------:R-:W-:Y:S01]  /*20c0*/  HMMA.16816.F16 R106, R60, R50, R106 ;  /* 0x000000323c6a723c */ /* 0x000fe2000000086a */
[----:B------:R-:W-:Y:S07]  /*20d0*/  LDSM.16.MT88.4 R28, [R144] ;  /* 0x00000000901c783b */ /* 0x000fee0000004200 */
[C---:B------:R-:W-:Y:S01]  /*20e0*/  HMMA.16816.F16 R102, R56.reuse, R52, R102 ;  /* 0x000000343866723c */ /* 0x040fe20000000866 */
[----:B----4-:R-:W1:Y:S04]  /*20f0*/  LDSM.16.M88.4 R36, [R142] ;  /* 0x000000008e24783b */ /* 0x010e680000000200 */
[----:B------:R-:W2:Y:S03]  /*2100*/  LDSM.16.M88.4 R32, [R145] ;  /* 0x000000009120783b */ /* 0x000ea60000000200 */
[C---:B------:R-:W-:Y:S01]  /*2110*/  HMMA.16816.F16 R104, R56.reuse, R54, R104 ;  /* 0x000000363868723c */ /* 0x040fe20000000868 */
[----:B------:R-:W-:Y:S04]  /*2120*/  LDSM.16.M88.4 R40, [R143] ;  /* 0x000000008f28783b */ /* 0x000fe80000000200 */
[----:B------:R-:W-:Y:S03]  /*2130*/  LDSM.16.MT88.4 R60, [R139] ;  /* 0x000000008b3c783b */ /* 0x000fe60000004200 */
[C---:B------:R-:W-:Y:S01]  /*2140*/  HMMA.16816.F16 R100, R56.reuse, R48, R100 ;  /* 0x000000303864723c */ /* 0x040fe20000000864 */
[----:B------:R-:W-:Y:S07]  /*2150*/  LDSM.16.MT88.4 R64, [R140] ;  /* 0x000000008c40783b */ /* 0x000fee0000004200 */
[----:B------:R-:W-:Y:S01]  /*2160*/  HMMA.16816.F16 R70, R56, R50, R70 ;  /* 0x000000323846723c */ /* 0x000fe20000000846 */
[----:B------:R-:W3:Y:S07]  /*2170*/  LDSM.16.MT88.4 R56, [R162] ;  /* 0x00000000a238783b */ /* 0x000eee0000004200 */
[C---:B------:R-:W-:Y:S08]  /*2180*/  HMMA.16816.F16 R72, R44.reuse, R52, R72 ;  /* 0x000000342c48723c */ /* 0x040ff00000000848 */
[C---:B------:R-:W-:Y:S01]  /*2190*/  HMMA.16816.F16 R96, R44.reuse, R54, R96 ;  /* 0x000000362c60723c */ /* 0x040fe20000000860 */
[----:B------:R-:W4:Y:S07]  /*21a0*/  LDSM.16.MT88.4 R52, [R158] ;  /* 0x000000009e34783b */ /* 0x000f2e0000004200 */
[C---:B------:R-:W-:Y:S08]  /*21b0*/  HMMA.16816.F16 R98, R44.reuse, R48, R98 ;  /* 0x000000302c62723c */ /* 0x040ff00000000862 */
[----:B------:R-:W-:Y:S01]  /*21c0*/  HMMA.16816.F16 R88, R44, R50, R88 ;  /* 0x000000322c58723c */ /* 0x000fe20000000858 */
[----:B------:R-:W5:Y:S04]  /*21d0*/  LDSM.16.MT88.4 R48, [R150] ;  /* 0x000000009630783b */ /* 0x000f680000004200 */
[----:B------:R-:W5:Y:S03]  /*21e0*/  LDSM.16.MT88.4 R44, [R146] ;  /* 0x00000000922c783b */ /* 0x000f660000004200 */
[C---:B-1----:R-:W-:Y:S08]  /*21f0*/  HMMA.16816.F16 R86, R28.reuse, R36, R86 ;  /* 0x000000241c56723c */ /* 0x042ff00000000856 */
[C---:B------:R-:W-:Y:S08]  /*2200*/  HMMA.16816.F16 R92, R28.reuse, R38, R92 ;  /* 0x000000261c5c723c */ /* 0x040ff0000000085c */
[C---:B--2---:R-:W-:Y:S08]  /*2210*/  HMMA.16816.F16 R68, R28.reuse, R32, R68 ;  /* 0x000000201c44723c */ /* 0x044ff00000000844 */
[----:B------:R-:W-:Y:S01]  /*2220*/  HMMA.16816.F16 R94, R28, R34, R94 ;  /* 0x000000221c5e723c */ /* 0x000fe2000000085e */
[----:B------:R-:W1:Y:S07]  /*2230*/  LDSM.16.M88.4 R28, [R141] ;  /* 0x000000008d1c783b */ /* 0x000e6e0000000200 */
[C---:B---3--:R-:W-:Y:S08]  /*2240*/  HMMA.16816.F16 R74, R56.reuse, R32, R74 ;  /* 0x00000020384a723c */ /* 0x048ff0000000084a */
[----:B------:R-:W-:Y:S08]  /*2250*/  HMMA.16816.F16 R106, R56, R34, R106 ;  /* 0x00000022386a723c */ /* 0x000ff0000000086a */
[C---:B----4-:R-:W-:Y:S08]  /*2260*/  HMMA.16816.F16 R100, R52.reuse, R32, R100 ;  /* 0x000000203464723c */ /* 0x050ff00000000864 */
[----:B------:R-:W-:Y:S08]  /*2270*/  HMMA.16816.F16 R70, R52, R34, R70 ;  /* 0x000000223446723c */ /* 0x000ff00000000846 */
[C---:B-----5:R-:W-:Y:S08]  /*2280*/  HMMA.16816.F16 R98, R48.reuse, R32, R98 ;  /* 0x000000203062723c */ /* 0x060ff00000000862 */
[----:B------:R-:W-:Y:S01]  /*2290*/  HMMA.16816.F16 R88, R48, R34, R88 ;  /* 0x000000223058723c */ /* 0x000fe20000000858 */
[----:B------:R-:W2:Y:S07]  /*22a0*/  LDSM.16.MT88.4 R32, [R160] ;  /* 0x00000000a020783b */ /* 0x000eae0000004200 */
[C---:B------:R-:W-:Y:S08]  /*22b0*/  HMMA.16816.F16 R90, R56.reuse, R36, R90 ;  /* 0x00000024385a723c */ /* 0x040ff0000000085a */
[----:B------:R-:W-:Y:S01]  /*22c0*/  HMMA.16816.F16 R84, R56, R38, R84 ;  /* 0x000000263854723c */ /* 0x000fe20000000854 */
[----:B------:R-:W-:-:S04]  /*22d0*/  VIADD R56, R10, 0xaa60 ;  /* 0x0000aa600a387836 */ /* 0x000fc80000000000 */
[----:B------:R-:W-:-:S03]  /*22e0*/  IMAD.U32 R147, R109, 0x2, R56 ;  /* 0x000000026d937824 */ /* 0x000fc600078e0038 */
[-C--:B------:R-:W-:Y:S08]  /*22f0*/  HMMA.16816.F16 R102, R52, R36.reuse, R102 ;  /* 0x000000243466723c */ /* 0x080ff00000000866 */
[----:B------:R-:W-:Y:S01]  /*2300*/  HMMA.16816.F16 R72, R48, R36, R72 ;  /* 0x000000243048723c */ /* 0x000fe20000000848 */
[----:B------:R-:W-:Y:S01]  /*2310*/  IADD3 R37, PT, PT, R108, 0x5140, RZ ;  /* 0x000051406c257810 */ /* 0x000fe20007ffe0ff */
[----:B------:R-:W-:-:S04]  /*2320*/  VIADD R36, R10, 0xaa00 ;  /* 0x0000aa000a247836 */ /* 0x000fc80000000000 */
[----:B------:R-:W-:Y:S02]  /*2330*/  IMAD.U32 R156, R152, 0x2, R37 ;  /* 0x00000002989c7824 */ /* 0x000fe400078e0025 */
[----:B------:R-:W-:Y:S01]  /*2340*/  HMMA.16816.F16 R104, R52, R38, R104 ;  /* 0x000000263468723c */ /* 0x000fe20000000868 */
[----:B------:R-:W-:Y:S01]  /*2350*/  IMAD.U32 R161, R109, 0x2, R36 ;  /* 0x000000026da17824 */ /* 0x000fe200078e0024 */
[----:B------:R-:W-:-:S04]  /*2360*/  IADD3 R52, PT, PT, R10, 0xaa40, RZ ;  /* 0x0000aa400a347810 */ /* 0x000fc80007ffe0ff */
[----:B------:R-:W-:Y:S02]  /*2370*/  LEA R153, R109, R52, 0x1 ;  /* 0x000000346d997211 */ /* 0x000fe400078e08ff */
[----:B------:R-:W-:Y:S01]  /*2380*/  HMMA.16816.F16 R96, R48, R38, R96 ;  /* 0x000000263060723c */ /* 0x000fe20000000860 */
[----:B------:R-:W-:Y:S01]  /*2390*/  LDSM.16.M88.4 R48, [R156] ;  /* 0x000000009c30783b */ /* 0x000fe20000000200 */
[----:B------:R-:W-:-:S03]  /*23a0*/  VIADD R38, R10, 0xaa20 ;  /* 0x0000aa200a267836 */ /* 0x000fc60000000000 */
[----:B------:R-:W-:Y:S01]  /*23b0*/  LDSM.16.MT88.4 R56, [R153] ;  /* 0x000000009938783b */ /* 0x000fe20000004200 */
[----:B------:R-:W-:Y:S02]  /*23c0*/  IMAD.U32 R155, R109, 0x2, R38 ;  /* 0x000000026d9b7824 */ /* 0x000fe400078e0026 */
[C---:B------:R-:W-:Y:S01]  /*23d0*/  HMMA.16816.F16 R86, R44.reuse, R40, R86 ;  /* 0x000000282c56723c */ /* 0x040fe20000000856 */
[----:B------:R-:W-:Y:S04]  /*23e0*/  LDSM.16.MT88.4 R36, [R161] ;  /* 0x00000000a124783b */ /* 0x000fe80000004200 */
[----:B------:R-:W-:Y:S03]  /*23f0*/  LDSM.16.MT88.4 R52, [R155] ;  /* 0x000000009b34783b */ /* 0x000fe60000004200 */
[C---:B------:R-:W-:Y:S08]  /*2400*/  HMMA.16816.F16 R92, R44.reuse, R42, R92 ;  /* 0x0000002a2c5c723c */ /* 0x040ff0000000085c */
[C---:B-1----:R-:W-:Y:S08]  /*2410*/  HMMA.16816.F16 R68, R44.reuse, R28, R68 ;  /* 0x0000001c2c44723c */ /* 0x042ff00000000844 */
[----:B------:R-:W-:Y:S01]  /*2420*/  HMMA.16816.F16 R94, R44, R30, R94 ;  /* 0x0000001e2c5e723c */ /* 0x000fe2000000085e */
[----:B------:R-:W-:Y:S07]  /*2430*/  LDSM.16.M88.4 R44, [R159] ;  /* 0x000000009f2c783b */ /* 0x000fee0000000200 */
        /* <DEDUP_REMOVED lines=12> */
[----:B------:R-:W-:-:S02]  /*2500*/  VIADD R29, R108, 0x4860 ;  /* 0x000048606c1d7836 */ /* 0x000fc40000000000 */
[----:B------:R-:W-:-:S03]  /*2510*/  VIADD R28, R10, 0xbb00 ;  /* 0x0000bb000a1c7836 */ /* 0x000fc60000000000 */
[----:B------:R-:W-:Y:S01]  /*2520*/  LEA R154, R152, R29, 0x1 ;  /* 0x0000001d989a7211 */ /* 0x000fe200078e08ff */
[C---:B------:R-:W-:Y:S01]  /*2530*/  IMAD.U32 R157, R109.reuse, 0x2, R28 ;  /* 0x000000026d9d7824 */ /* 0x040fe200078e001c */
[----:B------:R-:W-:Y:S01]  /*2540*/  HMMA.16816.F16 R88, R32, R30, R88 ;  /* 0x0000001e2058723c */ /* 0x000fe20000000858 */
[----:B------:R-:W-:Y:S01]  /*2550*/  IADD3 R32, P1, PT, R172, 0x140000, RZ ;  /* 0x00140000ac207810 */ /* 0x000fe20007f3e0ff */
[C---:B------:R-:W-:Y:S01]  /*2560*/  VIADD R30, R10.reuse, 0xbb20 ;  /* 0x0000bb200a1e7836 */ /* 0x040fe20000000000 */
[----:B------:R-:W-:Y:S01]  /*2570*/  IADD3 R34, PT, PT, R10, 0xbb40, RZ ;  /* 0x0000bb400a227810 */ /* 0x000fe20007ffe0ff */
[----:B------:R-:W-:Y:S01]  /*2580*/  VIADD R31, R108, 0x5160 ;  /* 0x000051606c1f7836 */ /* 0x000fe20000000000 */
[----:B------:R-:W-:Y:S01]  /*2590*/  LDSM.16.M88.4 R40, [R154] ;  /* 0x000000009a28783b */ /* 0x000fe20000000200 */
[----:B------:R-:W-:Y:S01]  /*25a0*/  IMAD.X R33, RZ, RZ, R173, P1 ;  /* 0x000000ffff217224 */ /* 0x000fe200008e06ad */
[C---:B------:R-:W-:Y:S01]  /*25b0*/  LEA R151, R109.reuse, R30, 0x1 ;  /* 0x0000001e6d977211 */ /* 0x040fe200078e08ff */
[----:B------:R-:W-:Y:S01]  /*25c0*/  IMAD.U32 R149, R109, 0x2, R34 ;  /* 0x000000026d957824 */ /* 0x000fe200078e0022 */
[----:B------:R-:W-:Y:S01]  /*25d0*/  IADD3 R34, P1, PT, R172, 0x148000, RZ ;  /* 0x00148000ac227810 */ /* 0x000fe20007f3e0ff */
[----:B-1----:R-:W-:Y:S01]  /*25e0*/  HMMA.16816.F16 R66, R60, R44, R66 ;  /* 0x0000002c3c42723c */ /* 0x002fe20000000842 */
[----:B------:R-:W-:-:S02]  /*25f0*/  IMAD.U32 R152, R152, 0x2, R31 ;  /* 0x0000000298987824 */ /* 0x000fc400078e001f */
[----:B------:R-:W1:Y:S01]  /*2600*/  LDSM.16.MT88.4 R28, [R157] ;  /* 0x000000009d1c783b */ /* 0x000e620000004200 */
[----:B------:R-:W-:Y:S02]  /*2610*/  IMAD.X R35, RZ, RZ, R173, P1 ;  /* 0x000000ffff237224 */ /* 0x000fe400008e06ad */
[----:B------:R-:W-:Y:S02]  /*2620*/  IMAD R10, R79, 0x2200, R10 ;  /* 0x000022004f0a7824 */ /* 0x000fe400078e020a */
[C---:B------:R-:W-:Y:S08]  /*2630*/  HMMA.16816.F16 R70, R60.reuse, R46, R70 ;  /* 0x0000002e3c46723c */ /* 0x040ff00000000846 */
[C---:B------:R-:W-:Y:S08]  /*2640*/  HMMA.16816.F16 R72, R60.reuse, R48, R72 ;  /* 0x000000303c48723c */ /* 0x040ff00000000848 */
[----:B------:R-:W-:Y:S01]  /*2650*/  HMMA.16816.F16 R88, R60, R50, R88 ;  /* 0x000000323c58723c */ /* 0x000fe20000000858 */
[----:B------:R-:W-:-:S04]  /*2660*/  IADD3 R62, P1, PT, R172, 0x150000, RZ ;  /* 0x00150000ac3e7810 */ /* 0x000fc80007f3e0ff */
[----:B------:R-:W-:Y:S02]  /*2670*/  IADD3.X R63, PT, PT, RZ, R173, RZ, P1, !PT ;  /* 0x000000adff3f7210 */ /* 0x000fe40000ffe4ff */
[----:B------:R-:W-:Y:S01]  /*2680*/  IADD3 R60, P1, PT, R172, 0x158000, RZ ;  /* 0x00158000ac3c7810 */ /* 0x000fe20007f3e0ff */
[----:B------:R-:W-:Y:S04]  /*2690*/  HMMA.16816.F16 R86, R36, R44, R86 ;  /* 0x0000002c2456723c */ /* 0x000fe80000000856 */
[----:B------:R-:W-:-:S04]  /*26a0*/  IMAD.X R61, RZ, RZ, R173, P1 ;  /* 0x000000ffff3d7224 */ /* 0x000fc800008e06ad */
[C---:B------:R-:W-:Y:S08]  /*26b0*/  HMMA.16816.F16 R92, R36.reuse, R46, R92 ;  /* 0x0000002e245c723c */ /* 0x040ff0000000085c */
[C---:B------:R-:W-:Y:S08]  /*26c0*/  HMMA.16816.F16 R68, R36.reuse, R48, R68 ;  /* 0x000000302444723c */ /* 0x040ff00000000844 */
[----:B------:R-:W-:Y:S01]  /*26d0*/  HMMA.16816.F16 R94, R36, R50, R94 ;  /* 0x00000032245e723c */ /* 0x000fe2000000085e */
[----:B------:R-:W-:-:S05]  /*26e0*/  IADD3 R38, P1, PT, R172, 0x160000, RZ ;  /* 0x00160000ac267810 */ /* 0x000fca0007f3e0ff */
[--C-:B------:R-:W-:Y:S01]  /*26f0*/  IMAD.X R39, RZ, RZ, R173.reuse, P1 ;  /* 0x000000ffff277224 */ /* 0x100fe200008e06ad */
[----:B------:R-:W-:Y:S01]  /*2700*/  IADD3 R36, P1, PT, R172, 0x168000, RZ ;  /* 0x00168000ac247810 */ /* 0x000fe20007f3e0ff */
[----:B------:R-:W-:Y:S04]  /*2710*/  HMMA.16816.F16 R90, R52, R44, R90 ;  /* 0x0000002c345a723c */ /* 0x000fe8000000085a */
[----:B------:R-:W-:-:S04]  /*2720*/  IMAD.X R37, RZ, RZ, R173, P1 ;  /* 0x000000ffff257224 */ /* 0x000fc800008e06ad */
[C---:B------:R-:W-:Y:S08]  /*2730*/  HMMA.16816.F16 R84, R52.reuse, R46, R84 ;  /* 0x0000002e3454723c */ /* 0x040ff00000000854 */
[C---:B------:R-:W-:Y:S08]  /*2740*/  HMMA.16816.F16 R74, R52.reuse, R48, R74 ;  /* 0x00000030344a723c */ /* 0x040ff0000000084a */
[----:B------:R-:W-:Y:S01]  /*2750*/  HMMA.16816.F16 R106, R52, R50, R106 ;  /* 0x00000032346a723c */ /* 0x000fe2000000086a */
[----:B------:R-:W2:Y:S07]  /*2760*/  LDSM.16.MT88.4 R52, [R149] ;  /* 0x000000009534783b */ /* 0x000eae0000004200 */
[C---:B------:R-:W-:Y:S08]  /*2770*/  HMMA.16816.F16 R102, R56.reuse, R44, R102 ;  /* 0x0000002c3866723c */ /* 0x040ff00000000866 */
[C---:B------:R-:W-:Y:S01]  /*2780*/  HMMA.16816.F16 R104, R56.reuse, R46, R104 ;  /* 0x0000002e3868723c */ /* 0x040fe20000000868 */
[----:B------:R-:W3:Y:S07]  /*2790*/  LDSM.16.M88.4 R44, [R152] ;  /* 0x00000000982c783b */ /* 0x000eee0000000200 */
[C---:B------:R-:W-:Y:S08]  /*27a0*/  HMMA.16816.F16 R100, R56.reuse, R48, R100 ;  /* 0x000000303864723c */ /* 0x040ff00000000864 */
[----:B------:R-:W-:Y:S01]  /*27b0*/  HMMA.16816.F16 R64, R56, R50, R64 ;  /* 0x000000323840723c */ /* 0x000fe20000000840 */
[----:B------:R-:W4:Y:S04]  /*27c0*/  LDSM.16.MT88.4 R48, [R151] ;  /* 0x000000009730783b */ /* 0x000f280000004200 */
[----:B------:R-:W5:Y:S03]  /*27d0*/  LDSM.16.MT88.4 R56, [R148] ;  /* 0x000000009438783b */ /* 0x000f660000004200 */
[C---:B-1----:R-:W-:Y:S01]  /*27e0*/  HMMA.16816.F16 R86, R28.reuse, R40, R86 ;  /* 0x000000281c56723c */ /* 0x042fe20000000856 */
[----:B------:R-:W-:Y:S01]  /*27f0*/  @!PT LDS RZ, [RZ] ;  /* 0x00000000fffff984 */ /* 0x000fe20000000800 */
[----:B------:R-:W-:Y:S01]  /*2800*/  @!PT LDS RZ, [RZ] ;  /* 0x00000000fffff984 */ /* 0x000fe20000000800 */
[----:B------:R-:W-:Y:S01]  /*2810*/  @!PT LDS RZ, [RZ] ;  /* 0x00000000fffff984 */ /* 0x000fe20000000800 */
[----:B------:R-:W-:Y:S04]  /*2820*/  LDGSTS.E.BYPASS.128 [R4+0x8800], desc[UR8][R32.64] ;  /* 0x0880000020047fae */ /* 0x000fe8000b981808 */
[----:B------:R1:W-:Y:S03]  /*2830*/  LDGSTS.E.BYPASS.128 [R4+0x9080], desc[UR8][R34.64] ;  /* 0x0908000022047fae */ /* 0x0003e6000b981808 */
[----:B------:R-:W-:Y:S01]  /*2840*/  HMMA.16816.F16 R92, R28, R42, R92 ;  /* 0x0000002a1c5c723c */ /* 0x000fe2000000085c */
[----:B------:R-:W-:Y:S04]  /*2850*/  LDGSTS.E.BYPASS.128 [R4+0x9900], desc[UR8][R62.64] ;  /* 0x099000003e047fae */ /* 0x000fe8000b981808 */
[----:B------:R-:W-:Y:S03]  /*2860*/  LDGSTS.E.BYPASS.128 [R4+0xa180], desc[UR8][R60.64] ;  /* 0x0a1800003c047fae */ /* 0x000fe6000b981808 */
[----:B--2---:R-:W-:Y:S01]  /*2870*/  HMMA.16816.F16 R102, R52, R40, R102 ;  /* 0x000000283466723c */ /* 0x004fe20000000866 */
[C---:B-1----:R-:W-:Y:S01]  /*2880*/  IADD3 R34, P1, PT, R172.reuse, 0x170000, RZ ;  /* 0x00170000ac227810 */ /* 0x042fe20007f3e0ff */
[----:B------:R-:W-:Y:S03]  /*2890*/  LDGSTS.E.BYPASS.128 [R4+0xaa00], desc[UR8][R38.64] ;  /* 0x0aa0000026047fae */ /* 0x000fe6000b981808 */
[----:B------:R-:W-:Y:S01]  /*28a0*/  IADD3.X R35, PT, PT, RZ, R173, RZ, P1, !PT ;  /* 0x000000adff237210 */ /* 0x000fe20000ffe4ff */
[----:B------:R-:W-:Y:S01]  /*28b0*/  LDGSTS.E.BYPASS.128 [R4+0xb280], desc[UR8][R36.64] ;  /* 0x0b28000024047fae */ /* 0x000fe2000b981808 */
[----:B------:R-:W-:Y:S01]  /*28c0*/  IADD3 R32, P1, PT, R172, 0x178000, RZ ;  /* 0x00178000ac207810 */ /* 0x000fe20007f3e0ff */
[----:B---3--:R-:W-:Y:S02]  /*28d0*/  HMMA.16816.F16 R68, R28, R44, R68 ;  /* 0x0000002c1c44723c */ /* 0x008fe40000000844 */
[----:B------:R-:W-:Y:S02]  /*28e0*/  LDGSTS.E.BYPASS.128 [R4+0xbb00], desc[UR8][R34.64] ;  /* 0x0bb0000022047fae */ /* 0x000fe4000b981808 */
[----:B------:R-:W-:-:S04]  /*28f0*/  IMAD.X R33, RZ, RZ, R173, P1 ;  /* 0x000000ffff217224 */ /* 0x000fc800008e06ad */
[----:B------:R-:W-:Y:S01]  /*2900*/  HMMA.16816.F16 R94, R28, R46, R94 ;  /* 0x0000002e1c5e723c */ /* 0x000fe2000000085e */
[----:B------:R1:W-:Y:S04]  /*2910*/  LDGSTS.E.BYPASS.128 [R4+0xc380], desc[UR8][R32.64] ;  /* 0x0c38000020047fae */ /* 0x0003e8000b981808 */
[----:B------:R-:W-:Y:S03]  /*2920*/  LDGSTS.E.BYPASS.128 [R138+0x11400], desc[UR8][R170.64+0x280] ;  /* 0x11400280aa8a7fae */ /* 0x000fe6000b981808 */
[C---:B----4-:R-:W-:Y:S01]  /*2930*/  HMMA.16816.F16 R90, R48.reuse, R40, R90 ;  /* 0x00000028305a723c */ /* 0x050fe2000000085a */
[----:B------:R-:W-:Y:S04]  /*2940*/  LDGSTS.E.BYPASS.128 [R138+0x11d00], desc[UR8][R168.64+0x280] ;  /* 0x11d00280a88a7fae */ /* 0x000fe8000b981808 */
[----:B------:R-:W-:Y:S03]  /*2950*/  LDGSTS.E.BYPASS.128 [R138+0x12600], desc[UR8][R166.64+0x280] ;  /* 0x12600280a68a7fae */ /* 0x000fe6000b981808 */
[C---:B------:R-:W-:Y:S01]  /*2960*/  HMMA.16816.F16 R84, R48.reuse, R42, R84 ;  /* 0x0000002a3054723c */ /* 0x040fe20000000854 */
[----:B------:R-:W-:Y:S04]  /*2970*/  LDGSTS.E.BYPASS.128 [R138+0x12f00], desc[UR8][R164.64+0x280] ;  /* 0x12f00280a48a7fae */ /* 0x000fe8000b981808 */
[----:B------:R-:W0:Y:S03]  /*2980*/  LDGDEPBAR ;  /* 0x00000000000079af */ /* 0x000e260000000000 */
[C---:B------:R-:W-:Y:S08]  /*2990*/  HMMA.16816.F16 R74, R48.reuse, R44, R74 ;  /* 0x0000002c304a723c */ /* 0x040ff0000000084a */
[----:B------:R-:W-:Y:S08]  /*29a0*/  HMMA.16816.F16 R106, R48, R46, R106 ;  /* 0x0000002e306a723c */ /* 0x000ff0000000086a */
[----:B------:R-:W-:Y:S01]  /*29b0*/  HMMA.16816.F16 R100, R52, R44, R100 ;  /* 0x0000002c3464723c */ /* 0x000fe20000000864 */
[----:B------:R-:W-:-:S04]  /*29c0*/  DEPBAR.LE SB0, 0x2 ;  /* 0x000080800000791a */ /* 0x000fc80000000000 */
[----:B------:R-:W-:Y:S03]  /*29d0*/  BAR.SYNC.DEFER_BLOCKING 0x0 ;  /* 0x0000000000007b1d */ /* 0x000fe60000010000 */
[----:B------:R-:W-:Y:S08]  /*29e0*/  HMMA.16816.F16 R64, R52, R46, R64 ;  /* 0x0000002e3440723c */ /* 0x000ff00000000840 */
[C---:B-----5:R-:W-:Y:S08]  /*29f0*/  HMMA.16816.F16 R72, R56.reuse, R44, R72 ;  /* 0x0000002c3848723c */ /* 0x060ff00000000848 */
[----:B------:R-:W-:Y:S01]  /*2a00*/  HMMA.16816.F16 R88, R56, R46, R88 ;  /* 0x0000002e3858723c */ /* 0x000fe20000000858 */
[----:B-1----:R-:W-:Y:S07]  /*2a10*/  LDSM.16.M88.4 R32, [R136] ;  /* 0x000000008820783b */ /* 0x002fee0000000200 */
[----:B------:R-:W-:Y:S01]  /*2a20*/  HMMA.16816.F16 R104, R52, R42, R104 ;  /* 0x0000002a3468723c */ /* 0x000fe20000000868 */
[----:B------:R-:W-:Y:S04]  /*2a30*/  LDSM.16.M88.4 R28, [R135] ;  /* 0x00000000871c783b */ /* 0x000fe80000000200 */
[----:B------:R-:W1:Y:S03]  /*2a40*/  LDSM.16.MT88.4 R36, [R134] ;  /* 0x000000008624783b */ /* 0x000e660000004200 */
[C---:B------:R-:W-:Y:S01]  /*2a50*/  HMMA.16816.F16 R66, R56.reuse, R40, R66 ;  /* 0x000000283842723c */ /* 0x040fe20000000842 */
[----:B------:R-:W2:Y:S04]  /*2a60*/  LDSM.16.MT88.4 R60, [R137] ;  /* 0x00000000893c783b */ /* 0x000ea80000004200 */
[----:B------:R-:W3:Y:S03]  /*2a70*/  LDSM.16.MT88.4 R44, [R133] ;  /* 0x00000000852c783b */ /* 0x000ee60000004200 */
[----:B------:R-:W-:Y:S01]  /*2a80*/  HMMA.16816.F16 R70, R56, R42, R70 ;  /* 0x0000002a3846723c */ /* 0x000fe20000000846 */
[----:B------:R-:W4:Y:S04]  /*2a90*/  LDSM.16.MT88.4 R40, [R132] ;  /* 0x000000008428783b */ /* 0x000f280000004200 */
[----:B------:R-:W-:Y:S04]  /*2aa0*/  LDSM.16.MT88.4 R56, [R131] ;  /* 0x000000008338783b */ /* 0x000fe80000004200 */
[----:B------:R-:W-:Y:S04]  /*2ab0*/  LDSM.16.M88.4 R48, [R129] ;  /* 0x000000008130783b */ /* 0x000fe80000000200 */
[----:B------:R-:W-:Y:S01]  /*2ac0*/  LDSM.16.MT88.4 R52, [R127] ;  /* 0x000000007f34783b */ /* 0x000fe20000004200 */
[C---:B-1----:R-:W-:Y:S08]  /*2ad0*/  HMMA.16816.F16 R90, R36.reuse, R32, R90 ;  /* 0x00000020245a723c */ /* 0x042ff0000000085a */
[C---:B------:R-:W-:Y:S08]  /*2ae0*/  HMMA.16816.F16 R84, R36.reuse, R34, R84 ;  /* 0x000000222454723c */ /* 0x040ff00000000854 */
[C---:B------:R-:W-:Y:S08]  /*2af0*/  HMMA.16816.F16 R74, R36.reuse, R28, R74 ;  /* 0x0000001c244a723c */ /* 0x040ff0000000084a */
[----:B------:R-:W-:Y:S01]  /*2b00*/  HMMA.16816.F16 R106, R36, R30, R106 ;  /* 0x0000001e246a723c */ /* 0x000fe2000000086a */
[----:B------:R-:W1:Y:S07]  /*2b10*/  LDSM.16.M88.4 R36, [R130] ;  /* 0x000000008224783b */ /* 0x000e6e0000000200 */
[C---:B--2---:R-:W-:Y:S08]  /*2b20*/  HMMA.16816.F16 R86, R60.reuse, R32, R86 ;  /* 0x000000203c56723c */ /* 0x044ff00000000856 */
[C---:B------:R-:W-:Y:S08]  /*2b30*/  HMMA.16816.F16 R92, R60.reuse, R34, R92 ;  /* 0x000000223c5c723c */ /* 0x040ff0000000085c */
[C---:B------:R-:W-:Y:S08]  /*2b40*/  HMMA.16816.F16 R68, R60.reuse, R28, R68 ;  /* 0x0000001c3c44723c */ /* 0x040ff00000000844 */
[----:B------:R-:W-:Y:S01]  /*2b50*/  HMMA.16816.F16 R94, R60, R30, R94 ;  /* 0x0000001e3c5e723c */ /* 0x000fe2000000085e */
[----:B------:R-:W2:Y:S07]  /*2b60*/  LDSM.16.MT88.4 R60, [R128] ;  /* 0x00000000803c783b */ /* 0x000eae0000004200 */
[C---:B---3--:R-:W-:Y:S08]  /*2b70*/  HMMA.16816.F16 R102, R44.reuse, R32, R102 ;  /* 0x000000202c66723c */ /* 0x048ff00000000866 */
[C---:B------:R-:W-:Y:S08]  /*2b80*/  HMMA.16816.F16 R104, R44.reuse, R34, R104 ;  /* 0x000000222c68723c */ /* 0x040ff00000000868 */
[C---:B------:R-:W-:Y:S08]  /*2b90*/  HMMA.16816.F16 R100, R44.reuse, R28, R100 ;  /* 0x0000001c2c64723c */ /* 0x040ff00000000864 */
[----:B------:R-:W-:Y:S01]  /*2ba0*/  HMMA.16816.F16 R64, R44, R30, R64 ;  /* 0x0000001e2c40723c */ /* 0x000fe20000000840 */
[----:B------:R-:W-:Y:S07]  /*2bb0*/  LDSM.16.M88.4 R44, [R123] ;  /* 0x000000007b2c783b */ /* 0x000fee0000000200 */
[C---:B----4-:R-:W-:Y:S08]  /*2bc0*/  HMMA.16816.F16 R66, R40.reuse, R32, R66 ;  /* 0x000000202842723c */ /* 0x050ff00000000842 */
[C---:B------:R-:W-:Y:S01]  /*2bd0*/  HMMA.16816.F16 R70, R40.reuse, R34, R70 ;  /* 0x000000222846723c */ /* 0x040fe20000000846 */
[----:B------:R-:W-:Y:S07]  /*2be0*/  LDSM.16.MT88.4 R32, [R125] ;  /* 0x000000007d20783b */ /* 0x000fee0000004200 */
[C---:B------:R-:W-:Y:S08]  /*2bf0*/  HMMA.16816.F16 R72, R40.reuse, R28, R72 ;  /* 0x0000001c2848723c */ /* 0x040ff00000000848 */
[----:B------:R-:W-:Y:S01]  /*2c00*/  HMMA.16816.F16 R88, R40, R30, R88 ;  /* 0x0000001e2858723c */ /* 0x000fe20000000858 */
[----:B------:R-:W3:Y:S04]  /*2c10*/  LDSM.16.MT88.4 R40, [R126] ;  /* 0x000000007e28783b */ /* 0x000ee80000004200 */
[----:B------:R-:W4:Y:S03]  /*2c20*/  LDSM.16.M88.4 R28, [R124] ;  /* 0x000000007c1c783b */ /* 0x000f260000000200 */
[C---:B-1----:R-:W-:Y:S08]  /*2c30*/  HMMA.16816.F16 R86, R56.reuse, R36, R86 ;  /* 0x000000243856723c */ /* 0x042ff00000000856 */
[C---:B------:R-:W-:Y:S08]  /*2c40*/  HMMA.16816.F16 R92, R56.reuse, R38, R92 ;  /* 0x00000026385c723c */ /* 0x040ff0000000085c */
[C---:B------:R-:W-:Y:S08]  /*2c50*/  HMMA.16816.F16 R68, R56.reuse, R48, R68 ;  /* 0x000000303844723c */ /* 0x040ff00000000844 */
[----:B------:R-:W-:Y:S01]  /*2c60*/  HMMA.16816.F16 R94, R56, R50, R94 ;  /* 0x00000032385e723c */ /* 0x000fe2000000085e */
[----:B------:R-:W-:Y:S07]  /*2c70*/  LDSM.16.MT88.4 R56, [R121] ;  /* 0x000000007938783b */ /* 0x000fee0000004200 */
[C---:B------:R-:W-:Y:S08]  /*2c80*/  HMMA.16816.F16 R102, R52.reuse, R36, R102 ;  /* 0x000000243466723c */ /* 0x040ff00000000866 */
[C---:B------:R-:W-:Y:S08]  /*2c90*/  HMMA.16816.F16 R96, R52.reuse, R38, R104 ;  /* 0x000000263460723c */ /* 0x040ff00000000868 */
[C---:B------:R-:W-:Y:S08]  /*2ca0*/  HMMA.16816.F16 R100, R52.reuse, R48, R100 ;  /* 0x000000303464723c */ /* 0x040ff00000000864 */
[----:B------:R-:W-:Y:S01]  /*2cb0*/  HMMA.16816.F16 R64, R52, R50, R64 ;  /* 0x000000323440723c */ /* 0x000fe20000000840 */
[----:B------:R-:W1:Y:S07]  /*2cc0*/  LDSM.16.MT88.4 R52, [R122] ;  /* 0x000000007a34783b */ /* 0x000e6e0000004200 */
[C---:B--2---:R-:W-:Y:S08]  /*2cd0*/  HMMA.16816.F16 R90, R60.reuse, R36, R90 ;  /* 0x000000243c5a723c */ /* 0x044ff0000000085a */
[C---:B------:R-:W-:Y:S08]  /*2ce0*/  HMMA.16816.F16 R84, R60.reuse, R38, R84 ;  /* 0x000000263c54723c */ /* 0x040ff00000000854 */
[C---:B------:R-:W-:Y:S08]  /*2cf0*/  HMMA.16816.F16 R74, R60.reuse, R48, R74 ;  /* 0x000000303c4a723c */ /* 0x040ff0000000084a */
[----:B------:R-:W-:Y:S01]  /*2d00*/  HMMA.16816.F16 R106, R60, R50, R106 ;  /* 0x000000323c6a723c */ /* 0x000fe2000000086a */
[----:B------:R-:W2:Y:S07]  /*2d10*/  LDSM.16.MT88.4 R60, [R120] ;  /* 0x00000000783c783b */ /* 0x000eae0000004200 */
[C---:B---3--:R-:W-:Y:S08]  /*2d20*/  HMMA.16816.F16 R66, R40.reuse, R36, R66 ;  /* 0x000000242842723c */ /* 0x048ff00000000842 */
[C---:B------:R-:W-:Y:S08]  /*2d30*/  HMMA.16816.F16 R114, R40.reuse, R50, R88 ;  /* 0x000000322872723c */ /* 0x040ff00000000858 */
[----:B------:R-:W-:Y:S08]  /*2d40*/  HMMA.16816.F16 R70, R40, R38, R70 ;  /* 0x000000262846723c */ /* 0x000ff00000000846 */
[----:B----4-:R-:W-:Y:S08]  /*2d50*/  HMMA.16816.F16 R88, R32, R30, R92 ;  /* 0x0000001e2058723c */ /* 0x010ff0000000085c */
[----:B-1----:R-:W-:Y:S08]  /*2d60*/  HMMA.16816.F16 R38, R52, R46, R106 ;  /* 0x0000002e3426723c */ /* 0x002ff0000000086a */
[C---:B------:R-:W-:Y:S08]  /*2d70*/  HMMA.16816.F16 R92, R56.reuse, R44, R100 ;  /* 0x0000002c385c723c */ /* 0x040ff00000000864 */
[C---:B------:R-:W-:Y:S08]  /*2d80*/  HMMA.16816.F16 R104, R56.reuse, R28, R102 ;  /* 0x0000001c3868723c */ /* 0x040ff00000000866 */
[C---:B------:R-:W-:Y:S08]  /*2d90*/  HMMA.16816.F16 R106, R56.reuse, R30, R96 ;  /* 0x0000001e386a723c */ /* 0x040ff00000000860 */
[----:B------:R-:W-:Y:S01]  /*2da0*/  HMMA.16816.F16 R100, R56, R46, R64 ;  /* 0x0000002e3864723c */ /* 0x000fe20000000840 */
[----:B------:R-:W-:-:S05]  /*2db0*/  IADD3 R56, P1, PT, R172, 0x180000, RZ ;  /* 0x00180000ac387810 */ /* 0x000fca0007f3e0ff */
[--C-:B------:R-:W-:Y:S01]  /*2dc0*/  IMAD.X R57, RZ, RZ, R173.reuse, P1 ;  /* 0x000000ffff397224 */ /* 0x100fe200008e06ad */
[C---:B------:R-:W-:Y:S01]  /*2dd0*/  IADD3 R58, P1, PT, R172.reuse, 0x188000, RZ ;  /* 0x00188000ac3a7810 */ /* 0x040fe20007f3e0ff */
[----:B------:R-:W-:Y:S01]  /*2de0*/  HMMA.16816.F16 R72, R40, R48, R72 ;  /* 0x000000302848723c */ /* 0x000fe20000000848 */
[----:B------:R-:W-:Y:S03]  /*2df0*/  LDSM.16.M88.4 R40, [R7] ;  /* 0x000000000728783b */ /* 0x000fe60000000200 */
[----:B------:R-:W-:Y:S01]  /*2e00*/  IMAD.X R59, RZ, RZ, R173, P1 ;  /* 0x000000ffff3b7224 */ /* 0x000fe200008e06ad */
[----:B------:R-:W1:Y:S03]  /*2e10*/  LDSM.16.MT88.4 R48, [R19] ;  /* 0x000000001330783b */ /* 0x000e660000004200 */
[----:B--2---:R-:W-:Y:S01]  /*2e20*/  HMMA.16816.F16 R108, R60, R28, R66 ;  /* 0x0000001c3c6c723c */ /* 0x004fe20000000842 */
[----:B------:R-:W-:-:S04]  /*2e30*/  IADD3 R66, P1, PT, R172, 0x190000, RZ ;  /* 0x00190000ac427810 */ /* 0x000fc80007f3e0ff */
[----:B------:R-:W-:Y:S02]  /*2e40*/  IADD3.X R67, PT, PT, RZ, R173, RZ, P1, !PT ;  /* 0x000000adff437210 */ /* 0x000fe40000ffe4ff */
[----:B------:R-:W-:Y:S01]  /*2e50*/  IADD3 R64, P1, PT, R172, 0x198000, RZ ;  /* 0x00198000ac407810 */ /* 0x000fe20007f3e0ff */
[----:B------:R-:W-:Y:S04]  /*2e60*/  HMMA.16816.F16 R110, R60, R30, R70 ;  /* 0x0000001e3c6e723c */ /* 0x000fe80000000846 */
[----:B------:R-:W-:-:S04]  /*2e70*/  IMAD.X R65, RZ, RZ, R173, P1 ;  /* 0x000000ffff417224 */ /* 0x000fc800008e06ad */
        /* <DEDUP_REMOVED lines=8> */
[----:B------:R-:W-:Y:S01]  /*2f00*/  HMMA.16816.F16 R94, R32, R46, R94 ;  /* 0x0000002e205e723c */ /* 0x000fe2000000085e */
[----:B------:R-:W-:Y:S07]  /*2f10*/  LDSM.16.MT88.4 R32, [R5] ;  /* 0x000000000520783b */ /* 0x000fee0000004200 */
[C---:B------:R-:W-:Y:S08]  /*2f20*/  HMMA.16816.F16 R90, R52.reuse, R28, R90 ;  /* 0x0000001c345a723c */ /* 0x040ff0000000085a */
[C---:B------:R-:W-:Y:S01]  /*2f30*/  HMMA.16816.F16 R36, R52.reuse, R30, R84 ;  /* 0x0000001e3424723c */ /* 0x040fe20000000854 */
[----:B------:R-:W2:Y:S07]  /*2f40*/  LDSM.16.MT88.4 R28, [R15] ;  /* 0x000000000f1c783b */ /* 0x000eae0000004200 */
[----:B------:R-:W-:Y:S01]  /*2f50*/  HMMA.16816.F16 R74, R52, R44, R74 ;  /* 0x0000002c344a723c */ /* 0x000fe2000000084a */
[----:B------:R-:W3:Y:S04]  /*2f60*/  LDSM.16.M88.4 R44, [R76] ;  /* 0x000000004c2c783b */ /* 0x000ee80000000200 */
[----:B------:R-:W4:Y:S03]  /*2f70*/  LDSM.16.MT88.4 R52, [R8] ;  /* 0x000000000834783b */ /* 0x000f260000004200 */
[C---:B-1----:R-:W-:Y:S01]  /*2f80*/  HMMA.16816.F16 R104, R48.reuse, R40, R104 ;  /* 0x000000283068723c */ /* 0x042fe20000000868 */
[----:B------:R-:W-:Y:S01]  /*2f90*/  @!PT LDS RZ, [RZ] ;  /* 0x00000000fffff984 */ /* 0x000fe20000000800 */
[----:B------:R-:W-:Y:S01]  /*2fa0*/  @!PT LDS RZ, [RZ] ;  /* 0x00000000fffff984 */ /* 0x000fe20000000800 */
[----:B------:R-:W-:Y:S01]  /*2fb0*/  @!PT LDS RZ, [RZ] ;  /* 0x00000000fffff984 */ /* 0x000fe20000000800 */
[----:B------:R-:W-:Y:S04]  /*2fc0*/  LDGSTS.E.BYPASS.128 [R4], desc[UR8][R56.64] ;  /* 0x0000000038047fae */ /* 0x000fe8000b981808 */
[----:B------:R1:W-:Y:S03]  /*2fd0*/  LDGSTS.E.BYPASS.128 [R4+0x880], desc[UR8][R58.64] ;  /* 0x008800003a047fae */ /* 0x0003e6000b981808 */
[----:B------:R-:W-:Y:S01]  /*2fe0*/  HMMA.16816.F16 R106, R48, R42, R106 ;  /* 0x0000002a306a723c */ /* 0x000fe2000000086a */
[----:B------:R-:W-:Y:S04]  /*2ff0*/  LDGSTS.E.BYPASS.128 [R4+0x1100], desc[UR8][R66.64] ;  /* 0x0110000042047fae */ /* 0x000fe8000b981808 */
[----:B------:R5:W-:Y:S01]  /*3000*/  LDGSTS.E.BYPASS.128 [R4+0x1980], desc[UR8][R64.64] ;  /* 0x0198000040047fae */ /* 0x000be2000b981808 */
[----:B-1----:R-:W-:-:S03]  /*3010*/  IADD3 R58, P1, PT, R172, 0x1b0000, RZ ;  /* 0x001b0000ac3a7810 */ /* 0x002fc60007f3e0ff */
[----:B------:R-:W-:Y:S01]  /*3020*/  LDGSTS.E.BYPASS.128 [R4+0x2200], desc[UR8][R62.64] ;  /* 0x022000003e047fae */ /* 0x000fe2000b981808 */
[----:B------:R-:W-:-:S03]  /*3030*/  IADD3.X R59, PT, PT, RZ, R173, RZ, P1, !PT ;  /* 0x000000adff3b7210 */ /* 0x000fc60000ffe4ff */
[----:B------:R-:W-:Y:S01]  /*3040*/  LDGSTS.E.BYPASS.128 [R4+0x2a80], desc[UR8][R60.64] ;  /* 0x02a800003c047fae */ /* 0x000fe2000b981808 */
[C---:B------:R-:W-:Y:S01]  /*3050*/  IADD3 R56, P1, PT, R172.reuse, 0x1b8000, RZ ;  /* 0x001b8000ac387810 */ /* 0x040fe20007f3e0ff */
[----:B--2---:R-:W-:Y:S02]  /*3060*/  HMMA.16816.F16 R84, R28, R40, R86 ;  /* 0x000000281c54723c */ /* 0x004fe40000000856 */
[----:B------:R-:W-:Y:S02]  /*3070*/  LDGSTS.E.BYPASS.128 [R4+0x3300], desc[UR8][R58.64] ;  /* 0x033000003a047fae */ /* 0x000fe4000b981808 */
[----:B------:R-:W-:Y:S01]  /*3080*/  IMAD.X R57, RZ, RZ, R173, P1 ;  /* 0x000000ffff397224 */ /* 0x000fe200008e06ad */
[----:B-----5:R-:W-:-:S04]  /*3090*/  IADD3 R64, P1, PT, R172, 0x1c0000, RZ ;  /* 0x001c0000ac407810 */ /* 0x020fc80007f3e0ff */
[----:B------:R1:W-:Y:S01]  /*30a0*/  LDGSTS.E.BYPASS.128 [R4+0x3b80], desc[UR8][R56.64] ;  /* 0x03b8000038047fae */ /* 0x0003e2000b981808 */
[----:B---3--:R-:W-:Y:S01]  /*30b0*/  HMMA.16816.F16 R98, R28, R46, R94 ;  /* 0x0000002e1c62723c */ /* 0x008fe2000000085e */
[----:B------:R-:W-:Y:S02]  /*30c0*/  IMAD.X R65, RZ, RZ, R173, P1 ;  /* 0x000000ffff417224 */ /* 0x000fe400008e06ad */
[----:B------:R-:W-:Y:S04]  /*30d0*/  LDGSTS.E.BYPASS.128 [R138+0xcc00], desc[UR8][R170.64+0x300] ;  /* 0x0cc00300aa8a7fae */ /* 0x000fe8000b981808 */
[----:B------:R-:W-:Y:S01]  /*30e0*/  LDGSTS.E.BYPASS.128 [R138+0xd500], desc[UR8][R168.64+0x300] ;  /* 0x0d500300a88a7fae */ /* 0x000fe2000b981808 */
[----:B------:R-:W-:Y:S03]  /*30f0*/  HMMA.16816.F16 R94, R32, R40, R90 ;  /* 0x00000028205e723c */ /* 0x000fe6000000085a */
[----:B------:R-:W-:Y:S04]  /*3100*/  LDGSTS.E.BYPASS.128 [R138+0xde00], desc[UR8][R166.64+0x300] ;  /* 0x0de00300a68a7fae */ /* 0x000fe8000b981808 */
[----:B------:R-:W-:Y:S01]  /*3110*/  LDGSTS.E.BYPASS.128 [R138+0xe700], desc[UR8][R164.64+0x300] ;  /* 0x0e700300a48a7fae */ /* 0x000fe2000b981808 */
[C---:B------:R-:W-:Y:S03]  /*3120*/  HMMA.16816.F16 R88, R28.reuse, R42, R88 ;  /* 0x0000002a1c58723c */ /* 0x040fe60000000858 */
[----:B------:R-:W0:Y:S05]  /*3130*/  LDGDEPBAR ;  /* 0x00000000000079af */ /* 0x000e2a0000000000 */
        /* <DEDUP_REMOVED lines=8> */
[----:B-1----:R-:W-:Y:S07]  /*31c0*/  LDSM.16.MT88.4 R56, [R27] ;  /* 0x000000001b38783b */ /* 0x002fee0000004200 */
[C---:B----4-:R-:W-:Y:S01]  /*31d0*/  HMMA.16816.F16 R108, R52.reuse, R40, R108 ;  /* 0x00000028346c723c */ /* 0x050fe2000000086c */
[----:B------:R-:W1:Y:S04]  /*31e0*/  LDSM.16.M88.4 R28, [R24] ;  /* 0x00000000181c783b */ /* 0x000e680000000200 */
[----:B------:R-:W2:Y:S03]  /*31f0*/  LDSM.16.M88.4 R32, [R12] ;  /* 0x000000000c20783b */ /* 0x000ea60000000200 */
[C---:B------:R-:W-:Y:S01]  /*3200*/  HMMA.16816.F16 R110, R52.reuse, R42, R110 ;  /* 0x0000002a346e723c */ /* 0x040fe2000000086e */
[----:B------:R-:W3:Y:S04]  /*3210*/  LDSM.16.MT88.4 R60, [R26] ;  /* 0x000000001a3c783b */ /* 0x000ee80000004200 */
[----:B------:R-:W4:Y:S03]  /*3220*/  LDSM.16.MT88.4 R36, [R11] ;  /* 0x000000000b24783b */ /* 0x000f260000004200 */
[C---:B------:R-:W-:Y:S01]  /*3230*/  HMMA.16816.F16 R112, R52.reuse, R44, R112 ;  /* 0x0000002c3470723c */ /* 0x040fe20000000870 */
[----:B------:R-:W-:Y:S04]  /*3240*/  LDSM.16.MT88.4 R48, [R25] ;  /* 0x000000001930783b */ /* 0x000fe80000004200 */
[----:B------:R-:W-:Y:S03]  /*3250*/  LDSM.16.M88.4 R40, [R22] ;  /* 0x000000001628783b */ /* 0x000fe60000000200 */
[----:B------:R-:W-:Y:S01]  /*3260*/  HMMA.16816.F16 R114, R52, R46, R114 ;  /* 0x0000002e3472723c */ /* 0x000fe20000000872 */
[----:B------:R-:W5:Y:S04]  /*3270*/  LDSM.16.MT88.4 R52, [R18] ;  /* 0x000000001234783b */ /* 0x000f680000004200 */
[----:B------:R-:W-:Y:S03]  /*3280*/  LDSM.16.MT88.4 R44, [R9] ;  /* 0x00000000092c783b */ /* 0x000fe60000004200 */
[C---:B-1----:R-:W-:Y:S08]  /*3290*/  HMMA.16816.F16 R84, R56.reuse, R28, R84 ;  /* 0x0000001c3854723c */ /* 0x042ff00000000854 */
[C---:B------:R-:W-:Y:S08]  /*32a0*/  HMMA.16816.F16 R88, R56.reuse, R30, R88 ;  /* 0x0000001e3858723c */ /* 0x040ff00000000858 */
[C---:B--2---:R-:W-:Y:S08]  /*32b0*/  HMMA.16816.F16 R86, R56.reuse, R32, R86 ;  /* 0x000000203856723c */ /* 0x044ff00000000856 */
[----:B------:R-:W-:Y:S01]  /*32c0*/  HMMA.16816.F16 R98, R56, R34, R98 ;  /* 0x000000223862723c */ /* 0x000fe20000000862 */
[----:B------:R-:W-:Y:S07]  /*32d0*/  LDSM.16.MT88.4 R56, [R14] ;  /* 0x000000000e38783b */ /* 0x000fee0000004200 */
[C---:B---3--:R-:W-:Y:S08]  /*32e0*/  HMMA.16816.F16 R94, R60.reuse, R28, R94 ;  /* 0x0000001c3c5e723c */ /* 0x048ff0000000085e */
[C---:B------:R-:W-:Y:S08]  /*32f0*/  HMMA.16816.F16 R90, R60.reuse, R30, R90 ;  /* 0x0000001e3c5a723c */ /* 0x040ff0000000085a */
[C---:B------:R-:W-:Y:S08]  /*3300*/  HMMA.16816.F16 R96, R60.reuse, R32, R96 ;  /* 0x000000203c60723c */ /* 0x040ff00000000860 */
[----:B------:R-:W-:Y:S01]  /*3310*/  HMMA.16816.F16 R102, R60, R34, R102 ;  /* 0x000000223c66723c */ /* 0x000fe20000000866 */
[----:B------:R-:W-:Y:S07]  /*3320*/  LDSM.16.MT88.4 R60, [R6] ;  /* 0x00000000063c783b */ /* 0x000fee0000004200 */
[C---:B----4-:R-:W-:Y:S08]  /*3330*/  HMMA.16816.F16 R104, R36.reuse, R28, R104 ;  /* 0x0000001c2468723c */ /* 0x050ff00000000868 */
[C---:B------:R-:W-:Y:S08]  /*3340*/  HMMA.16816.F16 R106, R36.reuse, R30, R106 ;  /* 0x0000001e246a723c */ /* 0x040ff0000000086a */
[C---:B------:R-:W-:Y:S08]  /*3350*/  HMMA.16816.F16 R92, R36.reuse, R32, R92 ;  /* 0x00000020245c723c */ /* 0x040ff0000000085c */
[----:B------:R-:W-:Y:S01]  /*3360*/  HMMA.16816.F16 R100, R36, R34, R100 ;  /* 0x000000222464723c */ /* 0x000fe20000000864 */
[----:B------:R-:W1:Y:S07]  /*3370*/  LDSM.16.M88.4 R36, [R23] ;  /* 0x000000001724783b */ /* 0x000e6e0000000200 */
[C---:B-----5:R-:W-:Y:S08]  /*3380*/  HMMA.16816.F16 R108, R52.reuse, R28, R108 ;  /* 0x0000001c346c723c */ /* 0x060ff0000000086c */
[C---:B------:R-:W-:Y:S01]  /*3390*/  HMMA.16816.F16 R110, R52.reuse, R30, R110 ;  /* 0x0000001e346e723c */ /* 0x040fe2000000086e */
[----:B------:R-:W-:Y:S07]  /*33a0*/  LDSM.16.M88.4 R28, [R21] ;  /* 0x00000000151c783b */ /* 0x000fee0000000200 */
[C---:B------:R-:W-:Y:S08]  /*33b0*/  HMMA.16816.F16 R112, R52.reuse, R32, R112 ;  /* 0x000000203470723c */ /* 0x040ff00000000870 */
[----:B------:R-:W-:Y:S01]  /*33c0*/  HMMA.16816.F16 R114, R52, R34, R114 ;  /* 0x000000223472723c */ /* 0x000fe20000000872 */
[----:B------:R-:W-:Y:S04]  /*33d0*/  LDSM.16.MT88.4 R32, [R16] ;  /* 0x000000001020783b */ /* 0x000fe80000004200 */
[----:B------:R-:W-:Y:S03]  /*33e0*/  LDSM.16.M88.4 R52, [R20] ;  /* 0x000000001434783b */ /* 0x000fe60000000200 */
[C---:B------:R-:W-:Y:S08]  /*33f0*/  HMMA.16816.F16 R84, R48.reuse, R40, R84 ;  /* 0x000000283054723c */ /* 0x040ff00000000854 */
[C---:B------:R-:W-:Y:S08]  /*3400*/  HMMA.16816.F16 R88, R48.reuse, R42, R88 ;  /* 0x0000002a3058723c */ /* 0x040ff00000000858 */
[C---:B-1----:R-:W-:Y:S08]  /*3410*/  HMMA.16816.F16 R86, R48.reuse, R36, R86 ;  /* 0x000000243056723c */ /* 0x042ff00000000856 */
[----:B------:R-:W-:Y:S01]  /*3420*/  HMMA.16816.F16 R98, R48, R38, R98 ;  /* 0x000000263062723c */ /* 0x000fe20000000862 */
[----:B------:R-:W1:Y:S07]  /*3430*/  LDSM.16.MT88.4 R48, [R17] ;  /* 0x000000001130783b */ /* 0x000e6e0000004200 */
[C---:B------:R-:W-:Y:S08]  /*3440*/  HMMA.16816.F16 R94, R56.reuse, R40, R94 ;  /* 0x00000028385e723c */ /* 0x040ff0000000085e */
[C---:B------:R-:W-:Y:S08]  /*3450*/  HMMA.16816.F16 R90, R56.reuse, R42, R90 ;  /* 0x0000002a385a723c */ /* 0x040ff0000000085a */
[C---:B------:R-:W-:Y:S08]  /*3460*/  HMMA.16816.F16 R96, R56.reuse, R36, R96 ;  /* 0x000000243860723c */ /* 0x040ff00000000860 */
[----:B------:R-:W-:Y:S01]  /*3470*/  HMMA.16816.F16 R102, R56, R38, R102 ;  /* 0x000000263866723c */ /* 0x000fe20000000866 */
[----:B------:R-:W2:Y:S07]  /*3480*/  LDSM.16.MT88.4 R56, [R83] ;  /* 0x000000005338783b */ /* 0x000eae0000004200 */
[C---:B------:R-:W-:Y:S08]  /*3490*/  HMMA.16816.F16 R104, R60.reuse, R40, R104 ;  /* 0x000000283c68723c */ /* 0x040ff00000000868 */
[----:B------:R-:W-:Y:S08]  /*34a0*/  HMMA.16816.F16 R106, R60, R42, R106 ;  /* 0x0000002a3c6a723c */ /* 0x000ff0000000086a */
[C---:B------:R-:W-:Y:S08]  /*34b0*/  HMMA.16816.F16 R108, R44.reuse, R40, R108 ;  /* 0x000000282c6c723c */ /* 0x040ff0000000086c */
[----:B------:R-:W-:Y:S01]  /*34c0*/  HMMA.16816.F16 R110, R44, R42, R110 ;  /* 0x0000002a2c6e723c */ /* 0x000fe2000000086e */
[----:B------:R-:W3:Y:S07]  /*34d0*/  LDSM.16.MT88.4 R40, [R78] ;  /* 0x000000004e28783b */ /* 0x000eee0000004200 */
[-C--:B-1----:R-:W-:Y:S08]  /*34e0*/  HMMA.16816.F16 R84, R48, R28.reuse, R84 ;  /* 0x0000001c3054723c */ /* 0x082ff00000000854 */
[-C--:B------:R-:W-:Y:S08]  /*34f0*/  HMMA.16816.F16 R94, R32, R28.reuse, R94 ;  /* 0x0000001c205e723c */ /* 0x080ff0000000085e */
[----:B--2---:R-:W-:Y:S08]  /*3500*/  HMMA.16816.F16 R108, R56, R28, R108 ;  /* 0x0000001c386c723c */ /* 0x004ff0000000086c */
[C---:B------:R-:W-:Y:S08]  /*3510*/  HMMA.16816.F16 R92, R60.reuse, R36, R92 ;  /* 0x000000243c5c723c */ /* 0x040ff0000000085c */
[----:B------:R-:W-:Y:S01]  /*3520*/  HMMA.16816.F16 R100, R60, R38, R100 ;  /* 0x000000263c64723c */ /* 0x000fe20000000864 */
[----:B------:R-:W-:Y:S07]  /*3530*/  LDSM.16.MT88.4 R60, [R116] ;  /* 0x00000000743c783b */ /* 0x000fee0000004200 */
[----:B---3--:R-:W-:Y:S01]  /*3540*/  HMMA.16816.F16 R104, R40, R28, R104 ;  /* 0x0000001c2868723c */ /* 0x008fe20000000868 */
[----:B------:R-:W-:-:S05]  /*3550*/  IADD3 R28, P1, PT, R172, 0x1c8000, RZ ;  /* 0x001c8000ac1c7810 */ /* 0x000fca0007f3e0ff */
[----:B------:R-:W-:Y:S01]  /*3560*/  IMAD.X R29, RZ, RZ, R173, P1 ;  /* 0x000000ffff1d7224 */ /* 0x000fe200008e06ad */
[C---:B------:R-:W-:Y:S01]  /*3570*/  IADD3 R70, P1, PT, R172.reuse, 0x1d0000, RZ ;  /* 0x001d0000ac467810 */ /* 0x040fe20007f3e0ff */
[----:B------:R-:W-:Y:S03]  /*3580*/  HMMA.16816.F16 R112, R44, R36, R112 ;  /* 0x000000242c70723c */ /* 0x000fe60000000870 */
[----:B------:R-:W-:Y:S02]  /*3590*/  IADD3.X R71, PT, PT, RZ, R173, RZ, P1, !PT ;  /* 0x000000adff477210 */ /* 0x000fe40000ffe4ff */
[----:B------:R-:W-:-:S03]  /*35a0*/  IADD3 R68, P1, PT, R172, 0x1d8000, RZ ;  /* 0x001d8000ac447810 */ /* 0x000fc60007f3e0ff */
[----:B------:R-:W-:Y:S01]  /*35b0*/  HMMA.16816.F16 R114, R44, R38, R114 ;  /* 0x000000262c72723c */ /* 0x000fe20000000872 */
[----:B------:R-:W1:Y:S01]  /*35c0*/  LDSM.16.M88.4 R36, [R81] ;  /* 0x000000005124783b */ /* 0x000e620000000200 */
[--C-:B------:R-:W-:Y:S01]  /*35d0*/  IMAD.X R69, RZ, RZ, R173.reuse, P1 ;  /* 0x000000ffff457224 */ /* 0x100fe200008e06ad */
[----:B------:R-:W-:Y:S02]  /*35e0*/  IADD3 R66, P1, PT, R172, 0x1e0000, RZ ;  /* 0x001e0000ac427810 */ /* 0x000fe40007f3e0ff */
[----:B------:R-:W-:Y:S03]  /*35f0*/  LDSM.16.MT88.4 R44, [R118] ;  /* 0x00000000762c783b */ /* 0x000fe60000004200 */
[----:B------:R-:W-:Y:S01]  /*3600*/  HMMA.16816.F16 R88, R48, R30, R88 ;  /* 0x0000001e3058723c */ /* 0x000fe20000000858 */
[----:B------:R-:W-:-:S07]  /*3610*/  IMAD.X R67, RZ, RZ, R173, P1 ;  /* 0x000000ffff437224 */ /* 0x000fce00008e06ad */
[C---:B------:R-:W-:Y:S08]  /*3620*/  HMMA.16816.F16 R86, R48.reuse, R52, R86 ;  /* 0x000000343056723c */ /* 0x040ff00000000856 */
[----:B------:R-:W-:Y:S01]  /*3630*/  HMMA.16816.F16 R98, R48, R54, R98 ;  /* 0x000000363062723c */ /* 0x000fe20000000862 */
[----:B------:R-:W-:Y:S07]  /*3640*/  LDSM.16.MT88.4 R48, [R119] ;  /* 0x000000007730783b */ /* 0x000fee0000004200 */
[C---:B------:R-:W-:Y:S08]  /*3650*/  HMMA.16816.F16 R90, R32.reuse, R30, R90 ;  /* 0x0000001e205a723c */ /* 0x040ff0000000085a */
[C---:B------:R-:W-:Y:S08]  /*3660*/  HMMA.16816.F16 R96, R32.reuse, R52, R96 ;  /* 0x000000342060723c */ /* 0x040ff00000000860 */
[----:B------:R-:W-:Y:S01]  /*3670*/  HMMA.16816.F16 R102, R32, R54, R102 ;  /* 0x000000362066723c */ /* 0x000fe20000000866 */
[----:B------:R-:W-:Y:S07]  /*3680*/  LDSM.16.MT88.4 R32, [R117] ;  /* 0x000000007520783b */ /* 0x000fee0000004200 */
[C---:B------:R-:W-:Y:S08]  /*3690*/  HMMA.16816.F16 R106, R40.reuse, R30, R106 ;  /* 0x0000001e286a723c */ /* 0x040ff0000000086a */
[C---:B------:R-:W-:Y:S08]  /*36a0*/  HMMA.16816.F16 R92, R40.reuse, R52, R92 ;  /* 0x00000034285c723c */ /* 0x040ff0000000085c */
[----:B------:R-:W-:Y:S01]  /*36b0*/  HMMA.16816.F16 R100, R40, R54, R100 ;  /* 0x000000362864723c */ /* 0x000fe20000000864 */
[----:B------:R-:W2:Y:S04]  /*36c0*/  LDSM.16.M88.4 R40, [R82] ;  /* 0x000000005228783b */ /* 0x000ea80000000200 */
[----:B------:R-:W-:Y:S01]  /*36d0*/  @!PT LDS RZ, [RZ] ;  /* 0x00000000fffff984 */ /* 0x000fe20000000800 */
[----:B------:R-:W-:Y:S01]  /*36e0*/  @!PT LDS RZ, [RZ] ;  /* 0x00000000fffff984 */ /* 0x000fe20000000800 */
[----:B------:R-:W-:Y:S01]  /*36f0*/  @!PT LDS RZ, [RZ] ;  /* 0x00000000fffff984 */ /* 0x000fe20000000800 */
[----:B------:R3:W-:Y:S03]  /*3700*/  LDGSTS.E.BYPASS.128 [R4+0x4400], desc[UR8][R64.64] ;  /* 0x0440000040047fae */ /* 0x0007e6000b981808 */
[C---:B------:R-:W-:Y:S01]  /*3710*/  HMMA.16816.F16 R110, R56.reuse, R30, R110 ;  /* 0x0000001e386e723c */ /* 0x040fe2000000086e */
[----:B------:R4:W-:Y:S04]  /*3720*/  LDGSTS.E.BYPASS.128 [R4+0x4c80], desc[UR8][R28.64] ;  /* 0x04c800001c047fae */ /* 0x0009e8000b981808 */
[----:B------:R5:W-:Y:S03]  /*3730*/  LDGSTS.E.BYPASS.128 [R4+0x5500], desc[UR8][R70.64] ;  /* 0x0550000046047fae */ /* 0x000be6000b981808 */
[C---:B------:R-:W-:Y:S01]  /*3740*/  HMMA.16816.F16 R112, R56.reuse, R52, R112 ;  /* 0x000000343870723c */ /* 0x040fe20000000870 */
[C---:B---3--:R-:W-:Y:S01]  /*3750*/  IADD3 R64, P1, PT, R172.reuse, 0x1e8000, RZ ;  /* 0x001e8000ac407810 */ /* 0x048fe20007f3e0ff */
[----:B------:R-:W-:Y:S04]  /*3760*/  LDGSTS.E.BYPASS.128 [R4+0x5d80], desc[UR8][R68.64] ;  /* 0x05d8000044047fae */ /* 0x000fe8000b981808 */
[----:B------:R-:W-:Y:S01]  /*3770*/  IMAD.X R65, RZ, RZ, R173, P1 ;  /* 0x000000ffff417224 */ /* 0x000fe200008e06ad */
[C---:B----4-:R-:W-:Y:S01]  /*3780*/  IADD3 R28, P1, PT, R172.reuse, 0x1f0000, RZ ;  /* 0x001f0000ac1c7810 */ /* 0x050fe20007f3e0ff */
[----:B------:R-:W-:Y:S01]  /*3790*/  LDGSTS.E.BYPASS.128 [R4+0x6600], desc[UR8][R66.64] ;  /* 0x0660000042047fae */ /* 0x000fe2000b981808 */
[----:B------:R-:W-:Y:S02]  /*37a0*/  HMMA.16816.F16 R114, R56, R54, R114 ;  /* 0x000000363872723c */ /* 0x000fe40000000872 */
[----:B------:R-:W-:Y:S01]  /*37b0*/  IADD3.X R29, PT, PT, RZ, R173, RZ, P1, !PT ;  /* 0x000000adff1d7210 */ /* 0x000fe20000ffe4ff */
[----:B------:R-:W-:Y:S01]  /*37c0*/  LDGSTS.E.BYPASS.128 [R4+0x6e80], desc[UR8][R64.64] ;  /* 0x06e8000040047fae */ /* 0x000fe2000b981808 */
[----:B-----5:R-:W-:-:S03]  /*37d0*/  IADD3 R70, P1, PT, R172, 0x1f8000, RZ ;  /* 0x001f8000ac467810 */ /* 0x020fc60007f3e0ff */
[----:B------:R3:W-:Y:S01]  /*37e0*/  LDGSTS.E.BYPASS.128 [R4+0x7700], desc[UR8][R28.64] ;  /* 0x077000001c047fae */ /* 0x0007e2000b981808 */
[----:B-1----:R-:W-:Y:S01]  /*37f0*/  HMMA.16816.F16 R84, R60, R36, R84 ;  /* 0x000000243c54723c */ /* 0x002fe20000000854 */
[----:B------:R-:W-:-:S05]  /*3800*/  IMAD.X R71, RZ, RZ, R173, P1 ;  /* 0x000000ffff477224 */ /* 0x000fca00008e06ad */
[----:B------:R1:W-:Y:S02]  /*3810*/  LDGSTS.E.BYPASS.128 [R4+0x7f80], desc[UR8][R70.64] ;  /* 0x07f8000046047fae */ /* 0x0003e4000b981808 */
[C---:B------:R-:W-:Y:S02]  /*3820*/  HMMA.16816.F16 R88, R60.reuse, R38, R88 ;  /* 0x000000263c58723c */ /* 0x040fe40000000858 */
[----:B------:R4:W-:Y:S04]  /*3830*/  LDGSTS.E.BYPASS.128 [R138+0xf000], desc[UR8][R170.64+0x380] ;  /* 0x0f000380aa8a7fae */ /* 0x0009e8000b981808 */
[----:B------:R4:W-:Y:S02]  /*3840*/  LDGSTS.E.BYPASS.128 [R138+0xf900], desc[UR8][R168.64+0x380] ;  /* 0x0f900380a88a7fae */ /* 0x0009e4000b981808 */
[C---:B--2---:R-:W-:Y:S02]  /*3850*/  HMMA.16816.F16 R86, R60.reuse, R40, R86 ;  /* 0x000000283c56723c */ /* 0x044fe40000000856 */
[----:B------:R4:W-:Y:S04]  /*3860*/  LDGSTS.E.BYPASS.128 [R138+0x10200], desc[UR8][R166.64+0x380] ;  /* 0x10200380a68a7fae */ /* 0x0009e8000b981808 */
[----:B------:R4:W-:Y:S02]  /*3870*/  LDGSTS.E.BYPASS.128 [R138+0x10b00], desc[UR8][R164.64+0x380] ;  /* 0x10b00380a48a7fae */ /* 0x0009e4000b981808 */
[----:B------:R-:W-:Y:S02]  /*3880*/  HMMA.16816.F16 R98, R60, R42, R98 ;  /* 0x0000002a3c62723c */ /* 0x000fe40000000862 */
[----:B------:R-:W0:Y:S06]  /*3890*/  LDGDEPBAR ;  /* 0x00000000000079af */ /* 0x000e2c0000000000 */
[C---:B------:R-:W-:Y:S08]  /*38a0*/  HMMA.16816.F16 R94, R32.reuse, R36, R94 ;  /* 0x00000024205e723c */ /* 0x040ff0000000085e */
[C---:B------:R-:W-:Y:S08]  /*38b0*/  HMMA.16816.F16 R90, R32.reuse, R38, R90 ;  /* 0x00000026205a723c */ /* 0x040ff0000000085a */
[----:B------:R-:W-:Y:S01]  /*38c0*/  HMMA.16816.F16 R96, R32, R40, R96 ;  /* 0x000000282060723c */ /* 0x000fe20000000860 */
[----:B------:R-:W-:-:S04]  /*38d0*/  DEPBAR.LE SB0, 0x2 ;  /* 0x000080800000791a */ /* 0x000fc80000000000 */
[----:B------:R-:W-:Y:S03]  /*38e0*/  BAR.SYNC.DEFER_BLOCKING 0x0 ;  /* 0x0000000000007b1d */ /* 0x000fe60000010000 */
[----:B------:R-:W-:Y:S08]  /*38f0*/  HMMA.16816.F16 R102, R32, R42, R102 ;  /* 0x0000002a2066723c */ /* 0x000ff00000000866 */
[C---:B------:R-:W-:Y:S08]  /*3900*/  HMMA.16816.F16 R104, R44.reuse, R36, R104 ;  /* 0x000000242c68723c */ /* 0x040ff00000000868 */
[----:B------:R-:W-:Y:S01]  /*3910*/  HMMA.16816.F16 R106, R44, R38, R106 ;  /* 0x000000262c6a723c */ /* 0x000fe2000000086a */
[----:B------:R-:W-:Y:S07]  /*3920*/  LDSM.16.MT88.4 R52, [R144] ;  /* 0x000000009034783b */ /* 0x000fee0000004200 */
[C---:B------:R-:W-:Y:S01]  /*3930*/  HMMA.16816.F16 R108, R48.reuse, R36, R108 ;  /* 0x00000024306c723c */ /* 0x040fe2000000086c */
[----:B------:R-:W2:Y:S04]  /*3940*/  LDSM.16.M88.4 R56, [R142] ;  /* 0x000000008e38783b */ /* 0x000ea80000000200 */
[----:B---3--:R-:W3:Y:S03]  /*3950*/  LDSM.16.M88.4 R28, [R145] ;  /* 0x00000000911c783b */ /* 0x008ee60000000200 */
[----:B------:R-:W-:Y:S01]  /*3960*/  HMMA.16816.F16 R110, R48, R38, R110 ;  /* 0x00000026306e723c */ /* 0x000fe2000000086e */
[----:B------:R-:W5:Y:S04]  /*3970*/  LDSM.16.MT88.4 R64, [R162] ;  /* 0x00000000a240783b */ /* 0x000f680000004200 */
[----:B------:R-:W4:Y:S03]  /*3980*/  LDSM.16.MT88.4 R60, [R158] ;  /* 0x000000009e3c783b */ /* 0x000f260000004200 */
[C---:B------:R-:W-:Y:S01]  /*3990*/  HMMA.16816.F16 R92, R44.reuse, R40, R92 ;  /* 0x000000282c5c723c */ /* 0x040fe2000000085c */
[----:B------:R-:W4:Y:S04]  /*39a0*/  LDSM.16.MT88.4 R32, [R150] ;  /* 0x000000009620783b */ /* 0x000f280000004200 */
[----:B------:R-:W-:Y:S03]  /*39b0*/  LDSM.16.MT88.4 R36, [R146] ;  /* 0x000000009224783b */ /* 0x000fe60000004200 */
[----:B------:R-:W-:Y:S01]  /*39c0*/  HMMA.16816.F16 R100, R44, R42, R100 ;  /* 0x0000002a2c64723c */ /* 0x000fe20000000864 */
[----:B------:R-:W-:Y:S04]  /*39d0*/  LDSM.16.M88.4 R44, [R141] ;  /* 0x000000008d2c783b */ /* 0x000fe80000000200 */
[----:B------:R-:W-:Y:S03]  /*39e0*/  LDSM.16.MT88.4 R72, [R155] ;  /* 0x000000009b48783b */ /* 0x000fe60000004200 */
[C---:B------:R-:W-:Y:S01]  /*39f0*/  HMMA.16816.F16 R112, R48.reuse, R40, R112 ;  /* 0x000000283070723c */ /* 0x040fe20000000870 */
[----:B-1----:R-:W-:Y:S07]  /*3a00*/  LDSM.16.M88.4 R68, [R156] ;  /* 0x000000009c44783b */ /* 0x002fee0000000200 */
[----:B------:R-:W-:Y:S01]  /*3a10*/  HMMA.16816.F16 R114, R48, R42, R114 ;  /* 0x0000002a3072723c */ /* 0x000fe20000000872 */
[----:B------:R-:W1:Y:S04]  /*3a20*/  LDSM.16.M88.4 R40, [R143] ;  /* 0x000000008f28783b */ /* 0x000e680000000200 */
[----:B------:R-:W1:Y:S03]  /*3a30*/  LDSM.16.MT88.4 R48, [R139] ;  /* 0x000000008b30783b */ /* 0x000e660000004200 */
[C---:B--2---:R-:W-:Y:S08]  /*3a40*/  HMMA.16816.F16 R84, R52.reuse, R56, R84 ;  /* 0x000000383454723c */ /* 0x044ff00000000854 */
[C---:B------:R-:W-:Y:S08]  /*3a50*/  HMMA.16816.F16 R88, R52.reuse, R58, R88 ;  /* 0x0000003a3458723c */ /* 0x040ff00000000858 */
[C---:B---3--:R-:W-:Y:S08]  /*3a60*/  HMMA.16816.F16 R86, R52.reuse, R28, R86 ;  /* 0x0000001c3456723c */ /* 0x048ff00000000856 */
[----:B------:R-:W-:Y:S01]  /*3a70*/  HMMA.16816.F16 R98, R52, R30, R98 ;  /* 0x0000001e3462723c */ /* 0x000fe20000000862 */
[----:B------:R-:W2:Y:S07]  /*3a80*/  LDSM.16.MT88.4 R52, [R140] ;  /* 0x000000008c34783b */ /* 0x000eae0000004200 */
[C---:B-----5:R-:W-:Y:S08]  /*3a90*/  HMMA.16816.F16 R94, R64.reuse, R56, R94 ;  /* 0x00000038405e723c */ /* 0x060ff0000000085e */
[----:B------:R-:W-:Y:S08]  /*3aa0*/  HMMA.16816.F16 R90, R64, R58, R90 ;  /* 0x0000003a405a723c */ /* 0x000ff0000000085a */
[C---:B----4-:R-:W-:Y:S08]  /*3ab0*/  HMMA.16816.F16 R104, R60.reuse, R56, R104 ;  /* 0x000000383c68723c */ /* 0x050ff00000000868 */
[----:B------:R-:W-:Y:S08]  /*3ac0*/  HMMA.16816.F16 R106, R60, R58, R106 ;  /* 0x0000003a3c6a723c */ /* 0x000ff0000000086a */
[C---:B------:R-:W-:Y:S08]  /*3ad0*/  HMMA.16816.F16 R108, R32.reuse, R56, R108 ;  /* 0x00000038206c723c */ /* 0x040ff0000000086c */
[----:B------:R-:W-:Y:S01]  /*3ae0*/  HMMA.16816.F16 R110, R32, R58, R110 ;  /* 0x0000003a206e723c */ /* 0x000fe2000000086e */
[----:B------:R-:W3:Y:S07]  /*3af0*/  LDSM.16.MT88.4 R56, [R160] ;  /* 0x00000000a038783b */ /* 0x000eee0000004200 */
[C---:B------:R-:W-:Y:S08]  /*3b00*/  HMMA.16816.F16 R96, R64.reuse, R28, R96 ;  /* 0x0000001c4060723c */ /* 0x040ff00000000860 */
[----:B------:R-:W-:Y:S01]  /*3b10*/  HMMA.16816.F16 R102, R64, R30, R102 ;  /* 0x0000001e4066723c */ /* 0x000fe20000000866 */
[----:B------:R-:W-:Y:S07]  /*3b20*/  LDSM.16.M88.4 R64, [R159] ;  /* 0x000000009f40783b */ /* 0x000fee0000000200 */
[C---:B------:R-:W-:Y:S08]  /*3b30*/  HMMA.16816.F16 R92, R60.reuse, R28, R92 ;  /* 0x0000001c3c5c723c */ /* 0x040ff0000000085c */
[----:B------:R-:W-:Y:S01]  /*3b40*/  HMMA.16816.F16 R100, R60, R30, R100 ;  /* 0x0000001e3c64723c */ /* 0x000fe20000000864 */
[----:B------:R-:W4:Y:S07]  /*3b50*/  LDSM.16.MT88.4 R60, [R161] ;  /* 0x00000000a13c783b */ /* 0x000f2e0000004200 */
[C---:B------:R-:W-:Y:S08]  /*3b60*/  HMMA.16816.F16 R112, R32.reuse, R28, R112 ;  /* 0x0000001c2070723c */ /* 0x040ff00000000870 */
[----:B------:R-:W-:Y:S01]  /*3b70*/  HMMA.16816.F16 R114, R32, R30, R114 ;  /* 0x0000001e2072723c */ /* 0x000fe20000000872 */
[----:B------:R-:W5:Y:S04]  /*3b80*/  LDSM.16.MT88.4 R28, [R153] ;  /* 0x00000000991c783b */ /* 0x000f680000004200 */
[----:B------:R-:W5:Y:S03]  /*3b90*/  LDSM.16.MT88.4 R32, [R147] ;  /* 0x000000009320783b */ /* 0x000f660000004200 */
[C---:B-1----:R-:W-:Y:S08]  /*3ba0*/  HMMA.16816.F16 R84, R36.reuse, R40, R84 ;  /* 0x000000282454723c */ /* 0x042ff00000000854 */
[----:B------:R-:W-:Y:S08]  /*3bb0*/  HMMA.16816.F16 R88, R36, R42, R88 ;  /* 0x0000002a2458723c */ /* 0x000ff00000000858 */
[C---:B------:R-:W-:Y:S08]  /*3bc0*/  HMMA.16816.F16 R94, R48.reuse, R40, R94 ;  /* 0x00000028305e723c */ /* 0x040ff0000000085e */
[----:B------:R-:W-:Y:S08]  /*3bd0*/  HMMA.16816.F16 R90, R48, R42, R90 ;  /* 0x0000002a305a723c */ /* 0x000ff0000000085a */
[C---:B--2---:R-:W-:Y:S08]  /*3be0*/  HMMA.16816.F16 R104, R52.reuse, R40, R104 ;  /* 0x000000283468723c */ /* 0x044ff00000000868 */
[----:B------:R-:W-:Y:S08]  /*3bf0*/  HMMA.16816.F16 R106, R52, R42, R106 ;  /* 0x0000002a346a723c */ /* 0x000ff0000000086a */
[C---:B---3--:R-:W-:Y:S08]  /*3c00*/  HMMA.16816.F16 R108, R56.reuse, R40, R108 ;  /* 0x00000028386c723c */ /* 0x048ff0000000086c */
[----:B------:R-:W-:Y:S01]  /*3c10*/  HMMA.16816.F16 R110, R56, R42, R110 ;  /* 0x0000002a386e723c */ /* 0x000fe2000000086e */
[----:B------:R-:W-:Y:S07]  /*3c20*/  LDSM.16.M88.4 R40, [R152] ;  /* 0x000000009828783b */ /* 0x000fee0000000200 */
[C---:B------:R-:W-:Y:S08]  /*3c30*/  HMMA.16816.F16 R86, R36.reuse, R44, R86 ;  /* 0x0000002c2456723c */ /* 0x040ff00000000856 */
[----:B------:R-:W-:Y:S01]  /*3c40*/  HMMA.16816.F16 R98, R36, R46, R98 ;  /* 0x0000002e2462723c */ /* 0x000fe20000000862 */
[----:B------:R-:W-:Y:S07]  /*3c50*/  LDSM.16.M88.4 R36, [R154] ;  /* 0x000000009a24783b */ /* 0x000fee0000000200 */
[C---:B------:R-:W-:Y:S08]  /*3c60*/  HMMA.16816.F16 R96, R48.reuse, R44, R96 ;  /* 0x0000002c3060723c */ /* 0x040ff00000000860 */
[----:B------:R-:W-:Y:S01]  /*3c70*/  HMMA.16816.F16 R102, R48, R46, R102 ;  /* 0x0000002e3066723c */ /* 0x000fe20000000866 */
[----:B------:R-:W1:Y:S07]  /*3c80*/  LDSM.16.MT88.4 R48, [R151] ;  /* 0x000000009730783b */ /* 0x000e6e0000004200 */
[C---:B------:R-:W-:Y:S08]  /*3c90*/  HMMA.16816.F16 R92, R52.reuse, R44, R92 ;  /* 0x0000002c345c723c */ /* 0x040ff0000000085c */
[----:B------:R-:W-:Y:S01]  /*3ca0*/  HMMA.16816.F16 R100, R52, R46, R100 ;  /* 0x0000002e3464723c */ /* 0x000fe20000000864 */
[----:B------:R-:W-:Y:S07]  /*3cb0*/  LDSM.16.MT88.4 R52, [R157] ;  /* 0x000000009d34783b */ /* 0x000fee0000004200 */
[C---:B------:R-:W-:Y:S08]  /*3cc0*/  HMMA.16816.F16 R112, R56.reuse, R44, R112 ;  /* 0x0000002c3870723c */ /* 0x040ff00000000870 */
[----:B------:R-:W-:Y:S01]  /*3cd0*/  HMMA.16816.F16 R114, R56, R46, R114 ;  /* 0x0000002e3872723c */ /* 0x000fe20000000872 */
[----:B------:R-:W2:Y:S07]  /*3ce0*/  LDSM.16.MT88.4 R44, [R149] ;  /* 0x00000000952c783b */ /* 0x000eae0000004200 */
[C---:B----4-:R-:W-:Y:S08]  /*3cf0*/  HMMA.16816.F16 R84, R60.reuse, R64, R84 ;  /* 0x000000403c54723c */ /* 0x050ff00000000854 */
[----:B------:R-:W-:Y:S08]  /*3d00*/  HMMA.16816.F16 R88, R60, R66, R88 ;  /* 0x000000423c58723c */ /* 0x000ff00000000858 */
[C---:B------:R-:W-:Y:S08]  /*3d10*/  HMMA.16816.F16 R94, R72.reuse, R64, R94 ;  /* 0x00000040485e723c */ /* 0x040ff0000000085e */
[----:B------:R-:W-:Y:S08]  /*3d20*/  HMMA.16816.F16 R90, R72, R66, R90 ;  /* 0x00000042485a723c */ /* 0x000ff0000000085a */
[C---:B-----5:R-:W-:Y:S08]  /*3d30*/  HMMA.16816.F16 R104, R28.reuse, R64, R104 ;  /* 0x000000401c68723c */ /* 0x060ff00000000868 */
[----:B------:R-:W-:Y:S08]  /*3d40*/  HMMA.16816.F16 R106, R28, R66, R106 ;  /* 0x000000421c6a723c */ /* 0x000ff0000000086a */
[C---:B------:R-:W-:Y:S08]  /*3d50*/  HMMA.16816.F16 R108, R32.reuse, R64, R108 ;  /* 0x00000040206c723c */ /* 0x040ff0000000086c */
[----:B------:R-:W-:Y:S01]  /*3d60*/  HMMA.16816.F16 R110, R32, R66, R110 ;  /* 0x00000042206e723c */ /* 0x000fe2000000086e */
[----:B------:R-:W3:Y:S01]  /*3d70*/  LDSM.16.MT88.4 R64, [R148] ;  /* 0x000000009440783b */ /* 0x000ee20000004200 */
[----:B------:R-:W-:-:S04]  /*3d80*/  DEPBAR.LE SB0, 0x1 ;  /* 0x000080400000791a */ /* 0x000fc80000000000 */
[----:B------:R-:W-:Y:S02]  /*3d90*/  BAR.SYNC.DEFER_BLOCKING 0x0 ;  /* 0x0000000000007b1d */ /* 0x000fe40000010000 */
[C---:B------:R-:W-:Y:S08]  /*3da0*/  HMMA.16816.F16 R96, R72.reuse, R68, R96 ;  /* 0x000000444860723c */ /* 0x040ff00000000860 */
[----:B------:R-:W-:Y:S08]  /*3db0*/  HMMA.16816.F16 R102, R72, R70, R102 ;  /* 0x000000464866723c */ /* 0x000ff00000000866 */
[C---:B------:R-:W-:Y:S01]  /*3dc0*/  HMMA.16816.F16 R92, R28.reuse, R68, R92 ;  /* 0x000000441c5c723c */ /* 0x040fe2000000085c */
[----:B------:R-:W-:Y:S07]  /*3dd0*/  LDSM.16.M88.4 R56, [R135] ;  /* 0x000000008738783b */ /* 0x000fee0000000200 */
        /* <DEDUP_REMOVED lines=8> */
[----:B------:R-:W-:Y:S03]  /*3e60*/  LDSM.16.MT88.4 R68, [R120] ;  /* 0x000000007844783b */ /* 0x000fe60000004200 */
[C---:B-1----:R-:W-:Y:S08]  /*3e70*/  HMMA.16816.F16 R94, R48.reuse, R36, R94 ;  /* 0x00000024305e723c */ /* 0x042ff0000000085e */
        /* <DEDUP_REMOVED lines=9> */
[C---:B------:R-:W-:Y:S08]  /*3f10*/  HMMA.16816.F16 R84, R52.reuse, R36, R84 ;  /* 0x000000243454723c */ /* 0x040ff00000000854 */
[C---:B------:R-:W-:Y:S08]  /*3f20*/  HMMA.16816.F16 R88, R52.reuse, R38, R88 ;  /* 0x000000263458723c */ /* 0x040ff00000000858 */
[C---:B------:R-:W-:Y:S08]  /*3f30*/  HMMA.16816.F16 R86, R52.reuse, R40, R86 ;  /* 0x000000283456723c */ /* 0x040ff00000000856 */
[----:B------:R-:W-:Y:S01]  /*3f40*/  HMMA.16816.F16 R98, R52, R42, R98 ;  /* 0x0000002a3462723c */ /* 0x000fe20000000862 */
[----:B------:R-:W-:Y:S07]  /*3f50*/  LDSM.16.MT88.4 R52, [R131] ;  /* 0x000000008334783b */ /* 0x000fee0000004200 */
[C---:B---3--:R-:W-:Y:S08]  /*3f60*/  HMMA.16816.F16 R108, R64.reuse, R36, R108 ;  /* 0x00000024406c723c */ /* 0x048ff0000000086c */
[C---:B------:R-:W-:Y:S01]  /*3f70*/  HMMA.16816.F16 R110, R64.reuse, R38, R110 ;  /* 0x00000026406e723c */ /* 0x040fe2000000086e */
[----:B------:R-:W-:Y:S07]  /*3f80*/  LDSM.16.M88.4 R36, [R129] ;  /* 0x000000008124783b */ /* 0x000fee0000000200 */
[C---:B------:R-:W-:Y:S08]  /*3f90*/  HMMA.16816.F16 R112, R64.reuse, R40, R112 ;  /* 0x000000284070723c */ /* 0x040ff00000000870 */
[----:B------:R-:W-:Y:S01]  /*3fa0*/  HMMA.16816.F16 R114, R64, R42, R114 ;  /* 0x0000002a4072723c */ /* 0x000fe20000000872 */
[----:B------:R-:W3:Y:S04]  /*3fb0*/  LDSM.16.M88.4 R40, [R130] ;  /* 0x000000008228783b */ /* 0x000ee80000000200 */
[----:B------:R-:W-:Y:S03]  /*3fc0*/  LDSM.16.MT88.4 R64, [R125] ;  /* 0x000000007d40783b */ /* 0x000fe60000004200 */
[C---:B----4-:R-:W-:Y:S08]  /*3fd0*/  HMMA.16816.F16 R84, R60.reuse, R28, R84 ;  /* 0x0000001c3c54723c */ /* 0x050ff00000000854 */
[C---:B------:R-:W-:Y:S08]  /*3fe0*/  HMMA.16816.F16 R88, R60.reuse, R30, R88 ;  /* 0x0000001e3c58723c */ /* 0x040ff00000000858 */
[C---:B------:R-:W-:Y:S08]  /*3ff0*/  HMMA.16816.F16 R86, R60.reuse, R56, R86 ;  /* 0x000000383c56723c */ /* 0x040ff00000000856 */
[----:B------:R-:W-:Y:S01]  /*4000*/  HMMA.16816.F16 R98, R60, R58, R98 ;  /* 0x0000003a3c62723c */ /* 0x000fe20000000862 */
[----:B------:R-:W-:Y:S07]  /*4010*/  LDSM.16.MT88.4 R60, [R122] ;  /* 0x000000007a3c783b */ /* 0x000fee0000004200 */
[C---:B-----5:R-:W-:Y:S08]  /*4020*/  HMMA.16816.F16 R94, R32.reuse, R28, R94 ;  /* 0x0000001c205e723c */ /* 0x060ff0000000085e */
[----:B------:R-:W-:Y:S08]  /*4030*/  HMMA.16816.F16 R90, R32, R30, R90 ;  /* 0x0000001e205a723c */ /* 0x000ff0000000085a */
[C---:B-1----:R-:W-:Y:S08]  /*4040*/  HMMA.16816.F16 R104, R48.reuse, R28, R104 ;  /* 0x0000001c3068723c */ /* 0x042ff00000000868 */
[----:B------:R-:W-:Y:S08]  /*4050*/  HMMA.16816.F16 R106, R48, R30, R106 ;  /* 0x0000001e306a723c */ /* 0x000ff0000000086a */
[C---:B--2---:R-:W-:Y:S08]  /*4060*/  HMMA.16816.F16 R108, R44.reuse, R28, R108 ;  /* 0x0000001c2c6c723c */ /* 0x044ff0000000086c */
[----:B------:R-:W-:Y:S01]  /*4070*/  HMMA.16816.F16 R110, R44, R30, R110 ;  /* 0x0000001e2c6e723c */ /* 0x000fe2000000086e */
[----:B------:R-:W1:Y:S07]  /*4080*/  LDSM.16.MT88.4 R28, [R127] ;  /* 0x000000007f1c783b */ /* 0x000e6e0000004200 */
[C---:B------:R-:W-:Y:S08]  /*4090*/  HMMA.16816.F16 R96, R32.reuse, R56, R96 ;  /* 0x000000382060723c */ /* 0x040ff00000000860 */
[----:B------:R-:W-:Y:S01]  /*40a0*/  HMMA.16816.F16 R102, R32, R58, R102 ;  /* 0x0000003a2066723c */ /* 0x000fe20000000866 */
[----:B------:R-:W2:Y:S07]  /*40b0*/  LDSM.16.MT88.4 R32, [R128] ;  /* 0x000000008020783b */ /* 0x000eae0000004200 */
[C---:B------:R-:W-:Y:S08]  /*40c0*/  HMMA.16816.F16 R92, R48.reuse, R56, R92 ;  /* 0x00000038305c723c */ /* 0x040ff0000000085c */
[----:B------:R-:W-:Y:S01]  /*40d0*/  HMMA.16816.F16 R100, R48, R58, R100 ;  /* 0x0000003a3064723c */ /* 0x000fe20000000864 */
[----:B------:R-:W4:Y:S07]  /*40e0*/  LDSM.16.MT88.4 R48, [R126] ;  /* 0x000000007e30783b */ /* 0x000f2e0000004200 */
[C---:B------:R-:W-:Y:S08]  /*40f0*/  HMMA.16816.F16 R112, R44.reuse, R56, R112 ;  /* 0x000000382c70723c */ /* 0x040ff00000000870 */
[----:B------:R-:W-:Y:S01]  /*4100*/  HMMA.16816.F16 R114, R44, R58, R114 ;  /* 0x0000003a2c72723c */ /* 0x000fe20000000872 */
[----:B------:R-:W-:Y:S04]  /*4110*/  LDSM.16.M88.4 R56, [R124] ;  /* 0x000000007c38783b */ /* 0x000fe80000000200 */
[----:B------:R-:W-:Y:S03]  /*4120*/  LDSM.16.M88.4 R44, [R123] ;  /* 0x000000007b2c783b */ /* 0x000fe60000000200 */
[C---:B---3--:R-:W-:Y:S08]  /*4130*/  HMMA.16816.F16 R84, R52.reuse, R40, R84 ;  /* 0x000000283454723c */ /* 0x048ff00000000854 */
[C---:B------:R-:W-:Y:S08]  /*4140*/  HMMA.16816.F16 R88, R52.reuse, R42, R88 ;  /* 0x0000002a3458723c */ /* 0x040ff00000000858 */
[C---:B------:R-:W-:Y:S08]  /*4150*/  HMMA.16816.F16 R86, R52.reuse, R36, R86 ;  /* 0x000000243456723c */ /* 0x040ff00000000856 */
[----:B------:R-:W-:Y:S01]  /*4160*/  HMMA.16816.F16 R98, R52, R38, R98 ;  /* 0x000000263462723c */ /* 0x000fe20000000862 */
[----:B------:R-:W3:Y:S07]  /*4170*/  LDSM.16.MT88.4 R52, [R121] ;  /* 0x000000007934783b */ /* 0x000eee0000004200 */
[C---:B-1----:R-:W-:Y:S08]  /*4180*/  HMMA.16816.F16 R104, R28.reuse, R40, R104 ;  /* 0x000000281c68723c */ /* 0x042ff00000000868 */
[C---:B------:R-:W-:Y:S08]  /*4190*/  HMMA.16816.F16 R106, R28.reuse, R42, R106 ;  /* 0x0000002a1c6a723c */ /* 0x040ff0000000086a */
[C---:B------:R-:W-:Y:S08]  /*41a0*/  HMMA.16816.F16 R92, R28.reuse, R36, R92 ;  /* 0x000000241c5c723c */ /* 0x040ff0000000085c */
[----:B------:R-:W-:Y:S01]  /*41b0*/  HMMA.16816.F16 R100, R28, R38, R100 ;  /* 0x000000261c64723c */ /* 0x000fe20000000864 */
[----:B------:R-:W-:Y:S07]  /*41c0*/  LDSM.16.MT88.4 R28, [R15] ;  /* 0x000000000f1c783b */ /* 0x000fee0000004200 */
[C---:B--2---:R-:W-:Y:S08]  /*41d0*/  HMMA.16816.F16 R94, R32.reuse, R40, R94 ;  /* 0x00000028205e723c */ /* 0x044ff0000000085e */
[C---:B------:R-:W-:Y:S08]  /*41e0*/  HMMA.16816.F16 R90, R32.reuse, R42, R90 ;  /* 0x0000002a205a723c */ /* 0x040ff0000000085a */
[C---:B------:R-:W-:Y:S08]  /*41f0*/  HMMA.16816.F16 R96, R32.reuse, R36, R96 ;  /* 0x000000242060723c */ /* 0x040ff00000000860 */
[----:B------:R-:W-:Y:S01]  /*4200*/  HMMA.16816.F16 R102, R32, R38, R102 ;  /* 0x000000262066723c */ /* 0x000fe20000000866 */
[----:B------:R-:W1:Y:S07]  /*4210*/  LDSM.16.M88.4 R32, [R7] ;  /* 0x000000000720783b */ /* 0x000e6e0000000200 */
[C---:B----4-:R-:W-:Y:S08]  /*4220*/  HMMA.16816.F16 R112, R48.reuse, R36, R112 ;  /* 0x000000243070723c */ /* 0x050ff00000000870 */
[C---:B------:R-:W-:Y:S01]  /*4230*/  HMMA.16816.F16 R114, R48.reuse, R38, R114 ;  /* 0x000000263072723c */ /* 0x040fe20000000872 */
[----:B------:R-:W2:Y:S07]  /*4240*/  LDSM.16.M88.4 R36, [R76] ;  /* 0x000000004c24783b */ /* 0x000eae0000000200 */
[C---:B------:R-:W-:Y:S08]  /*4250*/  HMMA.16816.F16 R108, R48.reuse, R40, R108 ;  /* 0x00000028306c723c */ /* 0x040ff0000000086c */
[----:B------:R-:W-:Y:S01]  /*4260*/  HMMA.16816.F16 R110, R48, R42, R110 ;  /* 0x0000002a306e723c */ /* 0x000fe2000000086e */
[----:B------:R4:W5:Y:S04]  /*4270*/  LDSM.16.MT88.4 R40, [R5] ;  /* 0x000000000528783b */ /* 0x0009680000004200 */
[----:B------:R-:W5:Y:S03]  /*4280*/  LDSM.16.MT88.4 R48, [R19] ;  /* 0x000000001330783b */ /* 0x000f660000004200 */
[----:B---3--:R-:W-:Y:S01]  /*4290*/  HMMA.16816.F16 R104, R52, R56, R104 ;  /* 0x000000383468723c */ /* 0x008fe20000000868 */
[----:B----4-:R-:W-:-:S07]  /*42a0*/  SHF.R.U32.HI R5, RZ, 0x2, R13 ;  /* 0x00000002ff057819 */ /* 0x010fce000001160d */
[C---:B------:R-:W-:Y:S08]  /*42b0*/  HMMA.16816.F16 R106, R52.reuse, R58, R106 ;  /* 0x0000003a346a723c */ /* 0x040ff0000000086a */
[C---:B------:R-:W-:Y:S08]  /*42c0*/  HMMA.16816.F16 R92, R52.reuse, R44, R92 ;  /* 0x0000002c345c723c */ /* 0x040ff0000000085c */
[----:B------:R-:W-:Y:S01]  /*42d0*/  HMMA.16816.F16 R100, R52, R46, R100 ;  /* 0x0000002e3464723c */ /* 0x000fe20000000864 */
[----:B------:R-:W3:Y:S01]  /*42e0*/  LDSM.16.MT88.4 R52, [R8] ;  /* 0x000000000834783b */ /* 0x000ee20000004200 */
[----:B------:R-:W-:-:S06]  /*42f0*/  DEPBAR.LE SB0, 0x0 ;  /* 0x000080000000791a */ /* 0x000fcc0000000000 */
[C---:B------:R-:W-:Y:S08]  /*4300*/  HMMA.16816.F16 R84, R64.reuse, R56, R84 ;  /* 0x000000384054723c */ /* 0x040ff00000000854 */
[C---:B------:R-:W-:Y:S08]  /*4310*/  HMMA.16816.F16 R88, R64.reuse, R58, R88 ;  /* 0x0000003a4058723c */ /* 0x040ff00000000858 */
[C---:B------:R-:W-:Y:S08]  /*4320*/  HMMA.16816.F16 R86, R64.reuse, R44, R86 ;  /* 0x0000002c4056723c */ /* 0x040ff00000000856 */
[----:B------:R-:W-:Y:S01]  /*4330*/  HMMA.16816.F16 R98, R64, R46, R98 ;  /* 0x0000002e4062723c */ /* 0x000fe20000000862 */
[----:B------:R-:W-:Y:S07]  /*4340*/  BAR.SYNC.DEFER_BLOCKING 0x0 ;  /* 0x0000000000007b1d */ /* 0x000fee0000010000 */
[C---:B------:R-:W-:Y:S08]  /*4350*/  HMMA.16816.F16 R94, R60.reuse, R56, R94 ;  /* 0x000000383c5e723c */ /* 0x040ff0000000085e */
[C---:B------:R-:W-:Y:S08]  /*4360*/  HMMA.16816.F16 R90, R60.reuse, R58, R90 ;  /* 0x0000003a3c5a723c */ /* 0x040ff0000000085a */
[C---:B------:R-:W-:Y:S01]  /*4370*/  HMMA.16816.F16 R96, R60.reuse, R44, R96 ;  /* 0x0000002c3c60723c */ /* 0x040fe20000000860 */
[----:B------:R-:W-:Y:S07]  /*4380*/  LDSM.16.MT88.4 R64, [R6] ;  /* 0x000000000640783b */ /* 0x000fee0000004200 */
[----:B------:R-:W-:Y:S01]  /*4390*/  HMMA.16816.F16 R102, R60, R46, R102 ;  /* 0x0000002e3c66723c */ /* 0x000fe20000000866 */
[----:B------:R-:W-:Y:S07]  /*43a0*/  LDSM.16.M88.4 R60, [R24] ;  /* 0x00000000183c783b */ /* 0x000fee0000000200 */
[C---:B------:R-:W-:Y:S08]  /*43b0*/  HMMA.16816.F16 R112, R68.reuse, R44, R112 ;  /* 0x0000002c4470723c */ /* 0x040ff00000000870 */
[----:B------:R-:W-:Y:S01]  /*43c0*/  HMMA.16816.F16 R114, R68, R46, R114 ;  /* 0x0000002e4472723c */ /* 0x000fe20000000872 */
[----:B------:R-:W4:Y:S07]  /*43d0*/  LDSM.16.MT88.4 R44, [R26] ;  /* 0x000000001a2c783b */ /* 0x000f2e0000004200 */
[C---:B-1----:R-:W-:Y:S08]  /*43e0*/  HMMA.16816.F16 R84, R28.reuse, R32, R84 ;  /* 0x000000201c54723c */ /* 0x042ff00000000854 */
[C---:B------:R-:W-:Y:S08]  /*43f0*/  HMMA.16816.F16 R88, R28.reuse, R34, R88 ;  /* 0x000000221c58723c */ /* 0x040ff00000000858 */
[C---:B--2---:R-:W-:Y:S08]  /*4400*/  HMMA.16816.F16 R86, R28.reuse, R36, R86 ;  /* 0x000000241c56723c */ /* 0x044ff00000000856 */
[----:B------:R-:W-:Y:S01]  /*4410*/  HMMA.16816.F16 R98, R28, R38, R98 ;  /* 0x000000261c62723c */ /* 0x000fe20000000862 */
[----:B------:R1:W2:Y:S07]  /*4420*/  LDSM.16.M88.4 R28, [R12] ;  /* 0x000000000c1c783b */ /* 0x0002ae0000000200 */
[----:B------:R-:W-:Y:S01]  /*4430*/  HMMA.16816.F16 R108, R68, R56, R108 ;  /* 0x00000038446c723c */ /* 0x000fe2000000086c */
[----:B-1----:R-:W-:-:S05]  /*4440*/  LOP3.LUT R12, R13, 0x3, RZ, 0xc0, !PT ;  /* 0x000000030d0c7812 */ /* 0x002fca00078ec0ff */
[----:B------:R-:W-:Y:S02]  /*4450*/  IMAD R5, R5, 0x44, R12 ;  /* 0x0000004405057824 */ /* 0x000fe400078e020c */
[----:B------:R-:W-:Y:S01]  /*4460*/  HMMA.16816.F16 R110, R68, R58, R110 ;  /* 0x0000003a446e723c */ /* 0x000fe2000000086e */
[----:B------:R-:W1:Y:S01]  /*4470*/  LDSM.16.MT88.4 R56, [R27] ;  /* 0x000000001b38783b */ /* 0x000e620000004200 */
[----:B------:R-:W-:-:S03]  /*4480*/  VIADD R12, R10, 0x20 ;  /* 0x000000200a0c7836 */ /* 0x000fc60000000000 */
[----:B------:R-:W-:Y:S01]  /*4490*/  LDSM.16.MT88.4 R24, [R25] ;  /* 0x000000001918783b */ /* 0x000fe20000004200 */
[C---:B------:R-:W-:Y:S02]  /*44a0*/  IMAD.U32 R12, R5.reuse, 0x4, R12 ;  /* 0x00000004050c7824 */ /* 0x040fe400078e000c */
[C---:B-----5:R-:W-:Y:S01]  /*44b0*/  HMMA.16816.F16 R94, R40.reuse, R32, R94 ;  /* 0x00000020285e723c */ /* 0x060fe2000000085e */
[----:B------:R-:W-:Y:S07]  /*44c0*/  LDSM.16.MT88.4 R68, [R118] ;  /* 0x000000007644783b */ /* 0x000fee0000004200 */
[C---:B------:R-:W-:Y:S08]  /*44d0*/  HMMA.16816.F16 R90, R40.reuse, R34, R90 ;  /* 0x00000022285a723c */ /* 0x040ff0000000085a */
[C---:B------:R-:W-:Y:S08]  /*44e0*/  HMMA.16816.F16 R96, R40.reuse, R36, R96 ;  /* 0x000000242860723c */ /* 0x040ff00000000860 */
[----:B------:R-:W-:Y:S01]  /*44f0*/  HMMA.16816.F16 R102, R40, R38, R102 ;  /* 0x000000262866723c */ /* 0x000fe20000000866 */
[----:B------:R5:W1:Y:S07]  /*4500*/  LDSM.16.MT88.4 R40, [R11] ;  /* 0x000000000b28783b */ /* 0x000a6e0000004200 */
[----:B------:R-:W-:Y:S01]  /*4510*/  HMMA.16816.F16 R104, R48, R32, R104 ;  /* 0x000000203068723c */ /* 0x000fe20000000868 */
[----:B-----5:R-:W-:-:S07]  /*4520*/  IMAD.U32 R11, R5, 0x4, R10 ;  /* 0x00000004050b7824 */ /* 0x020fce00078e000a */
[C---:B------:R-:W-:Y:S08]  /*4530*/  HMMA.16816.F16 R106, R48.reuse, R34, R106 ;  /* 0x00000022306a723c */ /* 0x040ff0000000086a */
[C---:B------:R-:W-:Y:S08]  /*4540*/  HMMA.16816.F16 R92, R48.reuse, R36, R92 ;  /* 0x00000024305c723c */ /* 0x040ff0000000085c */
[----:B------:R-:W-:Y:S01]  /*4550*/  HMMA.16816.F16 R100, R48, R38, R100 ;  /* 0x000000263064723c */ /* 0x000fe20000000864 */
[----:B------:R-:W-:Y:S07]  /*4560*/  LDSM.16.M88.4 R48, [R23] ;  /* 0x000000001730783b */ /* 0x000fee0000000200 */
[C---:B---3--:R-:W-:Y:S08]  /*4570*/  HMMA.16816.F16 R108, R52.reuse, R32, R108 ;  /* 0x00000020346c723c */ /* 0x048ff0000000086c */
[C---:B------:R-:W-:Y:S01]  /*4580*/  HMMA.16816.F16 R110, R52.reuse, R34, R110 ;  /* 0x00000022346e723c */ /* 0x040fe2000000086e */
[----:B------:R-:W3:Y:S07]  /*4590*/  LDSM.16.MT88.4 R32, [R18] ;  /* 0x000000001220783b */ /* 0x000eee0000004200 */
[C---:B------:R-:W-:Y:S08]  /*45a0*/  HMMA.16816.F16 R112, R52.reuse, R36, R112 ;  /* 0x000000243470723c */ /* 0x040ff00000000870 */
[----:B------:R-:W-:Y:S01]  /*45b0*/  HMMA.16816.F16 R114, R52, R38, R114 ;  /* 0x000000263472723c */ /* 0x000fe20000000872 */
[----:B------:R-:W5:Y:S04]  /*45c0*/  LDSM.16.M88.4 R36, [R22] ;  /* 0x000000001624783b */ /* 0x000f680000000200 */
[----:B------:R5:W5:Y:S03]  /*45d0*/  LDSM.16.MT88.4 R52, [R14] ;  /* 0x000000000e34783b */ /* 0x000b660000004200 */
[C---:B----4-:R-:W-:Y:S08]  /*45e0*/  HMMA.16816.F16 R94, R44.reuse, R60, R94 ;  /* 0x0000003c2c5e723c */ /* 0x050ff0000000085e */
[C---:B------:R-:W-:Y:S08]  /*45f0*/  HMMA.16816.F16 R74, R44.reuse, R62, R90 ;  /* 0x0000003e2c4a723c */ /* 0x040ff0000000085a */
[C---:B--2---:R-:W-:Y:S08]  /*4600*/  HMMA.16816.F16 R96, R44.reuse, R28, R96 ;  /* 0x0000001c2c60723c */ /* 0x044ff00000000860 */
[----:B------:R-:W-:Y:S01]  /*4610*/  HMMA.16816.F16 R102, R44, R30, R102 ;  /* 0x0000001e2c66723c */ /* 0x000fe20000000866 */
[----:B------:R2:W4:Y:S07]  /*4620*/  LDSM.16.MT88.4 R44, [R9] ;  /* 0x00000000092c783b */ /* 0x00052e0000004200 */
        /* <DEDUP_REMOVED lines=15> */
[----:B------:R-:W-:Y:S04]  /*4720*/  LDSM.16.M88.4 R28, [R21] ;  /* 0x00000000151c783b */ /* 0x000fe80000000200 */
[----:B------:R-:W-:Y:S03]  /*4730*/  LDSM.16.M88.4 R32, [R20] ;  /* 0x000000001420783b */ /* 0x000fe60000000200 */
[C---:B-----5:R-:W-:Y:S01]  /*4740*/  HMMA.16816.F16 R6, R24.reuse, R36, R84 ;  /* 0x000000241806723c */ /* 0x060fe20000000854 */
[----:B------:R-:W-:Y:S07]  /*4750*/  LDSM.16.MT88.4 R20, [R117] ;  /* 0x000000007514783b */ /* 0x000fee0000004200 */
        /* <DEDUP_REMOVED lines=10> */
[----:B------:R-:W-:Y:S08]  /*4800*/  HMMA.16816.F16 R90, R64, R38, R90 ;  /* 0x00000026405a723c */ /* 0x000ff0000000085a */
[C---:B----4-:R-:W-:Y:S08]  /*4810*/  HMMA.16816.F16 R108, R44.reuse, R36, R108 ;  /* 0x000000242c6c723c */ /* 0x050ff0000000086c */
[----:B------:R-:W-:Y:S01]  /*4820*/  HMMA.16816.F16 R110, R44, R38, R110 ;  /* 0x000000262c6e723c */ /* 0x000fe2000000086e */
[----:B------:R-:W3:Y:S07]  /*4830*/  LDSM.16.MT88.4 R36, [R116] ;  /* 0x000000007424783b */ /* 0x000eee0000004200 */
[C---:B------:R-:W-:Y:S08]  /*4840*/  HMMA.16816.F16 R92, R64.reuse, R48, R92 ;  /* 0x00000030405c723c */ /* 0x040ff0000000085c */
[----:B------:R-:W-:Y:S01]  /*4850*/  HMMA.16816.F16 R100, R64, R50, R100 ;  /* 0x000000324064723c */ /* 0x000fe20000000864 */
[----:B------:R-:W4:Y:S07]  /*4860*/  LDSM.16.M88.4 R64, [R82] ;  /* 0x000000005240783b */ /* 0x000f2e0000000200 */
[C---:B------:R-:W-:Y:S08]  /*4870*/  HMMA.16816.F16 R112, R44.reuse, R48, R112 ;  /* 0x000000302c70723c */ /* 0x040ff00000000870 */
[----:B------:R-:W-:Y:S01]  /*4880*/  HMMA.16816.F16 R114, R44, R50, R114 ;  /* 0x000000322c72723c */ /* 0x000fe20000000872 */
[----:B------:R-:W5:Y:S07]  /*4890*/  LDSM.16.MT88.4 R44, [R119] ;  /* 0x00000000772c783b */ /* 0x000f6e0000004200 */
[C---:B-1----:R-:W-:Y:S08]  /*48a0*/  HMMA.16816.F16 R6, R24.reuse, R28, R6 ;  /* 0x0000001c1806723c */ /* 0x042ff00000000806 */
[C---:B------:R-:W-:Y:S08]  /*48b0*/  HMMA.16816.F16 R14, R24.reuse, R30, R14 ;  /* 0x0000001e180e723c */ /* 0x040ff0000000080e */
[----:B------:R-:W-:Y:S08]  /*48c0*/  HMMA.16816.F16 R18, R24, R32, R18 ;  /* 0x000000201812723c */ /* 0x000ff00000000812 */
[C---:B------:R-:W-:Y:S08]  /*48d0*/  HMMA.16816.F16 R8, R40.reuse, R28, R8 ;  /* 0x0000001c2808723c */ /* 0x040ff00000000808 */
[----:B------:R-:W-:Y:S08]  /*48e0*/  HMMA.16816.F16 R74, R40, R30, R74 ;  /* 0x0000001e284a723c */ /* 0x000ff0000000084a */
[C---:B--2---:R-:W-:Y:S08]  /*48f0*/  HMMA.16816.F16 R88, R52.reuse, R28, R88 ;  /* 0x0000001c3458723c */ /* 0x044ff00000000858 */
[----:B------:R-:W-:Y:S08]  /*4900*/  HMMA.16816.F16 R90, R52, R30, R90 ;  /* 0x0000001e345a723c */ /* 0x000ff0000000085a */
[----:B------:R-:W-:Y:S01]  /*4910*/  HMMA.16816.F16 R108, R56, R28, R108 ;  /* 0x0000001c386c723c */ /* 0x000fe2000000086c */
[----:B------:R-:W-:-:S04]  /*4920*/  VIADD R28, R10, 0x1120 ;  /* 0x000011200a1c7836 */ /* 0x000fc80000000000 */
[----:B------:R-:W-:-:S03]  /*4930*/  IMAD.U32 R28, R5, 0x4, R28 ;  /* 0x00000004051c7824 */ /* 0x000fc600078e001c */
[----:B------:R-:W-:Y:S01]  /*4940*/  HMMA.16816.F16 R110, R56, R30, R110 ;  /* 0x0000001e386e723c */ /* 0x000fe2000000086e */
[----:B------:R-:W-:-:S05]  /*4950*/  IADD3 R30, PT, PT, R10, 0x1140, RZ ;  /* 0x000011400a1e7810 */ /* 0x000fca0007ffe0ff */
[----:B------:R-:W-:Y:S02]  /*4960*/  IMAD.U32 R30, R5, 0x4, R30 ;  /* 0x00000004051e7824 */ /* 0x000fe400078e001e */
[----:B------:R-:W-:Y:S01]  /*4970*/  HMMA.16816.F16 R72, R24, R34, R72 ;  /* 0x000000221848723c */ /* 0x000fe20000000848 */
[C---:B------:R-:W-:Y:S02]  /*4980*/  VIADD R24, R10.reuse, 0x60 ;  /* 0x000000600a187836 */ /* 0x040fe40000000000 */
[----:B------:R-:W-:-:S03]  /*4990*/  VIADD R26, R10, 0x1100 ;  /* 0x000011000a1a7836 */ /* 0x000fc60000000000 */
[C---:B------:R-:W-:Y:S01]  /*49a0*/  LEA R24, R5.reuse, R24, 0x2 ;  /* 0x0000001805187211 */ /* 0x040fe200078e10ff */
[C---:B------:R-:W-:Y:S01]  /*49b0*/  IMAD.U32 R26, R5.reuse, 0x4, R26 ;  /* 0x00000004051a7824 */ /* 0x040fe200078e001a */
[C---:B------:R-:W-:Y:S08]  /*49c0*/  HMMA.16816.F16 R84, R40.reuse, R32, R84 ;  /* 0x000000202854723c */ /* 0x040ff00000000854 */
[----:B------:R-:W-:Y:S08]  /*49d0*/  HMMA.16816.F16 R86, R40, R34, R86 ;  /* 0x000000222856723c */ /* 0x000ff00000000856 */
[C---:B------:R-:W-:Y:S08]  /*49e0*/  HMMA.16816.F16 R92, R52.reuse, R32, R92 ;  /* 0x00000020345c723c */ /* 0x040ff0000000085c */
[----:B------:R-:W-:Y:S08]  /*49f0*/  HMMA.16816.F16 R100, R52, R34, R100 ;  /* 0x000000223464723c */ /* 0x000ff00000000864 */
[C---:B------:R-:W-:Y:S08]  /*4a00*/  HMMA.16816.F16 R112, R56.reuse, R32, R112 ;  /* 0x000000203870723c */ /* 0x040ff00000000870 */
[----:B------:R-:W-:Y:S08]  /*4a10*/  HMMA.16816.F16 R114, R56, R34, R114 ;  /* 0x000000223872723c */ /* 0x000ff00000000872 */
[C---:B---3--:R-:W-:Y:S08]  /*4a20*/  HMMA.16816.F16 R16, R36.reuse, R60, R6 ;  /* 0x0000003c2410723c */ /* 0x048ff00000000806 */
[C---:B------:R-:W-:Y:S08]  /*4a30*/  HMMA.16816.F16 R14, R36.reuse, R62, R14 ;  /* 0x0000003e240e723c */ /* 0x040ff0000000080e */
[----:B----4-:R-:W-:Y:S03]  /*4a40*/  HMMA.16816.F16 R6, R36, R64, R18 ;  /* 0x000000402406723c */ /* 0x010fe60000000812 */
[----:B------:R-:W1:Y:S04]  /*4a50*/  MOVM.16.MT88 R16, R16 ;  /* 0x000000001010723a */ /* 0x000e680000000000 */
[----:B------:R-:W2:Y:S01]  /*4a60*/  MOVM.16.MT88 R17, R17 ;  /* 0x000000001111723a */ /* 0x000ea20000000000 */
[C---:B------:R-:W-:Y:S03]  /*4a70*/  HMMA.16816.F16 R18, R20.reuse, R60, R8 ;  /* 0x0000003c1412723c */ /* 0x040fe60000000808 */
[----:B------:R-:W3:Y:S04]  /*4a80*/  MOVM.16.MT88 R14, R14 ;  /* 0x000000000e0e723a */ /* 0x000ee80000000000 */
[----:B------:R-:W4:Y:S01]  /*4a90*/  MOVM.16.MT88 R15, R15 ;  /* 0x000000000f0f723a */ /* 0x000f220000000000 */
[----:B------:R-:W-:Y:S03]  /*4aa0*/  HMMA.16816.F16 R74, R20, R62, R74 ;  /* 0x0000003e144a723c */ /* 0x000fe6000000084a */
[----:B------:R-:W-:Y:S04]  /*4ab0*/  MOVM.16.MT88 R6, R6 ;  /* 0x000000000606723a */ /* 0x000fe80000000000 */
[----:B------:R-:W-:Y:S01]  /*4ac0*/  MOVM.16.MT88 R7, R7 ;  /* 0x000000000707723a */ /* 0x000fe20000000000 */
[C---:B------:R-:W-:Y:S03]  /*4ad0*/  HMMA.16816.F16 R88, R68.reuse, R60, R88 ;  /* 0x0000003c4458723c */ /* 0x040fe60000000858 */
[----:B------:R-:W4:Y:S04]  /*4ae0*/  MOVM.16.MT88 R18, R18 ;  /* 0x000000001212723a */ /* 0x000f280000000000 */
[----:B------:R-:W4:Y:S01]  /*4af0*/  MOVM.16.MT88 R19, R19 ;  /* 0x000000001313723a */ /* 0x000f220000000000 */
[----:B------:R-:W-:Y:S03]  /*4b00*/  HMMA.16816.F16 R90, R68, R62, R90 ;  /* 0x0000003e445a723c */ /* 0x000fe6000000085a */
[----:B------:R-:W4:Y:S04]  /*4b10*/  MOVM.16.MT88 R74, R74 ;  /* 0x000000004a4a723a */ /* 0x000f280000000000 */
[----:B------:R-:W4:Y:S01]  /*4b20*/  MOVM.16.MT88 R75, R75 ;  /* 0x000000004b4b723a */ /* 0x000f220000000000 */
[C---:B-----5:R-:W-:Y:S03]  /*4b30*/  HMMA.16816.F16 R108, R44.reuse, R60, R108 ;  /* 0x0000003c2c6c723c */ /* 0x060fe6000000086c */
[----:B------:R-:W5:Y:S04]  /*4b40*/  MOVM.16.MT88 R88, R88 ;  /* 0x000000005858723a */ /* 0x000f680000000000 */
[----:B------:R-:W5:Y:S01]  /*4b50*/  MOVM.16.MT88 R89, R89 ;  /* 0x000000005959723a */ /* 0x000f620000000000 */
[----:B------:R-:W-:Y:S03]  /*4b60*/  HMMA.16816.F16 R110, R44, R62, R110 ;  /* 0x0000003e2c6e723c */ /* 0x000fe6000000086e */
[----:B------:R-:W5:Y:S04]  /*4b70*/  MOVM.16.MT88 R90, R90 ;  /* 0x000000005a5a723a */ /* 0x000f680000000000 */
[----:B------:R-:W5:Y:S01]  /*4b80*/  MOVM.16.MT88 R91, R91 ;  /* 0x000000005b5b723a */ /* 0x000f620000000000 */
[----:B------:R-:W-:Y:S03]  /*4b90*/  HMMA.16816.F16 R36, R36, R66, R72 ;  /* 0x000000422424723c */ /* 0x000fe60000000848 */
[----:B------:R-:W5:Y:S04]  /*4ba0*/  MOVM.16.MT88 R108, R108 ;  /* 0x000000006c6c723a */ /* 0x000f680000000000 */
[----:B------:R-:W5:Y:S01]  /*4bb0*/  MOVM.16.MT88 R109, R109 ;  /* 0x000000006d6d723a */ /* 0x000f620000000000 */
[C---:B------:R-:W-:Y:S03]  /*4bc0*/  HMMA.16816.F16 R8, R20.reuse, R64, R84 ;  /* 0x000000401408723c */ /* 0x040fe60000000854 */
[----:B------:R-:W5:Y:S04]  /*4bd0*/  MOVM.16.MT88 R110, R110 ;  /* 0x000000006e6e723a */ /* 0x000f680000000000 */
[----:B------:R-:W5:Y:S01]  /*4be0*/  MOVM.16.MT88 R111, R111 ;  /* 0x000000006f6f723a */ /* 0x000f620000000000 */
[----:B------:R-:W-:Y:S01]  /*4bf0*/  HMMA.16816.F16 R20, R20, R66, R86 ;  /* 0x000000421414723c */ /* 0x000fe20000000856 */
[C---:B------:R-:W-:Y:S01]  /*4c00*/  IADD3 R22, PT, PT, R10.reuse, 0x40, RZ ;  /* 0x000000400a167810 */ /* 0x040fe20007ffe0ff */
[----:B------:R-:W-:Y:S01]  /*4c10*/  VIADD R10, R10, 0x1160 ;  /* 0x000011600a0a7836 */ /* 0x000fe20000000000 */
[----:B------:R-:W5:Y:S03]  /*4c20*/  MOVM.16.MT88 R36, R36 ;  /* 0x000000002424723a */ /* 0x000f660000000000 */
[C---:B------:R-:W-:Y:S01]  /*4c30*/  IMAD.U32 R22, R5.reuse, 0x4, R22 ;  /* 0x0000000405167824 */ /* 0x040fe200078e0016 */
[----:B------:R-:W5:Y:S01]  /*4c40*/  MOVM.16.MT88 R37, R37 ;  /* 0x000000002525723a */ /* 0x000f620000000000 */
[----:B------:R-:W-:Y:S01]  /*4c50*/  HMMA.16816.F16 R92, R68, R64, R92 ;  /* 0x00000040445c723c */ /* 0x000fe2000000085c */
[----:B------:R-:W-:-:S02]  /*4c60*/  LEA R5, R5, R10, 0x2 ;  /* 0x0000000a05057211 */ /* 0x000fc400078e10ff */
        /* <DEDUP_REMOVED lines=8> */
[----:B------:R-:W-:Y:S03]  /*4cf0*/  HMMA.16816.F16 R114, R44, R66, R114 ;  /* 0x000000422c72723c */ /* 0x000fe60000000872 */
[----:B------:R-:W5:Y:S04]  /*4d00*/  MOVM.16.MT88 R100, R100 ;  /* 0x000000006464723a */ /* 0x000f680000000000 */
[----:B------:R-:W5:Y:S04]  /*4d10*/  MOVM.16.MT88 R101, R101 ;  /* 0x000000006565723a */ /* 0x000f680000000000 */
[----:B------:R-:W5:Y:S04]  /*4d20*/  MOVM.16.MT88 R112, R112 ;  /* 0x000000007070723a */ /* 0x000f680000000000 */
[----:B------:R-:W5:Y:S04]  /*4d30*/  MOVM.16.MT88 R113, R113 ;  /* 0x000000007171723a */ /* 0x000f680000000000 */
[----:B------:R-:W5:Y:S04]  /*4d40*/  MOVM.16.MT88 R114, R114 ;  /* 0x000000007272723a */ /* 0x000f680000000000 */
[----:B------:R-:W5:Y:S04]  /*4d50*/  MOVM.16.MT88 R115, R115 ;  /* 0x000000007373723a */ /* 0x000f680000000000 */
[----:B-1----:R-:W-:Y:S04]  /*4d60*/  STS [R11], R16 ;  /* 0x000000100b007388 */ /* 0x002fe80000000800 */
[----:B--2---:R-:W-:Y:S04]  /*4d70*/  STS [R11+0x10], R17 ;  /* 0x000010110b007388 */ /* 0x004fe80000000800 */
[----:B---3--:R-:W-:Y:S04]  /*4d80*/  STS [R11+0x880], R14 ;  /* 0x0008800e0b007388 */ /* 0x008fe80000000800 */
[----:B----4-:R-:W-:Y:S04]  /*4d90*/  STS [R11+0x890], R15 ;  /* 0x0008900f0b007388 */ /* 0x010fe80000000800 */
[----:B------:R-:W-:Y:S04]  /*4da0*/  STS [R12], R18 ;  /* 0x000000120c007388 */ /* 0x000fe80000000800 */
[----:B------:R-:W-:Y:S04]  /*4db0*/  STS [R12+0x10], R19 ;  /* 0x000010130c007388 */ /* 0x000fe80000000800 */
[----:B------:R-:W-:Y:S04]  /*4dc0*/  STS [R12+0x880], R74 ;  /* 0x0008804a0c007388 */ /* 0x000fe80000000800 */
[----:B------:R-:W-:Y:S04]  /*4dd0*/  STS [R12+0x890], R75 ;  /* 0x0008904b0c007388 */ /* 0x000fe80000000800 */
[----:B-----5:R-:W-:Y:S04]  /*4de0*/  STS [R22], R88 ;  /* 0x0000005816007388 */ /* 0x020fe80000000800 */
[----:B------:R-:W-:Y:S04]  /*4df0*/  STS [R22+0x10], R89 ;  /* 0x0000105916007388 */ /* 0x000fe80000000800 */
[----:B------:R-:W-:Y:S04]  /*4e00*/  STS [R22+0x880], R90 ;  /* 0x0008805a16007388 */ /* 0x000fe80000000800 */
[----:B------:R-:W-:Y:S04]  /*4e10*/  STS [R22+0x890], R91 ;  /* 0x0008905b16007388 */ /* 0x000fe80000000800 */
[----:B------:R-:W-:Y:S04]  /*4e20*/  STS [R24], R108 ;  /* 0x0000006c18007388 */ /* 0x000fe80000000800 */
[----:B------:R-:W-:Y:S04]  /*4e30*/  STS [R24+0x10], R109 ;  /* 0x0000106d18007388 */ /* 0x000fe80000000800 */
[----:B------:R-:W-:Y:S04]  /*4e40*/  STS [R24+0x880], R110 ;  /* 0x0008806e18007388 */ /* 0x000fe80000000800 */
[----:B------:R-:W-:Y:S04]  /*4e50*/  STS [R24+0x890], R111 ;  /* 0x0008906f18007388 */ /* 0x000fe80000000800 */
[----:B------:R-:W-:Y:S04]  /*4e60*/  STS [R26], R6 ;  /* 0x000000061a007388 */ /* 0x000fe80000000800 */
[----:B------:R1:W-:Y:S04]  /*4e70*/  STS [R26+0x10], R7 ;  /* 0x000010071a007388 */ /* 0x0003e80000000800 */
[----:B------:R-:W-:Y:S04]  /*4e80*/  STS [R26+0x880], R36 ;  /* 0x000880241a007388 */ /* 0x000fe80000000800 */
[----:B------:R-:W-:Y:S01]  /*4e90*/  STS [R26+0x890], R37 ;  /* 0x000890251a007388 */ /* 0x000fe20000000800 */
[----:B-1----:R-:W1:Y:S03]  /*4ea0*/  LDC.64 R6, c[0x0][0x390] ;  /* 0x0000e400ff067b82 */ /* 0x002e660000000a00 */
[----:B------:R-:W-:Y:S04]  /*4eb0*/  STS [R28], R8 ;  /* 0x000000081c007388 */ /* 0x000fe80000000800 */
        /* <DEDUP_REMOVED lines=8> */
[----:B------:R-:W-:Y:S04]  /*4f40*/  STS [R5+0x10], R113 ;  /* 0x0000107105007388 */ /* 0x000fe80000000800 */
[----:B------:R-:W-:Y:S04]  /*4f50*/  STS [R5+0x880], R114 ;  /* 0x0008807205007388 */ /* 0x000fe80000000800 */
[----:B------:R2:W-:Y:S01]  /*4f60*/  STS [R5+0x890], R115 ;  /* 0x0008907305007388 */ /* 0x0005e20000000800 */
[----:B------:R-:W-:Y:S01]  /*4f70*/  BAR.SYNC.DEFER_BLOCKING 0x0 ;  /* 0x0000000000007b1d */ /* 0x000fe20000010000 */
[----:B--2---:R-:W-:-:S04]  /*4f80*/  IMAD R5, R2, 0x2000, R3 ;  /* 0x0000200002057824 */ /* 0x004fc800078e0203 */
[----:B------:R-:W-:-:S04]  /*4f90*/  IMAD.SHL.U32 R5, R5, 0x80, RZ ;  /* 0x0000008005057824 */ /* 0x000fc800078e00ff */
[----:B------:R-:W-:-:S04]  /*4fa0*/  IMAD R5, R2, -0x80000, R5 ;  /* 0xfff8000002057824 */ /* 0x000fc800078e0205 */
[----:B------:R-:W-:-:S05]  /*4fb0*/  IMAD R5, R80, 0x20000, R5 ;  /* 0x0002000050057824 */ /* 0x000fca00078e0205 */
[----:B------:R-:W-:Y:S01]  /*4fc0*/  IADD3 R5, PT, PT, R77, R5, R0 ;  /* 0x000000054d057210 */ /* 0x000fe20007ffe000 */
[----:B------:R-:W2:Y:S04]  /*4fd0*/  LDS.128 R8, [R4] ;  /* 0x0000000004087984 */ /* 0x000ea80000000c00 */
[----:B------:R-:W3:Y:S01]  /*4fe0*/  LDS.128 R12, [R4+0x880] ;  /* 0x00088000040c7984 */ /* 0x000ee20000000c00 */
[----:B-1----:R-:W-:-:S03]  /*4ff0*/  IMAD.WIDE.U32 R6, R5, 0x2, R6 ;  /* 0x0000000205067825 */ /* 0x002fc600078e0006 */
[----:B------:R-:W1:Y:S04]  /*5000*/  LDS.128 R16, [R4+0x1100] ;  /* 0x0011000004107984 */ /* 0x000e680000000c00 */
[----:B------:R-:W4:Y:S04]  /*5010*/  LDS.128 R20, [R4+0x1980] ;  /* 0x0019800004147984 */ /* 0x000f280000000c00 */
[----:B------:R-:W5:Y:S04]  /*5020*/  LDS.128 R24, [R4+0x2200] ;  /* 0x0022000004187984 */ /* 0x000f680000000c00 */
[----:B------:R-:W5:Y:S04]  /*5030*/  LDS.128 R28, [R4+0x2a80] ;  /* 0x002a8000041c7984 */ /* 0x000f680000000c00 */
[----:B------:R-:W5:Y:S04]  /*5040*/  LDS.128 R32, [R4+0x3300] ;  /* 0x0033000004207984 */ /* 0x000f680000000c00 */
[----:B------:R-:W5:Y:S04]  /*5050*/  LDS.128 R36, [R4+0x3b80] ;  /* 0x003b800004247984 */ /* 0x000f680000000c00 */
[----:B--2---:R2:W-:Y:S04]  /*5060*/  STG.E.128 desc[UR8][R6.64], R8 ;  /* 0x0000000806007986 */ /* 0x0045e8000c101d08 */
[----:B---3--:R2:W-:Y:S04]  /*5070*/  STG.E.128 desc[UR8][R6.64+0x8000], R12 ;  /* 0x0080000c06007986 */ /* 0x0085e8000c101d08 */
[----:B-1----:R2:W-:Y:S04]  /*5080*/  STG.E.128 desc[UR8][R6.64+0x10000], R16 ;  /* 0x0100001006007986 */ /* 0x0025e8000c101d08 */
[----:B----4-:R2:W-:Y:S04]  /*5090*/  STG.E.128 desc[UR8][R6.64+0x18000], R20 ;  /* 0x0180001406007986 */ /* 0x0105e8000c101d08 */
[----:B-----5:R2:W-:Y:S04]  /*50a0*/  STG.E.128 desc[UR8][R6.64+0x20000], R24 ;  /* 0x0200001806007986 */ /* 0x0205e8000c101d08 */
[----:B------:R2:W-:Y:S04]  /*50b0*/  STG.E.128 desc[UR8][R6.64+0x28000], R28 ;  /* 0x0280001c06007986 */ /* 0x0005e8000c101d08 */
[----:B------:R2:W-:Y:S04]  /*50c0*/  STG.E.128 desc[UR8][R6.64+0x30000], R32 ;  /* 0x0300002006007986 */ /* 0x0005e8000c101d08 */
[----:B------:R2:W-:Y:S02]  /*50d0*/  STG.E.128 desc[UR8][R6.64+0x38000], R36 ;  /* 0x0380002406007986 */ /* 0x0005e4000c101d08 */
.L_x_0:
[----:B------:R-:W-:Y:S05]  /*50e0*/  BRA.U UP0, `(.L_x_1) ;  /* 0x0000000100047547 */ /* 0x000fea000b800000 */
[----:B------:R-:W-:Y:S05]  /*50f0*/  BPT.TRAP 0x1 ;  /* 0x000000040000795c */ /* 0x000fea0000300000 */
.L_x_1:
[----:B--2---:R-:W1:Y:S01]  /*5100*/  S2R R25, SR_TID.X ;  /* 0x0000000000197919 */ /* 0x004e620000002100 */
[----:B------:R-:W-:Y:S01]  /*5110*/  BAR.SYNC.DEFER_BLOCKING 0x0 ;  /* 0x0000000000007b1d */ /* 0x000fe20000010000 */
[----:B------:R-:W-:-:S05]  /*5120*/  ISETP.GT.U32.OR P0, PT, R3, 0x7, P0 ;  /* 0x000000070300780c */ /* 0x000fca0000704470 */
[----:B------:R-:W1:Y:S01]  /*5130*/  S2R R0, SR_TID.Y ;  /* 0x0000000000007919 */ /* 0x000e620000002200 */
[----:B------:R-:W2:Y:S01]  /*5140*/  S2R R5, SR_TID.Z ;  /* 0x0000000000057919 */ /* 0x000ea20000002300 */
[----:B-1----:R-:W-:-:S04]  /*5150*/  IADD3 R0, PT, PT, R25, R0, RZ ;  /* 0x0000000019007210 */ /* 0x002fc80007ffe0ff */
[----:B--2---:R-:W-:-:S13]  /*5160*/  LOP3.LUT P1, RZ, R0, R5, RZ, 0xfc, !PT ;  /* 0x0000000500ff7212 */ /* 0x004fda000782fcff */
[----:B------:R-:W-:Y:S05]  /*5170*/  @P1 BRA `(.L_x_2) ;  /* 0x00000000009c1947 */ /* 0x000fea0003800000 */
[----:B------:R-:W1:Y:S01]  /*5180*/  S2R R5, SR_CTAID.Z ;  /* 0x0000000000057919 */ /* 0x000e620000002700 */
[----:B------:R-:W2:Y:S01]  /*5190*/  LDCU UR4, c[0x0][0x370] ;  /* 0x00006e00ff0477ac */ /* 0x000ea20008000800 */
[----:B------:R-:W-:Y:S01]  /*51a0*/  IMAD.IADD R0, R3, 0x1, R80 ;  /* 0x0000000103007824 */ /* 0x000fe200078e0250 */
[----:B------:R-:W3:Y:S01]  /*51b0*/  S2R R7, SR_LANEID ;  /* 0x0000000000077919 */ /* 0x000ee20000000000 */
[----:B------:R-:W4:Y:S01]  /*51c0*/  LDCU UR5, c[0x0][0x374] ;  /* 0x00006e80ff0577ac */ /* 0x000f220008000800 */
[----:B------:R-:W-:Y:S01]  /*51d0*/  IMAD.U32 R4, RZ, RZ, UR11 ;  /* 0x0000000bff047e24 */ /* 0x000fe2000f8e00ff */
[----:B------:R-:W5:Y:S01]  /*51e0*/  LDCU UR6, c[0x0][0x378] ;  /* 0x00006f00ff0677ac */ /* 0x000f620008000800 */
[----:B------:R-:W-:Y:S02]  /*51f0*/  VOTEU.ANY UR7, UPT, PT ;  /* 0x0000000000077886 */ /* 0x000fe400038e0100 */
[----:B------:R-:W3:Y:S01]  /*5200*/  FLO.U32 R2, UR7 ;  /* 0x0000000700027d00 */ /* 0x000ee200080e0000 */
[----:B--2---:R-:W-:-:S04]  /*5210*/  UIADD3 UR4, UPT, UPT, URZ, -UR4, URZ ;  /* 0x80000004ff047290 */ /* 0x004fc8000fffe0ff */
[----:B----4-:R-:W-:-:S04]  /*5220*/  UIMAD UR4, UR4, UR5, URZ ;  /* 0x00000005040472a4 */ /* 0x010fc8000f8e02ff */
[----:B-----5:R-:W-:Y:S01]  /*5230*/  UIMAD UR4, UR6, UR4, -0x7fffffff ;  /* 0x80000001060474a4 */ /* 0x020fe2000f8e0204 */
[----:B-1----:R-:W-:Y:S01]  /*5240*/  IMAD.MOV R5, RZ, RZ, -R5 ;  /* 0x000000ffff057224 */ /* 0x002fe200078e0a05 */
[----:B---3--:R-:W-:-:S04]  /*5250*/  ISETP.EQ.U32.AND P1, PT, R2, R7, PT ;  /* 0x000000070200720c */ /* 0x008fc80003f22070 */
[----:B------:R-:W-:Y:S02]  /*5260*/  ISETP.NE.AND P2, PT, R0, R5, PT ;  /* 0x000000050000720c */ /* 0x000fe40003f45270 */
[----:B------:R-:W1:Y:S01]  /*5270*/  POPC R0, UR7 ;  /* 0x0000000700007d09 */ /* 0x000e620008000000 */
[----:B------:R-:W-:-:S10]  /*5280*/  MOV R5, UR10 ;  /* 0x0000000a00057c02 */ /* 0x000fd40008000f00 */
[----:B------:R-:W-:Y:S01]  /*5290*/  VOTEU.ANY UP0, P2 ;  /* 0x0000000000ff7886 */ /* 0x000fe20001000100 */
[----:B------:R-:W-:-:S06]  /*52a0*/  USEL UR4, UR4, 0x1, !UP0 ;  /* 0x0000000104047887 */ /* 0x000fcc000c000000 */
[----:B-1----:R-:W-:Y:S01]  /*52b0*/  IMAD R7, R0, UR4, RZ ;  /* 0x0000000400077c24 */ /* 0x002fe2000f8e02ff */
[----:B------:R-:W-:Y:S01]  /*52c0*/  @!PT LDS RZ, [RZ] ;  /* 0x00000000fffff984 */ /* 0x000fe20000000800 */
[----:B------:R-:W-:Y:S01]  /*52d0*/  @!PT LDS RZ, [RZ] ;  /* 0x00000000fffff984 */ /* 0x000fe20000000800 */
[----:B------:R-:W-:Y:S01]  /*52e0*/  @!PT LDS RZ, [RZ] ;  /* 0x00000000fffff984 */ /* 0x000fe20000000800 */
[----:B------:R-:W-:Y:S01]  /*52f0*/  @!PT LDS RZ, [RZ] ;  /* 0x00000000fffff984 */ /* 0x000fe20000000800 */
[----:B------:R-:W-:Y:S06]  /*5300*/  @P1 MEMBAR.ALL.GPU ;  /* 0x0000000000001992 */ /* 0x000fec000000a000 */
[----:B------:R-:W-:-:S00]  /*5310*/  @P1 ERRBAR ;  /* 0x00000000000019ab */ /* 0x000fc00000000000 */
[----:B------:R-:W-:Y:S06]  /*5320*/  @P1 CGAERRBAR ;  /* 0x00000000000015ab */ /* 0x000fec0000000000 */
[----:B------:R-:W2:Y:S01]  /*5330*/  @P1 ATOM.E.ADD.STRONG.GPU PT, R7, desc[UR8][R4.64+0x4], R7 ;  /* 0x800004070407198a */ /* 0x000ea200081ef108 */
[----:B------:R-:W1:Y:S02]  /*5340*/  S2R R6, SR_LTMASK ;  /* 0x0000000000067919 */ /* 0x000e640000003900 */
[----:B-1----:R-:W-:-:S04]  /*5350*/  LOP3.LUT R6, R6, UR7, RZ, 0xc0, !PT ;  /* 0x0000000706067c12 */ /* 0x002fc8000f8ec0ff */
[----:B------:R-:W1:Y:S01]  /*5360*/  POPC R9, R6 ;  /* 0x0000000600097309 */ /* 0x000e620000000000 */
[----:B--2---:R-:W1:Y:S02]  /*5370*/  SHFL.IDX PT, R0, R7, R2, 0x1f ;  /* 0x00001f0207007589 */ /* 0x004e6400000e0000 */
[----:B-1----:R-:W-:-:S07]  /*5380*/  IMAD R0, R9, UR4, R0 ;  /* 0x0000000409007c24 */ /* 0x002fce000f8e0200 */
.L_x_3:
[----:B------:R-:W2:Y:S04]  /*5390*/  LD.E.STRONG.GPU R7, desc[UR8][R4.64+0x4] ;  /* 0x0000040804077980 */ /* 0x000ea8000c10f900 */
[----:B--2---:R-:W-:Y:S01]  /*53a0*/  CCTL.IVALL ;  /* 0x00000000ff00798f */ /* 0x004fe20002000000 */
[----:B------:R-:W-:Y:S05]  /*53b0*/  YIELD ;  /* 0x0000000000007946 */ /* 0x000fea0003800000 */
[----:B------:R-:W-:-:S04]  /*53c0*/  LOP3.LUT R7, R7, R0, RZ, 0x3c, !PT ;  /* 0x0000000007077212 */ /* 0x000fc800078e3cff */
[----:B------:R-:W-:-:S13]  /*53d0*/  ISETP.GT.AND P1, PT, R7, -0x1, PT ;  /* 0xffffffff0700780c */ /* 0x000fda0003f24270 */
[----:B------:R-:W-:Y:S05]  /*53e0*/  @P1 BRA `(.L_x_3) ;  /* 0xfffffffc00e81947 */ /* 0x000fea000383ffff */
.L_x_2:
[----:B------:R-:W-:Y:S05]  /*53f0*/  WARPSYNC.ALL ;  /* 0x0000000000007948 */ /* 0x000fea0003800000 */
[----:B------:R-:W-:Y:S06]  /*5400*/  BAR.SYNC.DEFER_BLOCKING 0x0 ;  /* 0x0000000000007b1d */ /* 0x000fec0000010000 */
[----:B------:R-:W-:Y:S05]  /*5410*/  @P0 EXIT ;  /* 0x000000000000094d */ /* 0x000fea0003800000 */
[----:B------:R-:W1:Y:S01]  /*5420*/  S2R R2, SR_CTAID.Z ;  /* 0x0000000000027919 */ /* 0x000e620000002700 */
[----:B------:R-:W2:Y:S01]  /*5430*/  LDC.64 R122, c[0x0][0x398] ;  /* 0x0000e600ff7a7b82 */ /* 0x000ea20000000a00 */
[C---:B------:R-:W-:Y:S01]  /*5440*/  IMAD.SHL.U32 R4, R25.reuse, 0x100, RZ ;  /* 0x0000010019047824 */ /* 0x040fe200078e00ff */
[----:B------:R-:W3:Y:S01]  /*5450*/  LDCU.64 UR4, c[0x0][0x390] ;  /* 0x00007200ff0477ac */ /* 0x000ee20008000a00 */
[----:B------:R-:W4:Y:S01]  /*5460*/  S2R R11, SR_CgaCtaId ;  /* 0x00000000000b7919 */ /* 0x000f220000008800 */
[C---:B------:R-:W-:Y:S01]  /*5470*/  IMAD.SHL.U32 R0, R25.reuse, 0x8, RZ ;  /* 0x0000000819007824 */ /* 0x040fe200078e00ff */
[----:B------:R-:W-:Y:S01]  /*5480*/  SHF.R.U32.HI R9, RZ, 0x3, R25 ;  /* 0x00000003ff097819 */ /* 0x000fe20000011619 */
[----:B------:R-:W-:Y:S01]  /*5490*/  IMAD.SHL.U32 R6, R25, 0x40, RZ ;  /* 0x0000004019067824 */ /* 0x000fe200078e00ff */
[----:B------:R-:W-:Y:S02]  /*54a0*/  LOP3.LUT R5, R4, 0x3f800, RZ, 0xc0, !PT ;  /* 0x0003f80004057812 */ /* 0x000fe400078ec0ff */
[----:B------:R-:W-:-:S02]  /*54b0*/  LOP3.LUT R0, R0, 0x38, RZ, 0xc0, !PT ;  /* 0x0000003800007812 */ /* 0x000fc400078ec0ff */
[----:B------:R-:W-:Y:S01]  /*54c0*/  MOV R4, 0x400 ;  /* 0x0000040000047802 */ /* 0x000fe20000000f00 */
[----:B------:R-:W-:-:S04]  /*54d0*/  IMAD R5, R80, 0x20000, R5 ;  /* 0x0002000050057824 */ /* 0x000fc800078e0205 */
[----:B------:R-:W-:Y:S01]  /*54e0*/  IMAD.IADD R5, R0, 0x1, R5 ;  /* 0x0000000100057824 */ /* 0x000fe200078e0205 */
[----:B-1----:R-:W-:Y:S02]  /*54f0*/  LEA R81, R2, R3, 0xe ;  /* 0x0000000302517211 */ /* 0x002fe400078e70ff */
[----:B------:R-:W-:Y:S02]  /*5500*/  LOP3.LUT R3, R6, 0xfe00, RZ, 0xc0, !PT ;  /* 0x0000fe0006037812 */ /* 0x000fe400078ec0ff */
[----:B------:R-:W-:Y:S01]  /*5510*/  LEA R5, P0, R2, R5, 0x13 ;  /* 0x0000000502057211 */ /* 0x000fe200078098ff */
[----:B------:R-:W-:Y:S01]  /*5520*/  IMAD.SHL.U32 R81, R81, 0x40, RZ ;  /* 0x0000004051517824 */ /* 0x000fe200078e00ff */
[----:B----4-:R-:W-:Y:S01]  /*5530*/  LEA R31, R11, R4, 0x18 ;  /* 0x000000040b1f7211 */ /* 0x010fe200078ec0ff */
[----:B------:R-:W-:Y:S01]  /*5540*/  IMAD R4, R9, 0x48, R0 ;  /* 0x0000004809047824 */ /* 0x000fe200078e0200 */
[----:B------:R-:W-:Y:S01]  /*5550*/  LEA R80, R80, R3, 0xf ;  /* 0x0000000350507211 */ /* 0x000fe200078e78ff */
[----:B------:R-:W-:Y:S01]  /*5560*/  IMAD.X R6, RZ, RZ, RZ, P0 ;  /* 0x000000ffff067224 */ /* 0x000fe200000e06ff */
[----:B------:R-:W-:-:S02]  /*5570*/  IADD3 R7, PT, PT, R0, R81, R3 ;  /* 0x0000005100077210 */ /* 0x000fc40007ffe003 */
[----:B---3--:R-:W-:Y:S02]  /*5580*/  LEA R126, P0, R5, UR4, 0x1 ;  /* 0x00000004057e7c11 */ /* 0x008fe4000f8008ff */
[----:B------:R-:W-:Y:S01]  /*5590*/  LEA R4, R4, R31, 0x1 ;  /* 0x0000001f04047211 */ /* 0x000fe200078e08ff */
[----:B--2---:R-:W-:Y:S01]  /*55a0*/  IMAD.WIDE.U32 R122, R7, 0x2, R122 ;  /* 0x00000002077a7825 */ /* 0x004fe200078e007a */
[----:B------:R-:W-:Y:S01]  /*55b0*/  LEA.HI.X R127, R5, UR5, R6, 0x1, P0 ;  /* 0x00000005057f7c11 */ /* 0x000fe200080f0c06 */
[----:B------:R-:W1:Y:S01]  /*55c0*/  LDCU.64 UR4, c[0x0][0x3a0] ;  /* 0x00007400ff0477ac */ /* 0x000e620008000a00 */
[----:B------:R-:W2:Y:S01]  /*55d0*/  S2R R6, SR_LANEID ;  /* 0x0000000000067919 */ /* 0x000ea20000000000 */
[----:B------:R-:W-:Y:S02]  /*55e0*/  SHF.L.U32 R5, R25, 0x1, RZ ;  /* 0x0000000119057819 */ /* 0x000fe400000006ff */
[C---:B------:R-:W-:Y:S01]  /*55f0*/  IADD3 R8, P1, PT, R122.reuse, 0x4000, RZ ;  /* 0x000040007a087810 */ /* 0x040fe20007f3e0ff */
[----:B------:R-:W-:Y:S01]  /*5600*/  @!PT LDS RZ, [RZ] ;  /* 0x00000000fffff984 */ /* 0x000fe20000000800 */
[----:B------:R-:W-:Y:S01]  /*5610*/  @!PT LDS RZ, [RZ] ;  /* 0x00000000fffff984 */ /* 0x000fe20000000800 */
[----:B------:R-:W-:Y:S01]  /*5620*/  @!PT LDS RZ, [RZ] ;  /* 0x00000000fffff984 */ /* 0x000fe20000000800 */
[----:B------:R-:W-:Y:S01]  /*5630*/  LDGSTS.E.BYPASS.128 [R4], desc[UR8][R122.64] ;  /* 0x000000007a047fae */ /* 0x000fe2000b981808 */
[----:B------:R-:W-:-:S02]  /*5640*/  IADD3 R10, P2, PT, R122, 0x8000, RZ ;  /* 0x000080007a0a7810 */ /* 0x000fc40007f5e0ff */
[----:B------:R-:W-:Y:S01]  /*5650*/  IADD3 R12, P3, PT, R122, 0xc000, RZ ;  /* 0x0000c0007a0c7810 */ /* 0x000fe20007f7e0ff */
[--C-:B------:R-:W-:Y:S01]  /*5660*/  IMAD.X R9, RZ, RZ, R123.reuse, P1 ;  /* 0x000000ffff097224 */ /* 0x100fe200008e067b */
[C---:B------:R-:W-:Y:S01]  /*5670*/  IADD3 R130, P1, PT, R126.reuse, 0x10000, RZ ;  /* 0x000100007e827810 */ /* 0x040fe20007f3e0ff */
[----:B------:R-:W-:Y:S01]  /*5680*/  IMAD.X R11, RZ, RZ, R123, P2 ;  /* 0x000000ffff0b7224 */ /* 0x000fe200010e067b */
[----:B------:R-:W-:Y:S02]  /*5690*/  IADD3.X R13, PT, PT, RZ, R123, RZ, P3, !PT ;  /* 0x0000007bff0d7210 */ /* 0x000fe40001ffe4ff */
[C---:B------:R-:W-:Y:S01]  /*56a0*/  IADD3 R128, P2, PT, R126.reuse, 0x20000, RZ ;  /* 0x000200007e807810 */ /* 0x040fe20007f5e0ff */
[----:B------:R-:W-:Y:S01]  /*56b0*/  IMAD.X R131, RZ, RZ, R127, P1 ;  /* 0x000000ffff837224 */ /* 0x000fe200008e067f */
[----:B------:R-:W-:Y:S01]  /*56c0*/  IADD3 R124, P3, PT, R126, 0x30000, RZ ;  /* 0x000300007e7c7810 */ /* 0x000fe20007f7e0ff */
[----:B------:R3:W-:Y:S01]  /*56d0*/  LDGSTS.E.BYPASS.128 [R4+0x900], desc[UR8][R8.64] ;  /* 0x0090000008047fae */ /* 0x0007e2000b981808 */
[----:B------:R-:W-:-:S02]  /*56e0*/  IADD3 R14, P4, PT, R122, 0x10000, RZ ;  /* 0x000100007a0e7810 */ /* 0x000fc40007f9e0ff */
[C---:B------:R-:W-:Y:S01]  /*56f0*/  IADD3 R16, P5, PT, R122.reuse, 0x14000, RZ ;  /* 0x000140007a107810 */ /* 0x040fe20007fbe0ff */
[----:B------:R4:W-:Y:S01]  /*5700*/  LDGSTS.E.BYPASS.128 [R4+0x1200], desc[UR8][R10.64] ;  /* 0x012000000a047fae */ /* 0x0009e2000b981808 */
[C---:B------:R-:W-:Y:S01]  /*5710*/  IADD3 R18, P0, PT, R122.reuse, 0x18000, RZ ;  /* 0x000180007a127810 */ /* 0x040fe20007f1e0ff */
[----:B------:R-:W-:Y:S01]  /*5720*/  IMAD.X R125, RZ, RZ, R127, P3 ;  /* 0x000000ffff7d7224 */ /* 0x000fe200018e067f */
[----:B------:R-:W-:Y:S01]  /*5730*/  IADD3.X R129, PT, PT, RZ, R127, RZ, P2, !PT ;  /* 0x0000007fff817210 */ /* 0x000fe200017fe4ff */
[----:B------:R5:W-:Y:S01]  /*5740*/  LDGSTS.E.BYPASS.128 [R4+0x1b00], desc[UR8][R12.64] ;  /* 0x01b000000c047fae */ /* 0x000be2000b981808 */
[--C-:B------:R-:W-:Y:S01]  /*5750*/  IMAD.X R15, RZ, RZ, R123.reuse, P4 ;  /* 0x000000ffff0f7224 */ /* 0x100fe200020e067b */
[C---:B------:R-:W-:Y:S01]  /*5760*/  IADD3 R22, P2, PT, R122.reuse, 0x28000, RZ ;  /* 0x000280007a167810 */ /* 0x040fe20007f5e0ff */
[--C-:B------:R-:W-:Y:S01]  /*5770*/  IMAD.X R17, RZ, RZ, R123.reuse, P5 ;  /* 0x000000ffff117224 */ /* 0x100fe200028e067b */
[C---:B---3--:R-:W-:Y:S01]  /*5780*/  IADD3 R8, P1, PT, R122.reuse, 0x1c000, RZ ;  /* 0x0001c0007a087810 */ /* 0x048fe20007f3e0ff */
[----:B------:R-:W-:Y:S01]  /*5790*/  LDGSTS.E.BYPASS.128 [R4+0x6c00], desc[UR8][R126.64] ;  /* 0x06c000007e047fae */ /* 0x000fe2000b981808 */
[--C-:B------:R-:W-:Y:S01]  /*57a0*/  IMAD.X R19, RZ, RZ, R123.reuse, P0 ;  /* 0x000000ffff137224 */ /* 0x100fe200000e067b */
[----:B------:R-:W-:Y:S01]  /*57b0*/  LOP3.LUT R5, R5, 0x40, RZ, 0xc0, !PT ;  /* 0x0000004005057812 */ /* 0x000fe200078ec0ff */
[--C-:B------:R-:W-:Y:S01]  /*57c0*/  IMAD.X R23, RZ, RZ, R123.reuse, P2 ;  /* 0x000000ffff177224 */ /* 0x100fe200010e067b */
[----:B------:R-:W-:Y:S01]  /*57d0*/  LDGSTS.E.BYPASS.128 [R4+0x7500], desc[UR8][R130.64] ;  /* 0x0750000082047fae */ /* 0x000fe2000b981808 */
[C---:B----4-:R-:W-:Y:S01]  /*57e0*/  IADD3 R10, P0, PT, R122.reuse, 0x20000, RZ ;  /* 0x000200007a0a7810 */ /* 0x050fe20007f1e0ff */
[----:B------:R-:W-:Y:S01]  /*57f0*/  IMAD.X R9, RZ, RZ, R123, P1 ;  /* 0x000000ffff097224 */ /* 0x000fe200008e067b */
[----:B------:R-:W-:Y:S01]  /*5800*/  IADD3 R20, P1, PT, R122, 0x24000, RZ ;  /* 0x000240007a147810 */ /* 0x000fe20007f3e0ff */
[----:B------:R-:W-:Y:S01]  /*5810*/  LDGSTS.E.BYPASS.128 [R4+0x7e00], desc[UR8][R128.64] ;  /* 0x07e0000080047fae */ /* 0x000fe2000b981808 */
[----:B------:R-:W-:-:S02]  /*5820*/  IADD3.X R11, PT, PT, RZ, R123, RZ, P0, !PT ;  /* 0x0000007bff0b7210 */ /* 0x000fc400007fe4ff */
[----:B--2---:R-:W-:Y:S01]  /*5830*/  SHF.R.U32.HI R7, RZ, 0x3, R6 ;  /* 0x00000003ff077819 */ /* 0x004fe20000011606 */
[----:B------:R-:W-:Y:S01]  /*5840*/  LDGSTS.E.BYPASS.128 [R4+0x8700], desc[UR8][R124.64] ;  /* 0x087000007c047fae */ /* 0x000fe2000b981808 */
[----:B------:R-:W-:Y:S01]  /*5850*/  IMAD.X R21, RZ, RZ, R123, P1 ;  /* 0x000000ffff157224 */ /* 0x000fe200008e067b */
[----:B-----5:R-:W-:Y:S02]  /*5860*/  SHF.R.U32.HI R12, RZ, 0x6, R25 ;  /* 0x00000006ff0c7819 */ /* 0x020fe40000011619 */
[----:B------:R-:W0:Y:S01]  /*5870*/  LDGDEPBAR ;  /* 0x00000000000079af */ /* 0x000e220000000000 */
[----:B------:R-:W-:Y:S01]  /*5880*/  IMAD.SHL.U32 R7, R7, 0x8, RZ ;  /* 0x0000000807077824 */ /* 0x000fe200078e00ff */
[----:B------:R-:W-:Y:S01]  /*5890*/  IADD3 R76, P1, PT, R122, 0x34000, RZ ;  /* 0x000340007a4c7810 */ /* 0x000fe20007f3e0ff */
[----:B------:R-:W-:Y:S01]  /*58a0*/  IMAD R67, R12, 0x1200, R31 ;  /* 0x000012000c437824 */ /* 0x000fe200078e021f */
[----:B------:R2:W-:Y:S01]  /*58b0*/  LDGSTS.E.BYPASS.128 [R4+0x2400], desc[UR8][R14.64] ;  /* 0x024000000e047fae */ /* 0x0005e2000b981808 */
[----:B------:R-:W-:Y:S01]  /*58c0*/  IMAD.IADD R31, R31, 0x1, R5 ;  /* 0x000000011f1f7824 */ /* 0x000fe200078e0205 */
[----:B------:R-:W-:Y:S01]  /*58d0*/  LOP3.LUT R66, R7, 0x8, RZ, 0xe2, !PT ;  /* 0x0000000807427812 */ /* 0x000fe200078ee2ff */
[C---:B------:R-:W-:Y:S01]  /*58e0*/  VIADD R87, R67.reuse, 0x7500 ;  /* 0x0000750043577836 */ /* 0x040fe20000000000 */
[----:B------:R-:W-:Y:S01]  /*58f0*/  LDGSTS.E.BYPASS.128 [R4+0x2d00], desc[UR8][R16.64] ;  /* 0x02d0000010047fae */ /* 0x000fe2000b981808 */
[----:B------:R-:W-:Y:S01]  /*5900*/  IADD3 R7, PT, PT, R67, 0x6c00, RZ ;  /* 0x00006c0043077810 */ /* 0x000fe20007ffe0ff */
[C---:B------:R-:W-:Y:S01]  /*5910*/  VIADD R5, R31.reuse, 0x20 ;  /* 0x000000201f057836 */ /* 0x040fe20000000000 */
[C---:B------:R-:W-:Y:S01]  /*5920*/  IADD3 R90, P2, PT, R122.reuse, 0x3c000, RZ ;  /* 0x0003c0007a5a7810 */ /* 0x040fe20007f5e0ff */
[----:B------:R-:W-:Y:S01]  /*5930*/  LDGSTS.E.BYPASS.128 [R4+0x3600], desc[UR8][R18.64] ;  /* 0x0360000012047fae */ /* 0x000fe2000b981808 */
[----:B------:R-:W-:Y:S01]  /*5940*/  VIADD R85, R31, 0x900 ;  /* 0x000009001f557836 */ /* 0x000fe20000000000 */
[----:B------:R-:W-:Y:S01]  /*5950*/  IADD3.X R77, PT, PT, RZ, R123, RZ, P1, !PT ;  /* 0x0000007bff4d7210 */ /* 0x000fe20000ffe4ff */
[----:B------:R-:W-:Y:S01]  /*5960*/  VIADD R83, R67, 0x7520 ;  /* 0x0000752043537836 */ /* 0x000fe20000000000 */
[----:B--2---:R-:W-:Y:S01]  /*5970*/  IADD3 R14, P0, PT, R122, 0x2c000, RZ ;  /* 0x0002c0007a0e7810 */ /* 0x004fe20007f1e0ff */
[----:B------:R2:W-:Y:S01]  /*5980*/  LDGSTS.E.BYPASS.128 [R4+0x3f00], desc[UR8][R8.64] ;  /* 0x03f0000008047fae */ /* 0x0005e2000b981808 */
[----:B------:R-:W-:Y:S01]  /*5990*/  VIADD R13, R31, 0x1200 ;  /* 0x000012001f0d7836 */ /* 0x000fe20000000000 */
[----:B------:R-:W-:Y:S01]  /*59a0*/  LOP3.LUT R81, R0, R81, RZ, 0xfc, !PT ;  /* 0x0000005100517212 */ /* 0x000fe200078efcff */
[--C-:B------:R-:W-:Y:S01]  /*59b0*/  IMAD.X R91, RZ, RZ, R123.reuse, P2 ;  /* 0x000000ffff5b7224 */ /* 0x100fe200010e067b */
[----:B------:R-:W-:Y:S01]  /*59c0*/  LDGSTS.E.BYPASS.128 [R4+0x9000], desc[UR8][R126.64+0x80] ;  /* 0x090000807e047fae */ /* 0x000fe2000b981808 */
[----:B------:R-:W-:-:S02]  /*59d0*/  IMAD.X R15, RZ, RZ, R123, P0 ;  /* 0x000000ffff0f7224 */ /* 0x000fc400000e067b */
[C---:B------:R-:W-:Y:S01]  /*59e0*/  VIADD R29, R31.reuse, 0x3f00 ;  /* 0x00003f001f1d7836 */ /* 0x040fe20000000000 */
[----:B------:R-:W-:Y:S01]  /*59f0*/  LDGSTS.E.BYPASS.128 [R4+0x9900], desc[UR8][R130.64+0x80] ;  /* 0x0990008082047fae */ /* 0x000fe2000b981808 */
[----:B------:R-:W-:Y:S02]  /*5a00*/  VIADD R121, R31, 0x4800 ;  /* 0x000048001f797836 */ /* 0x000fe40000000000 */
[C---:B------:R-:W-:Y:S01]  /*5a10*/  VIADD R119, R67.reuse, 0xbd00 ;  /* 0x0000bd0043777836 */ /* 0x040fe20000000000 */
[----:B------:R-:W-:Y:S01]  /*5a20*/  LDGSTS.E.BYPASS.128 [R4+0xa200], desc[UR8][R128.64+0x80] ;  /* 0x0a20008080047fae */ /* 0x000fe2000b981808 */
[----:B--2---:R-:W-:Y:S01]  /*5a30*/  LOP3.LUT R8, R6, 0x7, RZ, 0xc0, !PT ;  /* 0x0000000706087812 */ /* 0x004fe200078ec0ff */
[----:B------:R-:W-:Y:S01]  /*5a40*/  VIADD R103, R67, 0xbd20 ;  /* 0x0000bd2043677836 */ /* 0x000fe20000000000 */
[----:B------:R-:W-:Y:S01]  /*5a50*/  SHF.R.U32.HI R9, RZ, 0x4, R6 ;  /* 0x00000004ff097819 */ /* 0x000fe20000011606 */
[----:B------:R-:W-:Y:S01]  /*5a60*/  LDGSTS.E.BYPASS.128 [R4+0xab00], desc[UR8][R124.64+0x80] ;  /* 0x0ab000807c047fae */ /* 0x000fe2000b981808 */
[----:B------:R-:W-:-:S02]  /*5a70*/  VIADD R117, R31, 0x5120 ;  /* 0x000051201f757836 */ /* 0x000fc40000000000 */
[----:B------:R-:W-:Y:S01]  /*5a80*/  VIADD R115, R67, 0xb440 ;  /* 0x0000b44043737836 */ /* 0x000fe20000000000 */
[----:B------:R-:W0:Y:S01]  /*5a90*/  LDGDEPBAR ;  /* 0x00000000000079af */ /* 0x000e220000000000 */
[----:B------:R-:W-:Y:S02]  /*5aa0*/  IMAD R9, R9, 0x8, R8 ;  /* 0x0000000809097824 */ /* 0x000fe400078e0208 */
[----:B------:R-:W-:Y:S01]  /*5ab0*/  IMAD R12, R12, 0x1200, R31 ;  /* 0x000012000c0c7824 */ /* 0x000fe200078e021f */
[----:B------:R-:W-:Y:S01]  /*5ac0*/  LDGSTS.E.BYPASS.128 [R4+0x4800], desc[UR8][R10.64] ;  /* 0x048000000a047fae */ /* 0x000fe2000b981808 */
[----:B------:R-:W-:Y:S02]  /*5ad0*/  IMAD R66, R9, 0x48, R66 ;  /* 0x0000004809427824 */ /* 0x000fe400078e0242 */
[----:B------:R-:W-:Y:S01]  /*5ae0*/  IMAD R81, R2, -0xe0000, R81 ;  /* 0xfff2000002517824 */ /* 0x000fe200078e0251 */
[----:B------:R-:W-:Y:S01]  /*5af0*/  LDGSTS.E.BYPASS.128 [R4+0x5100], desc[UR8][R20.64] ;  /* 0x0510000014047fae */ /* 0x000fe2000b981808 */
[C---:B------:R-:W-:Y:S01]  /*5b00*/  IMAD.U32 R88, R66.reuse, 0x2, R7 ;  /* 0x0000000242587824 */ /* 0x040fe200078e0007 */
[C---:B------:R-:W-:Y:S01]  /*5b10*/  LEA R87, R66.reuse, R87, 0x1 ;  /* 0x0000005742577211 */ /* 0x040fe200078e08ff */
[C---:B------:R-:W-:Y:S01]  /*5b20*/  IMAD.U32 R89, R66.reuse, 0x2, R31 ;  /* 0x0000000242597824 */ /* 0x040fe200078e001f */
[----:B------:R-:W-:Y:S01]  /*5b30*/  LDGSTS.E.BYPASS.128 [R4+0x5a00], desc[UR8][R22.64] ;  /* 0x05a0000016047fae */ /* 0x000fe2000b981808 */
[C---:B------:R-:W-:Y:S01]  /*5b40*/  IMAD.U32 R86, R66.reuse, 0x2, R5 ;  /* 0x0000000242567824 */ /* 0x040fe200078e0005 */
[----:B------:R-:W-:Y:S01]  /*5b50*/  IADD3 R7, PT, PT, R67, 0x6c20, RZ ;  /* 0x00006c2043077810 */ /* 0x000fe20007ffe0ff */
[----:B------:R-:W-:Y:S01]  /*5b60*/  VIADD R5, R31, 0x920 ;  /* 0x000009201f057836 */ /* 0x000fe20000000000 */
[----:B------:R2:W-:Y:S01]  /*5b70*/  LDGSTS.E.BYPASS.128 [R4+0x6300], desc[UR8][R14.64] ;  /* 0x063000000e047fae */ /* 0x0005e2000b981808 */
[C---:B------:R-:W-:Y:S01]  /*5b80*/  IMAD.U32 R85, R66.reuse, 0x2, R85 ;  /* 0x0000000242557824 */ /* 0x040fe200078e0055 */
[C---:B------:R-:W-:Y:S01]  /*5b90*/  LEA R84, R66.reuse, R7, 0x1 ;  /* 0x0000000742547211 */ /* 0x040fe200078e08ff */
[C---:B------:R-:W-:Y:S01]  /*5ba0*/  IMAD.U32 R82, R66.reuse, 0x2, R5 ;  /* 0x0000000242527824 */ /* 0x040fe200078e0005 */
[----:B------:R-:W-:Y:S01]  /*5bb0*/  LDGSTS.E.BYPASS.128 [R4+0xb400], desc[UR8][R126.64+0x100] ;  /* 0x0b4001007e047fae */ /* 0x000fe2000b981808 */
[C---:B------:R-:W-:Y:S01]  /*5bc0*/  IMAD.U32 R83, R66.reuse, 0x2, R83 ;  /* 0x0000000242537824 */ /* 0x040fe200078e0053 */
[----:B------:R-:W-:Y:S01]  /*5bd0*/  IADD3 R5, PT, PT, R67, 0x6c40, RZ ;  /* 0x00006c4043057810 */ /* 0x000fe20007ffe0ff */
[C---:B------:R-:W-:Y:S01]  /*5be0*/  VIADD R7, R31.reuse, 0x1b00 ;  /* 0x00001b001f077836 */ /* 0x040fe20000000000 */
[----:B------:R-:W-:Y:S01]  /*5bf0*/  LDGSTS.E.BYPASS.128 [R4+0xbd00], desc[UR8][R130.64+0x100] ;  /* 0x0bd0010082047fae */ /* 0x000fe2000b981808 */
[C---:B------:R-:W-:Y:S01]  /*5c00*/  IMAD.U32 R13, R66.reuse, 0x2, R13 ;  /* 0x00000002420d7824 */ /* 0x040fe200078e000d */
[C---:B------:R-:W-:Y:S01]  /*5c10*/  LEA R28, R66.reuse, R5, 0x1 ;  /* 0x00000005421c7211 */ /* 0x040fe200078e08ff */
[C---:B------:R-:W-:Y:S01]  /*5c20*/  IMAD.U32 R121, R66.reuse, 0x2, R121 ;  /* 0x0000000242797824 */ /* 0x040fe200078e0079 */
[----:B------:R-:W-:Y:S01]  /*5c30*/  LDGSTS.E.BYPASS.128 [R4+0xc600], desc[UR8][R128.64+0x100] ;  /* 0x0c60010080047fae */ /* 0x000fe2000b981808 */
[----:B--2---:R-:W-:Y:S01]  /*5c40*/  VIADD R15, R31, 0x1b20 ;  /* 0x00001b201f0f7836 */ /* 0x004fe20000000000 */
[----:B------:R-:W-:Y:S01]  /*5c50*/  IADD3 R5, PT, PT, R67, 0x9000, RZ ;  /* 0x0000900043057810 */ /* 0x000fe20007ffe0ff */
[C---:B------:R-:W-:Y:S01]  /*5c60*/  IMAD.U32 R119, R66.reuse, 0x2, R119 ;  /* 0x0000000242777824 */ /* 0x040fe200078e0077 */
[----:B------:R-:W-:Y:S01]  /*5c70*/  LDGSTS.E.BYPASS.128 [R4+0xcf00], desc[UR8][R124.64+0x100] ;  /* 0x0cf001007c047fae */ /* 0x000fe2000b981808 */
[C---:B------:R-:W-:Y:S01]  /*5c80*/  IMAD.U32 R15, R66.reuse, 0x2, R15 ;  /* 0x00000002420f7824 */ /* 0x040fe200078e000f */
[C---:B------:R-:W-:Y:S01]  /*5c90*/  LEA R103, R66.reuse, R103, 0x1 ;  /* 0x0000006742677211 */ /* 0x040fe200078e08ff */
[C---:B------:R-:W-:Y:S01]  /*5ca0*/  IMAD.U32 R117, R66.reuse, 0x2, R117 ;  /* 0x0000000242757824 */ /* 0x040fe200078e0075 */
[----:B------:R-:W0:Y:S01]  /*5cb0*/  LDGDEPBAR ;  /* 0x00000000000079af */ /* 0x000e220000000000 */
[----:B------:R-:W-:Y:S01]  /*5cc0*/  LEA R115, R66, R115, 0x1 ;  /* 0x0000007342737211 */ /* 0x000fe200078e08ff */
[----:B------:R-:W-:-:S04]  /*5cd0*/  DEPBAR.LE SB0, 0x2 ;  /* 0x000080800000791a */ /* 0x000fc80000000000 */
[----:B------:R-:W-:Y:S06]  /*5ce0*/  BAR.SYNC.DEFER_BLOCKING 0x0 ;  /* 0x0000000000007b1d */ /* 0x000fec0000010000 */
[----:B------:R-:W-:Y:S04]  /*5cf0*/  LDSM.16.MT88.4 R44, [R89] ;  /* 0x00000000592c783b */ /* 0x000fe80000004200 */
[----:B------:R-:W2:Y:S04]  /*5d00*/  LDSM.16.M88.4 R40, [R88] ;  /* 0x000000005828783b */ /* 0x000ea80000000200 */
[----:B------:R-:W3:Y:S04]  /*5d10*/  LDSM.16.MT88.4 R24, [R86] ;  /* 0x000000005618783b */ /* 0x000ee80000004200 */
[----:B------:R-:W4:Y:S04]  /*5d20*/  LDSM.16.M88.4 R36, [R87] ;  /* 0x000000005724783b */ /* 0x000f280000000200 */
[----:B------:R-:W-:Y:S04]  /*5d30*/  LDSM.16.MT88.4 R16, [R85] ;  /* 0x000000005510783b */ /* 0x000fe80000004200 */
[----:B------:R-:W5:Y:S04]  /*5d40*/  LDSM.16.M88.4 R8, [R84] ;  /* 0x000000005408783b */ /* 0x000f680000000200 */
[----:B------:R-:W1:Y:S04]  /*5d50*/  LDSM.16.MT88.4 R32, [R82] ;  /* 0x000000005220783b */ /* 0x000e680000004200 */
[----:B------:R-:W1:Y:S04]  /*5d60*/  LDSM.16.M88.4 R20, [R83] ;  /* 0x000000005314783b */ /* 0x000e680000000200 */
[----:B------:R-:W-:Y:S04]  /*5d70*/  LDSM.16.M88.4 R56, [R28] ;  /* 0x000000001c38783b */ /* 0x000fe80000000200 */
[----:B------:R-:W-:Y:S01]  /*5d80*/  LDSM.16.MT88.4 R52, [R15] ;  /* 0x000000000f34783b */ /* 0x000fe20000004200 */
[-C--:B--2---:R-:W-:Y:S08]  /*5d90*/  HMMA.16816.F16 R70, R44, R40.reuse, RZ ;  /* 0x000000282c46723c */ /* 0x084ff000000008ff */
[----:B---3--:R-:W-:Y:S08]  /*5da0*/  HMMA.16816.F16 R40, R24, R40, RZ ;  /* 0x000000281828723c */ /* 0x008ff000000008ff */
[-C--:B------:R-:W-:Y:S08]  /*5db0*/  HMMA.16816.F16 R72, R44, R42.reuse, RZ ;  /* 0x0000002a2c48723c */ /* 0x080ff000000008ff */
[----:B------:R-:W-:Y:S08]  /*5dc0*/  HMMA.16816.F16 R42, R24, R42, RZ ;  /* 0x0000002a182a723c */ /* 0x000ff000000008ff */
[C---:B----4-:R-:W-:Y:S08]  /*5dd0*/  HMMA.16816.F16 R68, R44.reuse, R36, RZ ;  /* 0x000000242c44723c */ /* 0x050ff000000008ff */
[----:B------:R-:W-:Y:S08]  /*5de0*/  HMMA.16816.F16 R44, R44, R38, RZ ;  /* 0x000000262c2c723c */ /* 0x000ff000000008ff */
[-C--:B-----5:R-:W-:Y:S08]  /*5df0*/  HMMA.16816.F16 R70, R16, R8.reuse, R70 ;  /* 0x000000081046723c */ /* 0x0a0ff00000000846 */
[----:B-1----:R-:W-:Y:S01]  /*5e00*/  HMMA.16816.F16 R94, R32, R8, R40 ;  /* 0x00000008205e723c */ /* 0x002fe20000000828 */
[----:B------:R-:W-:-:S02]  /*5e10*/  IADD3 R9, PT, PT, R67, 0x6c60, RZ ;  /* 0x00006c6043097810 */ /* 0x000fc40007ffe0ff */
[----:B------:R-:W-:-:S05]  /*5e20*/  IADD3 R8, P0, PT, R122, 0x30000, RZ ;  /* 0x000300007a087810 */ /* 0x000fca0007f1e0ff */
[C---:B------:R-:W-:Y:S08]  /*5e30*/  HMMA.16816.F16 R64, R24.reuse, R36, RZ ;  /* 0x000000241840723c */ /* 0x040ff000000008ff */
[----:B------:R-:W-:Y:S01]  /*5e40*/  HMMA.16816.F16 R74, R24, R38, RZ ;  /* 0x00000026184a723c */ /* 0x000fe200000008ff */
[C---:B------:R-:W-:Y:S01]  /*5e50*/  VIADD R27, R67.reuse, 0x7540 ;  /* 0x00007540431b7836 */ /* 0x040fe20000000000 */
[----:B------:R-:W-:Y:S01]  /*5e60*/  LEA R26, R66, R9, 0x1 ;  /* 0x00000009421a7211 */ /* 0x000fe200078e08ff */
[----:B------:R-:W-:Y:S01]  /*5e70*/  VIADD R25, R67, 0x7560 ;  /* 0x0000756043197836 */ /* 0x000fe20000000000 */
[----:B------:R-:W1:Y:S01]  /*5e80*/  LDSM.16.MT88.4 R36, [R13] ;  /* 0x000000000d24783b */ /* 0x000e620000004200 */
[----:B------:R-:W-:Y:S01]  /*5e90*/  IMAD.X R9, RZ, RZ, R123, P0 ;  /* 0x000000ffff097224 */ /* 0x000fe200000e067b */
[----:B------:R-:W-:Y:S01]  /*5ea0*/  IADD3 R78, P0, PT, R122, 0x38000, RZ ;  /* 0x000380007a4e7810 */ /* 0x000fe20007f1e0ff */
[C---:B------:R-:W-:Y:S01]  /*5eb0*/  IMAD.U32 R27, R66.reuse, 0x2, R27 ;  /* 0x00000002421b7824 */ /* 0x040fe200078e001b */
[----:B------:R-:W-:Y:S01]  /*5ec0*/  HMMA.16816.F16 R72, R16, R10, R72 ;  /* 0x0000000a1048723c */ /* 0x000fe20000000848 */
[----:B------:R-:W-:Y:S01]  /*5ed0*/  IMAD.U32 R25, R66, 0x2, R25 ;  /* 0x0000000242197824 */ /* 0x000fe200078e0019 */
[----:B------:R-:W-:Y:S01]  /*5ee0*/  LDSM.16.M88.4 R48, [R26] ;  /* 0x000000001a30783b */ /* 0x000fe20000000200 */
[----:B------:R-:W-:-:S02]  /*5ef0*/  IMAD.X R79, RZ, RZ, R123, P0 ;  /* 0x000000ffff4f7224 */ /* 0x000fc400000e067b */
[C---:B------:R-:W-:Y:S01]  /*5f00*/  IMAD.U32 R24, R66.reuse, 0x2, R5 ;  /* 0x0000000242187824 */ /* 0x040fe200078e0005 */
[----:B------:R-:W-:Y:S01]  /*5f10*/  LDSM.16.M88.4 R60, [R25] ;  /* 0x00000000193c783b */ /* 0x000fe20000000200 */
[C---:B------:R-:W-:Y:S01]  /*5f20*/  VIADD R5, R31.reuse, 0x2420 ;  /* 0x000024201f057836 */ /* 0x040fe20000000000 */
[----:B------:R-:W-:Y:S01]  /*5f30*/  HMMA.16816.F16 R96, R32, R10, R42 ;  /* 0x0000000a2060723c */ /* 0x000fe2000000082a */
[C---:B------:R-:W-:Y:S02]  /*5f40*/  VIADD R11, R31.reuse, 0x1220 ;  /* 0x000012201f0b7836 */ /* 0x040fe40000000000 */
[C---:B------:R-:W-:Y:S02]  /*5f50*/  IMAD.U32 R10, R66.reuse, 0x2, R7 ;  /* 0x00000002420a7824 */ /* 0x040fe400078e0007 */
[C---:B------:R-:W-:Y:S02]  /*5f60*/  IMAD.U32 R11, R66.reuse, 0x2, R11 ;  /* 0x00000002420b7824 */ /* 0x040fe400078e000b */
[----:B------:R-:W-:Y:S01]  /*5f70*/  VIADD R7, R31, 0x2400 ;  /* 0x000024001f077836 */ /* 0x000fe20000000000 */
[----:B------:R-:W-:Y:S01]  /*5f80*/  HMMA.16816.F16 R68, R16, R20, R68 ;  /* 0x000000141044723c */ /* 0x000fe20000000844 */
[----:B------:R-:W-:Y:S02]  /*5f90*/  LDSM.16.MT88.4 R40, [R10] ;  /* 0x000000000a28783b */ /* 0x000fe40000004200 */
[----:B------:R-:W-:-:S05]  /*5fa0*/  IMAD.U32 R7, R66, 0x2, R7 ;  /* 0x0000000242077824 */ /* 0x000fca00078e0007 */
[-C--:B------:R-:W-:Y:S01]  /*5fb0*/  HMMA.16816.F16 R92, R16, R22.reuse, R44 ;  /* 0x00000016105c723c */ /* 0x080fe2000000082c */
[----:B------:R-:W2:Y:S04]  /*5fc0*/  LDSM.16.M88.4 R16, [R27] ;  /* 0x000000001b10783b */ /* 0x000ea80000000200 */
[----:B------:R-:W3:Y:S03]  /*5fd0*/  LDSM.16.MT88.4 R44, [R11] ;  /* 0x000000000b2c783b */ /* 0x000ee60000004200 */
[----:B------:R-:W-:Y:S01]  /*5fe0*/  HMMA.16816.F16 R74, R32, R22, R74 ;  /* 0x00000016204a723c */ /* 0x000fe2000000084a */
[----:B------:R-:W-:Y:S01]  /*5ff0*/  @!PT LDS RZ, [RZ] ;  /* 0x00000000fffff984 */ /* 0x000fe20000000800 */
[----:B------:R-:W-:Y:S01]  /*6000*/  @!PT LDS RZ, [RZ] ;  /* 0x00000000fffff984 */ /* 0x000fe20000000800 */
[----:B------:R-:W-:Y:S01]  /*6010*/  @!PT LDS RZ, [RZ] ;  /* 0x00000000fffff984 */ /* 0x000fe20000000800 */
[----:B------:R4:W-:Y:S01]  /*6020*/  LDGSTS.E.BYPASS.128 [R4], desc[UR8][R8.64] ;  /* 0x0000000008047fae */ /* 0x0009e2000b981808 */
[----:B------:R-:W-:-:S03]  /*6030*/  VIADD R23, R67, 0x9900 ;  /* 0x0000990043177836 */ /* 0x000fc60000000000 */
[----:B------:R-:W-:Y:S02]  /*6040*/  LDGSTS.E.BYPASS.128 [R4+0x900], desc[UR8][R76.64] ;  /* 0x009000004c047fae */ /* 0x000fe4000b981808 */
[----:B------:R-:W-:Y:S01]  /*6050*/  LEA R23, R66, R23, 0x1 ;  /* 0x0000001742177211 */ /* 0x000fe200078e08ff */
[----:B------:R-:W-:Y:S01]  /*6060*/  HMMA.16816.F16 R64, R32, R20, R64 ;  /* 0x000000142040723c */ /* 0x000fe20000000840 */
[----:B------:R-:W-:Y:S01]  /*6070*/  LDGSTS.E.BYPASS.128 [R4+0x1200], desc[UR8][R78.64] ;  /* 0x012000004e047fae */ /* 0x000fe2000b981808 */
[----:B------:R-:W-:-:S03]  /*6080*/  VIADD R21, R67, 0x9920 ;  /* 0x0000992043157836 */ /* 0x000fc60000000000 */
[----:B------:R5:W-:Y:S01]  /*6090*/  LDGSTS.E.BYPASS.128 [R4+0x1b00], desc[UR8][R90.64] ;  /* 0x01b000005a047fae */ /* 0x000be2000b981808 */
[----:B----4-:R-:W-:Y:S02]  /*60a0*/  VIADD R9, R31, 0x2d00 ;  /* 0x00002d001f097836 */ /* 0x010fe40000000000 */
[C---:B-1----:R-:W-:Y:S01]  /*60b0*/  HMMA.16816.F16 R70, R36.reuse, R56, R70 ;  /* 0x000000382446723c */ /* 0x042fe20000000846 */
[----:B------:R-:W-:Y:S01]  /*60c0*/  LDGSTS.E.BYPASS.128 [R4+0x6c00], desc[UR8][R126.64+0x180] ;  /* 0x06c001807e047fae */ /* 0x000fe2000b981808 */
[C---:B------:R-:W-:Y:S02]  /*60d0*/  IMAD.U32 R9, R66.reuse, 0x2, R9 ;  /* 0x0000000242097824 */ /* 0x040fe400078e0009 */
[C---:B------:R-:W-:Y:S01]  /*60e0*/  IMAD.U32 R21, R66.reuse, 0x2, R21 ;  /* 0x0000000242157824 */ /* 0x040fe200078e0015 */
[----:B------:R-:W-:Y:S01]  /*60f0*/  LDGSTS.E.BYPASS.128 [R4+0x7500], desc[UR8][R130.64+0x180] ;  /* 0x0750018082047fae */ /* 0x000fe2000b981808 */
[----:B------:R-:W-:Y:S02]  /*6100*/  IMAD.U32 R8, R66, 0x2, R29 ;  /* 0x0000000242087824 */ /* 0x000fe400078e001d */
[----:B------:R-:W-:Y:S01]  /*6110*/  HMMA.16816.F16 R72, R36, R58, R72 ;  /* 0x0000003a2448723c */ /* 0x000fe20000000848 */
[----:B------:R-:W-:Y:S01]  /*6120*/  LDGSTS.E.BYPASS.128 [R4+0x7e00], desc[UR8][R128.64+0x180] ;  /* 0x07e0018080047fae */ /* 0x000fe2000b981808 */
[----:B-----5:R-:W-:-:S03]  /*6130*/  VIADD R91, R67, 0xbd60 ;  /* 0x0000bd60435b7836 */ /* 0x020fc60000000000 */
[----:B------:R-:W-:Y:S01]  /*6140*/  LDGSTS.E.BYPASS.128 [R4+0x8700], desc[UR8][R124.64+0x180] ;  /* 0x087001807c047fae */ /* 0x000fe2000b981808 */
[----:B------:R-:W-:-:S03]  /*6150*/  IMAD.U32 R91, R66, 0x2, R91 ;  /* 0x00000002425b7824 */ /* 0x000fc600078e005b */
[----:B------:R-:W0:Y:S01]  /*6160*/  LDGDEPBAR ;  /* 0x00000000000079af */ /* 0x000e220000000000 */
[-C--:B--2---:R-:W-:Y:S08]  /*6170*/  HMMA.16816.F16 R92, R36, R18.reuse, R92 ;  /* 0x00000012245c723c */ /* 0x084ff0000000085c */
[----:B---3--:R-:W-:Y:S01]  /*6180*/  HMMA.16816.F16 R74, R44, R18, R74 ;  /* 0x000000122c4a723c */ /* 0x008fe2000000084a */
[----:B------:R-:W-:Y:S01]  /*6190*/  IMAD.U32 R18, R66, 0x2, R5 ;  /* 0x0000000242127824 */ /* 0x000fe200078e0005 */
[----:B------:R-:W-:Y:S01]  /*61a0*/  IADD3 R5, PT, PT, R67, 0x9020, RZ ;  /* 0x0000902043057810 */ /* 0x000fe20007ffe0ff */
[----:B------:R-:W-:-:S04]  /*61b0*/  VIADD R19, R31, 0x3620 ;  /* 0x000036201f137836 */ /* 0x000fc80000000000 */
[C---:B------:R-:W-:Y:S01]  /*61c0*/  IMAD.U32 R22, R66.reuse, 0x2, R5 ;  /* 0x0000000242167824 */ /* 0x040fe200078e0005 */
[----:B------:R-:W-:Y:S01]  /*61d0*/  HMMA.16816.F16 R68, R36, R16, R68 ;  /* 0x000000102444723c */ /* 0x000fe20000000844 */
[----:B------:R-:W-:Y:S01]  /*61e0*/  IADD3 R5, PT, PT, R31, 0x2d20, RZ ;  /* 0x00002d201f057810 */ /* 0x000fe20007ffe0ff */
[----:B------:R-:W-:-:S04]  /*61f0*/  IMAD.U32 R19, R66, 0x2, R19 ;  /* 0x0000000242137824 */ /* 0x000fc800078e0013 */
[----:B------:R-:W-:Y:S01]  /*6200*/  IMAD.U32 R14, R66, 0x2, R5 ;  /* 0x00000002420e7824 */ /* 0x000fe200078e0005 */
[----:B------:R-:W-:-:S04]  /*6210*/  DEPBAR.LE SB0, 0x2 ;  /* 0x000080800000791a */ /* 0x000fc80000000000 */
[----:B------:R-:W-:Y:S01]  /*6220*/  BAR.SYNC.DEFER_BLOCKING 0x0 ;  /* 0x0000000000007b1d */ /* 0x000fe20000010000 */
[----:B------:R-:W-:Y:S01]  /*6230*/  HMMA.16816.F16 R94, R44, R56, R94 ;  /* 0x000000382c5e723c */ /* 0x000fe2000000085e */
[----:B------:R-:W-:-:S04]  /*6240*/  VIADD R5, R31, 0x3600 ;  /* 0x000036001f057836 */ /* 0x000fc80000000000 */
[----:B------:R-:W-:-:S03]  /*6250*/  IMAD.U32 R5, R66, 0x2, R5 ;  /* 0x0000000242057824 */ /* 0x000fc600078e0005 */
[C---:B------:R-:W-:Y:S08]  /*6260*/  HMMA.16816.F16 R96, R44.reuse, R58, R96 ;  /* 0x0000003a2c60723c */ /* 0x040ff00000000860 */
[----:B------:R-:W-:Y:S01]  /*6270*/  HMMA.16816.F16 R64, R44, R16, R64 ;  /* 0x000000102c40723c */ /* 0x000fe20000000840 */
[----:B------:R-:W-:Y:S07]  /*6280*/  LDSM.16.MT88.4 R32, [R7] ;  /* 0x000000000720783b */ /* 0x000fee0000004200 */
[C---:B------:R-:W-:Y:S01]  /*6290*/  HMMA.16816.F16 R68, R40.reuse, R60, R68 ;  /* 0x0000003c2844723c */ /* 0x040fe20000000844 */
[----:B------:R-:W1:Y:S04]  /*62a0*/  LDSM.16.M88.4 R36, [R23] ;  /* 0x000000001724783b */ /* 0x000e680000000200 */
[----:B------:R-:W2:Y:S03]  /*62b0*/  LDSM.16.M88.4 R56, [R24] ;  /* 0x000000001838783b */ /* 0x000ea60000000200 */
[C---:B------:R-:W-:Y:S01]  /*62c0*/  HMMA.16816.F16 R70, R40.reuse, R48, R70 ;  /* 0x000000302846723c */ /* 0x040fe20000000846 */
[----:B------:R-:W3:Y:S07]  /*62d0*/  LDSM.16.MT88.4 R44, [R18] ;  /* 0x00000000122c783b */ /* 0x000eee0000004200 */
[C---:B------:R-:W-:Y:S08]  /*62e0*/  HMMA.16816.F16 R72, R40.reuse, R50, R72 ;  /* 0x000000322848723c */ /* 0x040ff00000000848 */
[----:B------:R-:W-:Y:S01]  /*62f0*/  HMMA.16816.F16 R92, R40, R62, R92 ;  /* 0x0000003e285c723c */ /* 0x000fe2000000085c */
[----:B------:R-:W-:Y:S07]  /*6300*/  LDSM.16.MT88.4 R40, [R14] ;  /* 0x000000000e28783b */ /* 0x000fee0000004200 */
[C---:B------:R-:W-:Y:S08]  /*6310*/  HMMA.16816.F16 R96, R52.reuse, R50, R96 ;  /* 0x000000323460723c */ /* 0x040ff00000000860 */
[C---:B------:R-:W-:Y:S08]  /*6320*/  HMMA.16816.F16 R16, R52.reuse, R60, R64 ;  /* 0x0000003c3410723c */ /* 0x040ff00000000840 */
[----:B------:R-:W-:Y:S08]  /*6330*/  HMMA.16816.F16 R74, R52, R62, R74 ;  /* 0x0000003e344a723c */ /* 0x000ff0000000084a */
[----:B-1----:R-:W-:Y:S08]  /*6340*/  HMMA.16816.F16 R62, R32, R36, R68 ;  /* 0x00000024203e723c */ /* 0x002ff00000000844 */
[----:B------:R-:W-:Y:S01]  /*6350*/  HMMA.16816.F16 R94, R52, R48, R94 ;  /* 0x00000030345e723c */ /* 0x000fe2000000085e */
[----:B------:R-:W-:Y:S04]  /*6360*/  LDSM.16.MT88.4 R48, [R9] ;  /* 0x000000000930783b */ /* 0x000fe80000004200 */
[----:B------:R-:W-:Y:S03]  /*6370*/  LDSM.16.M88.4 R52, [R22] ;  /* 0x000000001634783b */ /* 0x000fe60000000200 */
[----:B--2---:R-:W-:Y:S01]  /*6380*/  HMMA.16816.F16 R64, R32, R56, R70 ;  /* 0x000000382040723c */ /* 0x004fe20000000846 */
[----:B------:R-:W-:-:S05]  /*6390*/  IADD3 R70, P2, PT, R122, 0x4c000, RZ ;  /* 0x0004c0007a467810 */ /* 0x000fca0007f5e0ff */
[--C-:B------:R-:W-:Y:S01]  /*63a0*/  IMAD.X R71, RZ, RZ, R123.reuse, P2 ;  /* 0x000000ffff477224 */ /* 0x100fe200010e067b */
[----:B------:R-:W-:Y:S01]  /*63b0*/  IADD3 R132, P2, PT, R122, 0x58000, RZ ;  /* 0x000580007a847810 */ /* 0x000fe20007f5e0ff */
[----:B------:R-:W-:Y:S04]  /*63c0*/  HMMA.16816.F16 R60, R32, R58, R72 ;  /* 0x0000003a203c723c */ /* 0x000fe80000000848 */
[----:B------:R-:W-:-:S04]  /*63d0*/  IMAD.X R133, RZ, RZ, R123, P2 ;  /* 0x000000ffff857224 */ /* 0x000fc800010e067b */
[----:B------:R-:W-:Y:S01]  /*63e0*/  HMMA.16816.F16 R68, R32, R38, R92 ;  /* 0x000000262044723c */ /* 0x000fe2000000085c */
[----:B------:R-:W1:Y:S01]  /*63f0*/  LDSM.16.M88.4 R32, [R21] ;  /* 0x000000001520783b */ /* 0x000e620000000200 */
[----:B------:R-:W-:-:S05]  /*6400*/  VIADD R93, R31, 0x6300 ;  /* 0x000063001f5d7836 */ /* 0x000fca0000000000 */
[----:B------:R-:W-:Y:S01]  /*6410*/  LEA R93, R66, R93, 0x1 ;  /* 0x0000005d425d7211 */ /* 0x000fe200078e08ff */
[C---:B---3--:R-:W-:Y:S08]  /*6420*/  HMMA.16816.F16 R78, R44.reuse, R58, R96 ;  /* 0x0000003a2c4e723c */ /* 0x048ff00000000860 */
[----:B------:R-:W-:Y:S01]  /*6430*/  HMMA.16816.F16 R96, R44, R36, R16 ;  /* 0x000000242c60723c */ /* 0x000fe20000000810 */
[----:B------:R-:W-:-:S05]  /*6440*/  IADD3 R17, PT, PT, R67, 0x9040, RZ ;  /* 0x0000904043117810 */ /* 0x000fca0007ffe0ff */
[C---:B------:R-:W-:Y:S02]  /*6450*/  IMAD.U32 R20, R66.reuse, 0x2, R17 ;  /* 0x0000000242147824 */ /* 0x040fe400078e0011 */
[----:B------:R-:W-:Y:S01]  /*6460*/  VIADD R17, R67, 0x9940 ;  /* 0x0000994043117836 */ /* 0x000fe20000000000 */
[----:B------:R-:W-:Y:S01]  /*6470*/  HMMA.16816.F16 R76, R44, R56, R94 ;  /* 0x000000382c4c723c */ /* 0x000fe2000000085e */
[----:B------:R-:W-:Y:S01]  /*6480*/  LDSM.16.MT88.4 R56, [R5] ;  /* 0x000000000538783b */ /* 0x000fe20000004200 */
[----:B------:R-:W-:Y:S02]  /*6490*/  IADD3 R95, PT, PT, R31, 0x5a20, RZ ;  /* 0x00005a201f5f7810 */ /* 0x000fe40007ffe0ff */
[----:B------:R-:W-:-:S03]  /*64a0*/  LEA R17, R66, R17, 0x1 ;  /* 0x0000001142117211 */ /* 0x000fc600078e08ff */
[----:B------:R-:W-:Y:S01]  /*64b0*/  IMAD.U32 R95, R66, 0x2, R95 ;  /* 0x00000002425f7824 */ /* 0x000fe200078e005f */
[----:B------:R-:W-:Y:S01]  /*64c0*/  HMMA.16816.F16 R74, R44, R38, R74 ;  /* 0x000000262c4a723c */ /* 0x000fe2000000084a */
[----:B------:R-:W2:Y:S04]  /*64d0*/  LDSM.16.M88.4 R44, [R17] ;  /* 0x00000000112c783b */ /* 0x000ea80000000200 */
[----:B------:R-:W3:Y:S03]  /*64e0*/  LDSM.16.M88.4 R36, [R20] ;  /* 0x000000001424783b */ /* 0x000ee60000000200 */
[C---:B-1----:R-:W-:Y:S08]  /*64f0*/  HMMA.16816.F16 R62, R48.reuse, R32, R62 ;  /* 0x00000020303e723c */ /* 0x042ff0000000083e */
[C---:B------:R-:W-:Y:S08]  /*6500*/  HMMA.16816.F16 R104, R48.reuse, R54, R60 ;  /* 0x000000363068723c */ /* 0x040ff0000000083c */
[C---:B------:R-:W-:Y:S08]  /*6510*/  HMMA.16816.F16 R64, R48.reuse, R52, R64 ;  /* 0x000000343040723c */ /* 0x040ff00000000840 */
[----:B------:R-:W-:Y:S01]  /*6520*/  HMMA.16816.F16 R60, R48, R34, R68 ;  /* 0x00000022303c723c */ /* 0x000fe20000000844 */
[----:B------:R-:W-:Y:S01]  /*6530*/  IADD3 R68, P0, PT, R122, 0x40000, RZ ;  /* 0x000400007a447810 */ /* 0x000fe20007f1e0ff */
[----:B------:R-:W1:Y:S04]  /*6540*/  LDSM.16.MT88.4 R48, [R19] ;  /* 0x000000001330783b */ /* 0x000e680000004200 */
[----:B------:R-:W-:-:S02]  /*6550*/  IMAD.X R69, RZ, RZ, R123, P0 ;  /* 0x000000ffff457224 */ /* 0x000fc400000e067b */
[----:B------:R-:W-:Y:S01]  /*6560*/  HMMA.16816.F16 R96, R40, R32, R96 ;  /* 0x000000202860723c */ /* 0x000fe20000000860 */
[----:B------:R-:W-:-:S05]  /*6570*/  IADD3 R33, PT, PT, R67, 0x9060, RZ ;  /* 0x0000906043217810 */ /* 0x000fca0007ffe0ff */
[----:B------:R-:W-:Y:S02]  /*6580*/  IMAD.U32 R29, R66, 0x2, R33 ;  /* 0x00000002421d7824 */ /* 0x000fe400078e0021 */
[----:B------:R-:W-:Y:S01]  /*6590*/  HMMA.16816.F16 R106, R40, R34, R74 ;  /* 0x00000022286a723c */ /* 0x000fe2000000084a */
[----:B------:R-:W-:-:S05]  /*65a0*/  VIADD R35, R67, 0x9960 ;  /* 0x0000996043237836 */ /* 0x000fca0000000000 */
[C---:B------:R-:W-:Y:S02]  /*65b0*/  LEA R30, R66.reuse, R35, 0x1 ;  /* 0x00000023421e7211 */ /* 0x040fe400078e08ff */
[----:B--2---:R-:W-:Y:S01]  /*65c0*/  HMMA.16816.F16 R100, R56, R44, R62 ;  /* 0x0000002c3864723c */ /* 0x004fe2000000083e */
[----:B------:R-:W-:Y:S01]  /*65d0*/  VIADD R63, R31, 0x3f20 ;  /* 0x00003f201f3f7836 */ /* 0x000fe20000000000 */
[----:B------:R-:W-:Y:S03]  /*65e0*/  LDSM.16.M88.4 R32, [R29] ;  /* 0x000000001d20783b */ /* 0x000fe60000000200 */
[----:B------:R-:W-:-:S03]  /*65f0*/  IMAD.U32 R16, R66, 0x2, R63 ;  /* 0x0000000242107824 */ /* 0x000fc600078e003f */
[C---:B---3--:R-:W-:Y:S08]  /*6600*/  HMMA.16816.F16 R64, R56.reuse, R36, R64 ;  /* 0x000000243840723c */ /* 0x048ff00000000840 */
[C---:B------:R-:W-:Y:S08]  /*6610*/  HMMA.16816.F16 R104, R56.reuse, R38, R104 ;  /* 0x000000263868723c */ /* 0x040ff00000000868 */
[----:B------:R-:W-:Y:S01]  /*6620*/  HMMA.16816.F16 R108, R56, R46, R60 ;  /* 0x0000002e386c723c */ /* 0x000fe2000000083c */
[C---:B------:R-:W-:Y:S01]  /*6630*/  IADD3 R56, P1, PT, R122.reuse, 0x44000, RZ ;  /* 0x000440007a387810 */ /* 0x040fe20007f3e0ff */
[----:B------:R-:W2:Y:S01]  /*6640*/  LDSM.16.MT88.4 R60, [R16] ;  /* 0x00000000103c783b */ /* 0x000ea20000004200 */
[----:B------:R-:W-:-:S02]  /*6650*/  IADD3 R58, P0, PT, R122, 0x48000, RZ ;  /* 0x000480007a3a7810 */ /* 0x000fc40007f1e0ff */
[-C--:B------:R-:W-:Y:S02]  /*6660*/  IADD3.X R57, PT, PT, RZ, R123.reuse, RZ, P1, !PT ;  /* 0x0000007bff397210 */ /* 0x080fe40000ffe4ff */
[C---:B------:R-:W-:Y:S01]  /*6670*/  IADD3 R134, P1, PT, R122.reuse, 0x54000, RZ ;  /* 0x000540007a867810 */ /* 0x040fe20007f3e0ff */
[--C-:B------:R-:W-:Y:S01]  /*6680*/  IMAD.X R59, RZ, RZ, R123.reuse, P0 ;  /* 0x000000ffff3b7224 */ /* 0x100fe200000e067b */
[C---:B------:R-:W-:Y:S01]  /*6690*/  HMMA.16816.F16 R76, R40.reuse, R52, R76 ;  /* 0x00000034284c723c */ /* 0x040fe2000000084c */
[C---:B------:R-:W-:Y:S02]  /*66a0*/  IADD3 R110, P0, PT, R122.reuse, 0x50000, RZ ;  /* 0x000500007a6e7810 */ /* 0x040fe40007f1e0ff */
[-C--:B------:R-:W-:Y:S02]  /*66b0*/  IADD3.X R135, PT, PT, RZ, R123.reuse, RZ, P1, !PT ;  /* 0x0000007bff877210 */ /* 0x080fe40000ffe4ff */
[C---:B------:R-:W-:Y:S01]  /*66c0*/  IADD3 R138, P1, PT, R122.reuse, 0x64000, RZ ;  /* 0x000640007a8a7810 */ /* 0x040fe20007f3e0ff */
[----:B------:R-:W-:Y:S01]  /*66d0*/  IMAD.X R111, RZ, RZ, R123, P0 ;  /* 0x000000ffff6f7224 */ /* 0x000fe200000e067b */
[----:B------:R-:W-:Y:S01]  /*66e0*/  IADD3 R112, P0, PT, R122, 0x5c000, RZ ;  /* 0x0005c0007a707810 */ /* 0x000fe20007f1e0ff */
[----:B------:R-:W-:Y:S01]  /*66f0*/  HMMA.16816.F16 R78, R40, R54, R78 ;  /* 0x00000036284e723c */ /* 0x000fe2000000084e */
[----:B------:R-:W3:Y:S01]  /*6700*/  LDSM.16.MT88.4 R52, [R8] ;  /* 0x000000000834783b */ /* 0x000ee20000004200 */
[----:B------:R-:W-:-:S02]  /*6710*/  IADD3.X R139, PT, PT, RZ, R123, RZ, P1, !PT ;  /* 0x0000007bff8b7210 */ /* 0x000fc40000ffe4ff */
[----:B------:R-:W-:Y:S01]  /*6720*/  IMAD.X R113, RZ, RZ, R123, P0 ;  /* 0x000000ffff717224 */ /* 0x000fe200000e067b */
[----:B------:R-:W4:Y:S03]  /*6730*/  LDSM.16.M88.4 R40, [R30] ;  /* 0x000000001e28783b */ /* 0x000f260000000200 */
[C---:B-1----:R-:W-:Y:S01]  /*6740*/  HMMA.16816.F16 R96, R48.reuse, R44, R96 ;  /* 0x0000002c3060723c */ /* 0x042fe20000000860 */
[----:B------:R-:W-:Y:S01]  /*6750*/  @!PT LDS RZ, [RZ] ;  /* 0x00000000fffff984 */ /* 0x000fe20000000800 */
[----:B------:R-:W-:Y:S01]  /*6760*/  @!PT LDS RZ, [RZ] ;  /* 0x00000000fffff984 */ /* 0x000fe20000000800 */
[----:B------:R-:W-:Y:S01]  /*6770*/  @!PT LDS RZ, [RZ] ;  /* 0x00000000fffff984 */ /* 0x000fe20000000800 */
[----:B------:R-:W-:Y:S04]  /*6780*/  LDGSTS.E.BYPASS.128 [R4+0x2400], desc[UR8][R68.64] ;  /* 0x0240000044047fae */ /* 0x000fe8000b981808 */
[----:B------:R-:W-:Y:S03]  /*6790*/  LDGSTS.E.BYPASS.128 [R4+0x2d00], desc[UR8][R56.64] ;  /* 0x02d0000038047fae */ /* 0x000fe6000b981808 */
[----:B------:R-:W-:Y:S01]  /*67a0*/  HMMA.16816.F16 R76, R48, R36, R76 ;  /* 0x00000024304c723c */ /* 0x000fe2000000084c */
[----:B------:R1:W-:Y:S01]  /*67b0*/  LDGSTS.E.BYPASS.128 [R4+0x3600], desc[UR8][R58.64] ;  /* 0x036000003a047fae */ /* 0x0003e2000b981808 */
[----:B------:R-:W-:-:S03]  /*67c0*/  VIADD R37, R31, 0x4820 ;  /* 0x000048201f257836 */ /* 0x000fc60000000000 */
[----:B------:R5:W-:Y:S01]  /*67d0*/  LDGSTS.E.BYPASS.128 [R4+0x3f00], desc[UR8][R70.64] ;  /* 0x03f0000046047fae */ /* 0x000be2000b981808 */
[C---:B------:R-:W-:Y:S01]  /*67e0*/  IMAD.U32 R118, R66.reuse, 0x2, R37 ;  /* 0x0000000242767824 */ /* 0x040fe200078e0025 */
[C---:B------:R-:W-:Y:S01]  /*67f0*/  IADD3 R37, PT, PT, R67.reuse, 0xb420, RZ ;  /* 0x0000b42043257810 */ /* 0x040fe20007ffe0ff */
[C---:B------:R-:W-:Y:S01]  /*6800*/  HMMA.16816.F16 R78, R48.reuse, R38, R78 ;  /* 0x00000026304e723c */ /* 0x040fe2000000084e */
[----:B------:R-:W-:Y:S01]  /*6810*/  LDGSTS.E.BYPASS.128 [R4+0x9000], desc[UR8][R126.64+0x200] ;  /* 0x090002007e047fae */ /* 0x000fe2000b981808 */
[----:B------:R-:W-:Y:S02]  /*6820*/  IADD3 R39, PT, PT, R67, 0xb400, RZ ;  /* 0x0000b40043277810 */ /* 0x000fe40007ffe0ff */
[C---:B------:R-:W-:Y:S01]  /*6830*/  IMAD.U32 R94, R66.reuse, 0x2, R37 ;  /* 0x00000002425e7824 */ /* 0x040fe200078e0025 */
[----:B------:R-:W-:Y:S01]  /*6840*/  LDGSTS.E.BYPASS.128 [R4+0x9900], desc[UR8][R130.64+0x200] ;  /* 0x0990020082047fae */ /* 0x000fe2000b981808 */
[----:B------:R-:W-:Y:S02]  /*6850*/  LEA R120, R66, R39, 0x1 ;  /* 0x0000002742787211 */ /* 0x000fe400078e08ff */
[----:B------:R-:W-:Y:S01]  /*6860*/  HMMA.16816.F16 R106, R48, R46, R106 ;  /* 0x0000002e306a723c */ /* 0x000fe2000000086a */
[----:B------:R-:W-:Y:S04]  /*6870*/  LDGSTS.E.BYPASS.128 [R4+0xa200], desc[UR8][R128.64+0x200] ;  /* 0x0a20020080047fae */ /* 0x000fe8000b981808 */
[----:B------:R-:W-:Y:S03]  /*6880*/  LDGSTS.E.BYPASS.128 [R4+0xab00], desc[UR8][R124.64+0x200] ;  /* 0x0ab002007c047fae */ /* 0x000fe6000b981808 */
[-C--:B--2---:R-:W-:Y:S01]  /*6890*/  HMMA.16816.F16 R76, R60, R32.reuse, R76 ;  /* 0x000000203c4c723c */ /* 0x084fe2000000084c */
[----:B------:R-:W0:Y:S07]  /*68a0*/  LDGDEPBAR ;  /* 0x00000000000079af */ /* 0x000e2e0000000000 */
[----:B---3--:R-:W-:Y:S01]  /*68b0*/  HMMA.16816.F16 R64, R52, R32, R64 ;  /* 0x000000203440723c */ /* 0x008fe20000000840 */
[----:B------:R-:W-:-:S04]  /*68c0*/  VIADD R33, R31, 0x5100 ;  /* 0x000051001f217836 */ /* 0x000fc80000000000 */
[----:B------:R-:W-:-:S03]  /*68d0*/  IMAD.U32 R102, R66, 0x2, R33 ;  /* 0x0000000242667824 */ /* 0x000fc600078e0021 */
[C---:B------:R-:W-:Y:S08]  /*68e0*/  HMMA.16816.F16 R104, R52.reuse, R34, R104 ;  /* 0x000000223468723c */ /* 0x040ff00000000868 */
[----:B----4-:R-:W-:Y:S01]  /*68f0*/  HMMA.16816.F16 R100, R52, R40, R100 ;  /* 0x000000283464723c */ /* 0x010fe20000000864 */
[----:B------:R-:W-:-:S04]  /*6900*/  DEPBAR.LE SB0, 0x2 ;  /* 0x000080800000791a */ /* 0x000fc80000000000 */
[----:B------:R-:W-:Y:S03]  /*6910*/  BAR.SYNC.DEFER_BLOCKING 0x0 ;  /* 0x0000000000007b1d */ /* 0x000fe60000010000 */
[----:B------:R-:W-:Y:S08]  /*6920*/  HMMA.16816.F16 R108, R52, R42, R108 ;  /* 0x0000002a346c723c */ /* 0x000ff0000000086c */
[C---:B------:R-:W-:Y:S08]  /*6930*/  HMMA.16816.F16 R78, R60.reuse, R34, R78 ;  /* 0x000000223c4e723c */ /* 0x040ff0000000084e */
[C---:B------:R-:W-:Y:S01]  /*6940*/  HMMA.16816.F16 R96, R60.reuse, R40, R96 ;  /* 0x000000283c60723c */ /* 0x040fe20000000860 */
[----:B------:R-:W-:Y:S07]  /*6950*/  LDSM.16.MT88.4 R44, [R121] ;  /* 0x00000000792c783b */ /* 0x000fee0000004200 */
[----:B------:R-:W-:Y:S01]  /*6960*/  HMMA.16816.F16 R106, R60, R42, R106 ;  /* 0x0000002a3c6a723c */ /* 0x000fe2000000086a */
[----:B------:R-:W2:Y:S04]  /*6970*/  LDSM.16.M88.4 R48, [R120] ;  /* 0x000000007830783b */ /* 0x000ea80000000200 */
[----:B------:R-:W3:Y:S04]  /*6980*/  LDSM.16.M88.4 R52, [R119] ;  /* 0x000000007734783b */ /* 0x000ee80000000200 */
[----:B-1----:R-:W1:Y:S04]  /*6990*/  LDSM.16.MT88.4 R56, [R118] ;  /* 0x000000007638783b */ /* 0x002e680000004200 */
[----:B------:R-:W-:Y:S04]  /*69a0*/  LDSM.16.MT88.4 R36, [R102] ;  /* 0x000000006624783b */ /* 0x000fe80000004200 */
[----:B------:R-:W4:Y:S04]  /*69b0*/  LDSM.16.M88.4 R32, [R94] ;  /* 0x000000005e20783b */ /* 0x000f280000000200 */
[----:B------:R-:W4:Y:S04]  /*69c0*/  LDSM.16.M88.4 R40, [R103] ;  /* 0x000000006728783b */ /* 0x000f280000000200 */
[----:B-----5:R-:W5:Y:S04]  /*69d0*/  LDSM.16.MT88.4 R68, [R117] ;  /* 0x000000007544783b */ /* 0x020f680000004200 */
[----:B------:R-:W-:Y:S01]  /*69e0*/  LDSM.16.MT88.4 R60, [R93] ;  /* 0x000000005d3c783b */ /* 0x000fe20000004200 */
[C---:B--2---:R-:W-:Y:S08]  /*69f0*/  HMMA.16816.F16 R64, R44.reuse, R48, R64 ;  /* 0x000000302c40723c */ /* 0x044ff00000000840 */
[C---:B------:R-:W-:Y:S08]  /*6a00*/  HMMA.16816.F16 R104, R44.reuse, R50, R104 ;  /* 0x000000322c68723c */ /* 0x040ff00000000868 */
[C---:B---3--:R-:W-:Y:S08]  /*6a10*/  HMMA.16816.F16 R100, R44.reuse, R52, R100 ;  /* 0x000000342c64723c */ /* 0x048ff00000000864 */
[----:B------:R-:W-:Y:S01]  /*6a20*/  HMMA.16816.F16 R108, R44, R54, R108 ;  /* 0x000000362c6c723c */ /* 0x000fe2000000086c */
[----:B------:R-:W-:Y:S01]  /*6a30*/  IADD3 R47, PT, PT, R67, 0xbd40, RZ ;  /* 0x0000bd40432f7810 */ /* 0x000fe20007ffe0ff */
[----:B------:R-:W-:-:S04]  /*6a40*/  VIADD R45, R31, 0x5a00 ;  /* 0x00005a001f2d7836 */ /* 0x000fc80000000000 */
[C---:B------:R-:W-:Y:S02]  /*6a50*/  IMAD.U32 R116, R66.reuse, 0x2, R45 ;  /* 0x0000000242747824 */ /* 0x040fe400078e002d */
[----:B-1----:R-:W-:Y:S01]  /*6a60*/  HMMA.16816.F16 R76, R56, R48, R76 ;  /* 0x00000030384c723c */ /* 0x002fe2000000084c */
[----:B------:R-:W-:Y:S02]  /*6a70*/  VIADD R49, R31, 0x6320 ;  /* 0x000063201f317836 */ /* 0x000fe40000000000 */
[C---:B------:R-:W-:Y:S01]  /*6a80*/  IMAD.U32 R114, R66.reuse, 0x2, R47 ;  /* 0x0000000242727824 */ /* 0x040fe200078e002f */
[----:B------:R-:W-:Y:S01]  /*6a90*/  LDSM.16.MT88.4 R72, [R116] ;  /* 0x000000007448783b */ /* 0x000fe20000004200 */
[----:B------:R-:W-:-:S03]  /*6aa0*/  IMAD.U32 R90, R66, 0x2, R49 ;  /* 0x00000002425a7824 */ /* 0x000fc600078e0031 */
[C---:B------:R-:W-:Y:S01]  /*6ab0*/  HMMA.16816.F16 R78, R56.reuse, R50, R78 ;  /* 0x00000032384e723c */ /* 0x040fe2000000084e */
[----:B------:R-:W-:Y:S01]  /*6ac0*/  VIADD R51, R67, 0xb460 ;  /* 0x0000b46043337836 */ /* 0x000fe20000000000 */
[----:B------:R-:W-:Y:S03]  /*6ad0*/  LDSM.16.MT88.4 R44, [R90] ;  /* 0x000000005a2c783b */ /* 0x000fe60000004200 */
[----:B------:R-:W-:Y:S02]  /*6ae0*/  IMAD.U32 R92, R66, 0x2, R51 ;  /* 0x00000002425c7824 */ /* 0x000fe400078e0033 */
[----:B------:R-:W-:Y:S01]  /*6af0*/  LDSM.16.M88.4 R48, [R91] ;  /* 0x000000005b30783b */ /* 0x000fe20000000200 */
[C---:B------:R-:W-:Y:S08]  /*6b00*/  HMMA.16816.F16 R96, R56.reuse, R52, R96 ;  /* 0x000000343860723c */ /* 0x040ff00000000860 */
[----:B------:R-:W-:Y:S01]  /*6b10*/  HMMA.16816.F16 R106, R56, R54, R106 ;  /* 0x00000036386a723c */ /* 0x000fe2000000086a */
[----:B------:R-:W1:Y:S04]  /*6b20*/  LDSM.16.M88.4 R52, [R114] ;  /* 0x000000007234783b */ /* 0x000e680000000200 */
[----:B------:R-:W-:Y:S03]  /*6b30*/  LDSM.16.MT88.4 R56, [R95] ;  /* 0x000000005f38783b */ /* 0x000fe60000004200 */
[C---:B----4-:R-:W-:Y:S01]  /*6b40*/  HMMA.16816.F16 R98, R36.reuse, R32, R64 ;  /* 0x000000202462723c */ /* 0x050fe20000000840 */
[----:B------:R-:W-:Y:S07]  /*6b50*/  LDSM.16.M88.4 R64, [R92] ;  /* 0x000000005c40783b */ /* 0x000fee0000000200 */
[C---:B------:R-:W-:Y:S08]  /*6b60*/  HMMA.16816.F16 R104, R36.reuse, R34, R104 ;  /* 0x000000222468723c */ /* 0x040ff00000000868 */
[C---:B------:R-:W-:Y:S08]  /*6b70*/  HMMA.16816.F16 R100, R36.reuse, R40, R100 ;  /* 0x000000282464723c */ /* 0x040ff00000000864 */
[----:B------:R-:W-:Y:S01]  /*6b80*/  HMMA.16816.F16 R108, R36, R42, R108 ;  /* 0x0000002a246c723c */ /* 0x000fe2000000086c */
[----:B------:R-:W2:Y:S04]  /*6b90*/  LDSM.16.M88.4 R36, [R115] ;  /* 0x000000007324783b */ /* 0x000ea80000000200 */
[----:B------:R-:W-:Y:S01]  /*6ba0*/  @!PT LDS RZ, [RZ] ;  /* 0x00000000fffff984 */ /* 0x000fe20000000800 */
[----:B------:R-:W-:Y:S01]  /*6bb0*/  @!PT LDS RZ, [RZ] ;  /* 0x00000000fffff984 */ /* 0x000fe20000000800 */
[----:B------:R-:W-:Y:S01]  /*6bc0*/  @!PT LDS RZ, [RZ] ;  /* 0x00000000fffff984 */ /* 0x000fe20000000800 */
[----:B------:R-:W-:Y:S03]  /*6bd0*/  LDGSTS.E.BYPASS.128 [R4+0x4800], desc[UR8][R110.64] ;  /* 0x048000006e047fae */ /* 0x000fe6000b981808 */
[C---:B-----5:R-:W-:Y:S01]  /*6be0*/  HMMA.16816.F16 R76, R68.reuse, R32, R76 ;  /* 0x00000020444c723c */ /* 0x060fe2000000084c */
[----:B------:R3:W-:Y:S04]  /*6bf0*/  LDGSTS.E.BYPASS.128 [R4+0x5100], desc[UR8][R134.64] ;  /* 0x0510000086047fae */ /* 0x0007e8000b981808 */
[----:B------:R4:W-:Y:S03]  /*6c00*/  LDGSTS.E.BYPASS.128 [R4+0x5a00], desc[UR8][R132.64] ;  /* 0x05a0000084047fae */ /* 0x0009e6000b981808 */
[----:B------:R-:W-:Y:S01]  /*6c10*/  HMMA.16816.F16 R78, R68, R34, R78 ;  /* 0x00000022444e723c */ /* 0x000fe2000000084e */
[----:B------:R5:W-:Y:S04]  /*6c20*/  LDGSTS.E.BYPASS.128 [R4+0x6300], desc[UR8][R112.64] ;  /* 0x0630000070047fae */ /* 0x000be8000b981808 */
[----:B------:R-:W-:Y:S01]  /*6c30*/  LDGSTS.E.BYPASS.128 [R4+0xb400], desc[UR8][R126.64+0x280] ;  /* 0x0b4002807e047fae */ /* 0x000fe2000b981808 */
[----:B---3--:R-:W-:-:S02]  /*6c40*/  IADD3 R134, P2, PT, R122, 0x6c000, RZ ;  /* 0x0006c0007a867810 */ /* 0x008fc40007f5e0ff */
[C---:B------:R-:W-:Y:S01]  /*6c50*/  HMMA.16816.F16 R96, R68.reuse, R40, R96 ;  /* 0x000000284460723c */ /* 0x040fe20000000860 */
[----:B------:R-:W-:Y:S01]  /*6c60*/  LDGSTS.E.BYPASS.128 [R4+0xbd00], desc[UR8][R130.64+0x280] ;  /* 0x0bd0028082047fae */ /* 0x000fe2000b981808 */
[C---:B----4-:R-:W-:Y:S01]  /*6c70*/  IADD3 R132, P0, PT, R122.reuse, 0x60000, RZ ;  /* 0x000600007a847810 */ /* 0x050fe20007f1e0ff */
[--C-:B------:R-:W-:Y:S02]  /*6c80*/  IMAD.X R135, RZ, RZ, R123.reuse, P2 ;  /* 0x000000ffff877224 */ /* 0x100fe400010e067b */
[----:B------:R-:W-:Y:S02]  /*6c90*/  LDGSTS.E.BYPASS.128 [R4+0xc600], desc[UR8][R128.64+0x280] ;  /* 0x0c60028080047fae */ /* 0x000fe4000b981808 */
[----:B------:R-:W-:Y:S01]  /*6ca0*/  IMAD.X R133, RZ, RZ, R123, P0 ;  /* 0x000000ffff857224 */ /* 0x000fe200000e067b */
[----:B------:R-:W-:Y:S01]  /*6cb0*/  HMMA.16816.F16 R106, R68, R42, R106 ;  /* 0x0000002a446a723c */ /* 0x000fe2000000086a */
[----:B------:R-:W-:Y:S01]  /*6cc0*/  LDGSTS.E.BYPASS.128 [R4+0xcf00], desc[UR8][R124.64+0x280] ;  /* 0x0cf002807c047fae */ /* 0x000fe2000b981808 */
[----:B------:R-:W-:-:S03]  /*6cd0*/  IADD3 R136, P0, PT, R122, 0x68000, RZ ;  /* 0x000680007a887810 */ /* 0x000fc60007f1e0ff */
[----:B------:R-:W0:Y:S02]  /*6ce0*/  LDGDEPBAR ;  /* 0x00000000000079af */ /* 0x000e240000000000 */
[----:B------:R-:W-:Y:S01]  /*6cf0*/  IMAD.X R137, RZ, RZ, R123, P0 ;  /* 0x000000ffff897224 */ /* 0x000fe200000e067b */
[C---:B-1----:R-:W-:Y:S08]  /*6d00*/  HMMA.16816.F16 R100, R72.reuse, R52, R100 ;  /* 0x000000344864723c */ /* 0x042ff00000000864 */
[C---:B--2---:R-:W-:Y:S08]  /*6d10*/  HMMA.16816.F16 R98, R72.reuse, R36, R98 ;  /* 0x000000244862723c */ /* 0x044ff00000000862 */
[----:B------:R-:W-:Y:S01]  /*6d20*/  HMMA.16816.F16 R104, R72, R38, R104 ;  /* 0x000000264868723c */ /* 0x000fe20000000868 */
[----:B------:R-:W-:-:S04]  /*6d30*/  DEPBAR.LE SB0, 0x2 ;  /* 0x000080800000791a */ /* 0x000fc80000000000 */
[----:B------:R-:W-:Y:S03]  /*6d40*/  BAR.SYNC.DEFER_BLOCKING 0x0 ;  /* 0x0000000000007b1d */ /* 0x000fe60000010000 */
[C---:B------:R-:W-:Y:S08]  /*6d50*/  HMMA.16816.F16 R76, R56.reuse, R36, R76 ;  /* 0x00000024384c723c */ /* 0x040ff0000000084c */
[----:B------:R-:W-:Y:S08]  /*6d60*/  HMMA.16816.F16 R78, R56, R38, R78 ;  /* 0x00000026384e723c */ /* 0x000ff0000000084e */
[----:B------:R-:W-:Y:S01]  /*6d70*/  HMMA.16816.F16 R108, R72, R54, R108 ;  /* 0x00000036486c723c */ /* 0x000fe2000000086c */
[----:B------:R-:W-:Y:S07]  /*6d80*/  LDSM.16.MT88.4 R40, [R89] ;  /* 0x000000005928783b */ /* 0x000fee0000004200 */
[C---:B------:R-:W-:Y:S01]  /*6d90*/  HMMA.16816.F16 R96, R56.reuse, R52, R96 ;  /* 0x000000343860723c */ /* 0x040fe20000000860 */
[----:B------:R-:W1:Y:S04]  /*6da0*/  LDSM.16.M88.4 R36, [R87] ;  /* 0x000000005724783b */ /* 0x000e680000000200 */
[----:B------:R-:W2:Y:S03]  /*6db0*/  LDSM.16.M88.4 R32, [R88] ;  /* 0x000000005820783b */ /* 0x000ea60000000200 */
[----:B------:R-:W-:Y:S01]  /*6dc0*/  HMMA.16816.F16 R106, R56, R54, R106 ;  /* 0x00000036386a723c */ /* 0x000fe2000000086a */
[----:B------:R-:W3:Y:S04]  /*6dd0*/  LDSM.16.MT88.4 R52, [R86] ;  /* 0x000000005634783b */ /* 0x000ee80000004200 */
[----:B------:R-:W-:Y:S03]  /*6de0*/  LDSM.16.M88.4 R68, [R84] ;  /* 0x000000005444783b */ /* 0x000fe60000000200 */
[C---:B------:R-:W-:Y:S01]  /*6df0*/  HMMA.16816.F16 R100, R60.reuse, R48, R100 ;  /* 0x000000303c64723c */ /* 0x040fe20000000864 */
[----:B------:R-:W-:Y:S04]  /*6e00*/  LDSM.16.M88.4 R72, [R83] ;  /* 0x000000005348783b */ /* 0x000fe80000000200 */
[----:B------:R-:W-:Y:S03]  /*6e10*/  LDSM.16.MT88.4 R56, [R11] ;  /* 0x000000000b38783b */ /* 0x000fe60000004200 */
[C---:B-----5:R-:W-:Y:S08]  /*6e20*/  HMMA.16816.F16 R112, R60.reuse, R64, R98 ;  /* 0x000000403c70723c */ /* 0x060ff00000000862 */
[C---:B------:R-:W-:Y:S08]  /*6e30*/  HMMA.16816.F16 R108, R60.reuse, R50, R108 ;  /* 0x000000323c6c723c */ /* 0x040ff0000000086c */
[----:B------:R-:W-:Y:S01]  /*6e40*/  HMMA.16816.F16 R98, R60, R66, R104 ;  /* 0x000000423c62723c */ /* 0x000fe20000000868 */
[----:B------:R-:W-:Y:S07]  /*6e50*/  LDSM.16.M88.4 R60, [R27] ;  /* 0x000000001b3c783b */ /* 0x000fee0000000200 */
[C---:B------:R-:W-:Y:S08]  /*6e60*/  HMMA.16816.F16 R76, R44.reuse, R64, R76 ;  /* 0x000000402c4c723c */ /* 0x040ff0000000084c */
[C---:B------:R-:W-:Y:S01]  /*6e70*/  HMMA.16816.F16 R78, R44.reuse, R66, R78 ;  /* 0x000000422c4e723c */ /* 0x040fe2000000084e */
[----:B------:R-:W4:Y:S07]  /*6e80*/  LDSM.16.MT88.4 R64, [R85] ;  /* 0x000000005540783b */ /* 0x000f2e0000004200 */
[C---:B------:R-:W-:Y:S08]  /*6e90*/  HMMA.16816.F16 R48, R44.reuse, R48, R96 ;  /* 0x000000302c30723c */ /* 0x040ff00000000860 */
[----:B------:R-:W-:Y:S01]  /*6ea0*/  HMMA.16816.F16 R110, R44, R50, R106 ;  /* 0x000000322c6e723c */ /* 0x000fe2000000086a */
[----:B------:R-:W-:Y:S07]  /*6eb0*/  LDSM.16.M88.4 R44, [R25] ;  /* 0x00000000192c783b */ /* 0x000fee0000000200 */
[C---:B-1----:R-:W-:Y:S08]  /*6ec0*/  HMMA.16816.F16 R96, R40.reuse, R36, R100 ;  /* 0x000000242860723c */ /* 0x042ff00000000864 */
[C---:B------:R-:W-:Y:S08]  /*6ed0*/  HMMA.16816.F16 R100, R40.reuse, R38, R108 ;  /* 0x000000262864723c */ /* 0x040ff0000000086c */
[C---:B--2---:R-:W-:Y:S08]  /*6ee0*/  HMMA.16816.F16 R112, R40.reuse, R32, R112 ;  /* 0x000000202870723c */ /* 0x044ff00000000870 */
[----:B------:R-:W-:Y:S01]  /*6ef0*/  HMMA.16816.F16 R98, R40, R34, R98 ;  /* 0x000000222862723c */ /* 0x000fe20000000862 */
[----:B------:R-:W-:Y:S07]  /*6f00*/  LDSM.16.MT88.4 R40, [R15] ;  /* 0x000000000f28783b */ /* 0x000fee0000004200 */
[C---:B---3--:R-:W-:Y:S08]  /*6f10*/  HMMA.16816.F16 R104, R52.reuse, R32, R76 ;  /* 0x000000203468723c */ /* 0x048ff0000000084c */
[C---:B------:R-:W-:Y:S01]  /*6f20*/  HMMA.16816.F16 R106, R52.reuse, R34, R78 ;  /* 0x00000022346a723c */ /* 0x040fe2000000084e */
[----:B------:R-:W1:Y:S04]  /*6f30*/  LDSM.16.MT88.4 R76, [R82] ;  /* 0x00000000524c783b */ /* 0x000e680000004200 */
[----:B------:R-:W-:Y:S03]  /*6f40*/  LDSM.16.MT88.4 R32, [R10] ;  /* 0x000000000a20783b */ /* 0x000fe60000004200 */
[C---:B------:R-:W-:Y:S01]  /*6f50*/  HMMA.16816.F16 R108, R52.reuse, R36, R48 ;  /* 0x00000024346c723c */ /* 0x040fe20000000830 */
[----:B------:R-:W-:Y:S07]  /*6f60*/  LDSM.16.M88.4 R48, [R28] ;  /* 0x000000001c30783b */ /* 0x000fee0000000200 */
[----:B------:R-:W-:Y:S01]  /*6f70*/  HMMA.16816.F16 R110, R52, R38, R110 ;  /* 0x00000026346e723c */ /* 0x000fe2000000086e */
[----:B------:R-:W2:Y:S04]  /*6f80*/  LDSM.16.MT88.4 R52, [R13] ;  /* 0x000000000d34783b */ /* 0x000ea80000004200 */
[----:B------:R-:W3:Y:S03]  /*6f90*/  LDSM.16.M88.4 R36, [R26] ;  /* 0x000000001a24783b */ /* 0x000ee60000000200 */
[C---:B----4-:R-:W-:Y:S01]  /*6fa0*/  HMMA.16816.F16 R112, R64.reuse, R68, R112 ;  /* 0x000000444070723c */ /* 0x050fe20000000870 */
[----:B------:R-:W-:Y:S01]  /*6fb0*/  @!PT LDS RZ, [RZ] ;  /* 0x00000000fffff984 */ /* 0x000fe20000000800 */
[----:B------:R-:W-:Y:S01]  /*6fc0*/  @!PT LDS RZ, [RZ] ;  /* 0x00000000fffff984 */ /* 0x000fe20000000800 */
[----:B------:R-:W-:Y:S01]  /*6fd0*/  @!PT LDS RZ, [RZ] ;  /* 0x00000000fffff984 */ /* 0x000fe20000000800 */
[----:B------:R4:W-:Y:S04]  /*6fe0*/  LDGSTS.E.BYPASS.128 [R4], desc[UR8][R132.64] ;  /* 0x0000000084047fae */ /* 0x0009e8000b981808 */
[----:B------:R-:W-:Y:S03]  /*6ff0*/  LDGSTS.E.BYPASS.128 [R4+0x900], desc[UR8][R138.64] ;  /* 0x009000008a047fae */ /* 0x000fe6000b981808 */
[----:B------:R-:W-:Y:S01]  /*7000*/  HMMA.16816.F16 R98, R64, R70, R98 ;  /* 0x000000464062723c */ /* 0x000fe20000000862 */
[----:B------:R-:W-:Y:S04]  /*7010*/  LDGSTS.E.BYPASS.128 [R4+0x1200], desc[UR8][R136.64] ;  /* 0x0120000088047fae */ /* 0x000fe8000b981808 */
[----:B------:R5:W-:Y:S01]  /*7020*/  LDGSTS.E.BYPASS.128 [R4+0x1b00], desc[UR8][R134.64] ;  /* 0x01b0000086047fae */ /* 0x000be2000b981808 */
[----:B----4-:R-:W-:-:S02]  /*7030*/  IADD3 R132, P2, PT, R122, 0x78000, RZ ;  /* 0x000780007a847810 */ /* 0x010fc40007f5e0ff */
[C---:B------:R-:W-:Y:S01]  /*7040*/  HMMA.16816.F16 R96, R64.reuse, R72, R96 ;  /* 0x000000484060723c */ /* 0x040fe20000000860 */
[----:B------:R-:W-:Y:S02]  /*7050*/  LDGSTS.E.BYPASS.128 [R4+0x6c00], desc[UR8][R126.64+0x300] ;  /* 0x06c003007e047fae */ /* 0x000fe4000b981808 */
[----:B------:R-:W-:Y:S02]  /*7060*/  IMAD.X R133, RZ, RZ, R123, P2 ;  /* 0x000000ffff857224 */ /* 0x000fe400010e067b */
[----:B------:R-:W-:Y:S03]  /*7070*/  LDGSTS.E.BYPASS.128 [R4+0x7500], desc[UR8][R130.64+0x300] ;  /* 0x0750030082047fae */ /* 0x000fe6000b981808 */
[----:B------:R-:W-:Y:S01]  /*7080*/  HMMA.16816.F16 R100, R64, R74, R100 ;  /* 0x0000004a4064723c */ /* 0x000fe20000000864 */
[----:B------:R-:W-:Y:S01]  /*7090*/  LDGSTS.E.BYPASS.128 [R4+0x7e00], desc[UR8][R128.64+0x300] ;  /* 0x07e0030080047fae */ /* 0x000fe2000b981808 */
[----:B-----5:R-:W-:-:S03]  /*70a0*/  IADD3 R134, P1, PT, R122, 0x74000, RZ ;  /* 0x000740007a867810 */ /* 0x020fc60007f3e0ff */
[----:B------:R-:W-:Y:S01]  /*70b0*/  LDGSTS.E.BYPASS.128 [R4+0x8700], desc[UR8][R124.64+0x300] ;  /* 0x087003007c047fae */ /* 0x000fe2000b981808 */
[----:B------:R-:W-:Y:S02]  /*70c0*/  IADD3.X R135, PT, PT, RZ, R123, RZ, P1, !PT ;  /* 0x0000007bff877210 */ /* 0x000fe40000ffe4ff */
[----:B-1----:R-:W-:Y:S01]  /*70d0*/  HMMA.16816.F16 R104, R76, R68, R104 ;  /* 0x000000444c68723c */ /* 0x002fe20000000868 */
[----:B------:R-:W0:Y:S01]  /*70e0*/  LDGDEPBAR ;  /* 0x00000000000079af */ /* 0x000e220000000000 */
[----:B------:R-:W-:-:S04]  /*70f0*/  IADD3 R138, P1, PT, R122, 0x84000, RZ ;  /* 0x000840007a8a7810 */ /* 0x000fc80007f3e0ff */
[----:B------:R-:W-:Y:S02]  /*7100*/  IADD3.X R139, PT, PT, RZ, R123, RZ, P1, !PT ;  /* 0x0000007bff8b7210 */ /* 0x000fe40000ffe4ff */
[C---:B------:R-:W-:Y:S08]  /*7110*/  HMMA.16816.F16 R106, R76.reuse, R70, R106 ;  /* 0x000000464c6a723c */ /* 0x040ff0000000086a */
[C---:B------:R-:W-:Y:S08]  /*7120*/  HMMA.16816.F16 R108, R76.reuse, R72, R108 ;  /* 0x000000484c6c723c */ /* 0x040ff0000000086c */
[----:B------:R-:W-:Y:S01]  /*7130*/  HMMA.16816.F16 R110, R76, R74, R110 ;  /* 0x0000004a4c6e723c */ /* 0x000fe2000000086e */
[----:B------:R-:W-:-:S04]  /*7140*/  DEPBAR.LE SB0, 0x2 ;  /* 0x000080800000791a */ /* 0x000fc80000000000 */
[----:B------:R-:W-:Y:S03]  /*7150*/  BAR.SYNC.DEFER_BLOCKING 0x0 ;  /* 0x0000000000007b1d */ /* 0x000fe60000010000 */
[C---:B--2---:R-:W-:Y:S08]  /*7160*/  HMMA.16816.F16 R112, R52.reuse, R48, R112 ;  /* 0x000000303470723c */ /* 0x044ff00000000870 */
[C---:B------:R-:W-:Y:S08]  /*7170*/  HMMA.16816.F16 R98, R52.reuse, R50, R98 ;  /* 0x000000323462723c */ /* 0x040ff00000000862 */
[C---:B------:R-:W-:Y:S01]  /*7180*/  HMMA.16816.F16 R96, R52.reuse, R60, R96 ;  /* 0x0000003c3460723c */ /* 0x040fe20000000860 */
[----:B------:R-:W-:Y:S07]  /*7190*/  LDSM.16.MT88.4 R64, [R7] ;  /* 0x000000000740783b */ /* 0x000fee0000004200 */
[----:B------:R-:W-:Y:S01]  /*71a0*/  HMMA.16816.F16 R100, R52, R62, R100 ;  /* 0x0000003e3464723c */ /* 0x000fe20000000864 */
[----:B------:R-:W1:Y:S04]  /*71b0*/  LDSM.16.M88.4 R72, [R24] ;  /* 0x000000001848783b */ /* 0x000e680000000200 */
[----:B------:R-:W2:Y:S03]  /*71c0*/  LDSM.16.M88.4 R68, [R23] ;  /* 0x000000001744783b */ /* 0x000ea60000000200 */
[C---:B------:R-:W-:Y:S01]  /*71d0*/  HMMA.16816.F16 R104, R56.reuse, R48, R104 ;  /* 0x000000303868723c */ /* 0x040fe20000000868 */
[----:B------:R-:W-:Y:S07]  /*71e0*/  LDSM.16.M88.4 R52, [R21] ;  /* 0x000000001534783b */ /* 0x000fee0000000200 */
[C---:B------:R-:W-:Y:S01]  /*71f0*/  HMMA.16816.F16 R106, R56.reuse, R50, R106 ;  /* 0x00000032386a723c */ /* 0x040fe2000000086a */
[----:B------:R-:W-:Y:S07]  /*7200*/  LDSM.16.M88.4 R48, [R22] ;  /* 0x000000001630783b */ /* 0x000fee0000000200 */
[C---:B------:R-:W-:Y:S08]  /*7210*/  HMMA.16816.F16 R108, R56.reuse, R60, R108 ;  /* 0x0000003c386c723c */ /* 0x040ff0000000086c */
[----:B------:R-:W-:Y:S01]  /*7220*/  HMMA.16816.F16 R110, R56, R62, R110 ;  /* 0x0000003e386e723c */ /* 0x000fe2000000086e */
[----:B------:R-:W4:Y:S04]  /*7230*/  LDSM.16.MT88.4 R60, [R9] ;  /* 0x00000000093c783b */ /* 0x000f280000004200 */
[----:B------:R-:W5:Y:S03]  /*7240*/  LDSM.16.MT88.4 R56, [R18] ;  /* 0x000000001238783b */ /* 0x000f660000004200 */
[C---:B---3--:R-:W-:Y:S08]  /*7250*/  HMMA.16816.F16 R112, R32.reuse, R36, R112 ;  /* 0x000000242070723c */ /* 0x048ff00000000870 */
[C---:B------:R-:W-:Y:S08]  /*7260*/  HMMA.16816.F16 R98, R32.reuse, R38, R98 ;  /* 0x000000262062723c */ /* 0x040ff00000000862 */
[C---:B------:R-:W-:Y:S08]  /*7270*/  HMMA.16816.F16 R96, R32.reuse, R44, R96 ;  /* 0x0000002c2060723c */ /* 0x040ff00000000860 */
[----:B------:R-:W-:Y:S01]  /*7280*/  HMMA.16816.F16 R100, R32, R46, R100 ;  /* 0x0000002e2064723c */ /* 0x000fe20000000864 */
[----:B------:R-:W3:Y:S07]  /*7290*/  LDSM.16.MT88.4 R32, [R14] ;  /* 0x000000000e20783b */ /* 0x000eee0000004200 */
[----:B-1----:R-:W-:Y:S08]  /*72a0*/  HMMA.16816.F16 R112, R64, R72, R112 ;  /* 0x000000484070723c */ /* 0x002ff00000000870 */
[C---:B------:R-:W-:Y:S08]  /*72b0*/  HMMA.16816.F16 R76, R40.reuse, R36, R104 ;  /* 0x00000024284c723c */ /* 0x040ff00000000868 */
[C---:B------:R-:W-:Y:S08]  /*72c0*/  HMMA.16816.F16 R78, R40.reuse, R38, R106 ;  /* 0x00000026284e723c */ /* 0x040ff0000000086a */
[----:B------:R-:W-:Y:S08]  /*72d0*/  HMMA.16816.F16 R108, R40, R44, R108 ;  /* 0x0000002c286c723c */ /* 0x000ff0000000086c */
[C---:B------:R-:W-:Y:S08]  /*72e0*/  HMMA.16816.F16 R98, R64.reuse, R74, R98 ;  /* 0x0000004a4062723c */ /* 0x040ff00000000862 */
[----:B--2---:R-:W-:Y:S08]  /*72f0*/  HMMA.16816.F16 R36, R64, R68, R96 ;  /* 0x000000444024723c */ /* 0x004ff00000000860 */
[----:B------:R-:W-:Y:S01]  /*7300*/  HMMA.16816.F16 R106, R40, R46, R110 ;  /* 0x0000002e286a723c */ /* 0x000fe2000000086e */
[C---:B------:R-:W-:Y:S01]  /*7310*/  IADD3 R110, P0, PT, R122.reuse, 0x70000, RZ ;  /* 0x000700007a6e7810 */ /* 0x040fe20007f1e0ff */
[----:B------:R-:W-:Y:S04]  /*7320*/  LDSM.16.MT88.4 R40, [R16] ;  /* 0x000000001028783b */ /* 0x000fe80000004200 */
[----:B------:R-:W-:Y:S01]  /*7330*/  IMAD.X R111, RZ, RZ, R123, P0 ;  /* 0x000000ffff6f7224 */ /* 0x000fe200000e067b */
[----:B------:R-:W-:Y:S01]  /*7340*/  LDSM.16.M88.4 R44, [R30] ;  /* 0x000000001e2c783b */ /* 0x000fe20000000200 */
[----:B------:R-:W-:Y:S08]  /*7350*/  HMMA.16816.F16 R64, R64, R70, R100 ;  /* 0x000000464040723c */ /* 0x000ff00000000864 */
[----:B----4-:R-:W-:Y:S01]  /*7360*/  HMMA.16816.F16 R100, R60, R48, R112 ;  /* 0x000000303c64723c */ /* 0x010fe20000000870 */
[----:B------:R-:W-:-:S05]  /*7370*/  IADD3 R112, P0, PT, R122, 0x7c000, RZ ;  /* 0x0007c0007a707810 */ /* 0x000fca0007f1e0ff */
[----:B------:R-:W-:Y:S02]  /*7380*/  IMAD.X R113, RZ, RZ, R123, P0 ;  /* 0x000000ffff717224 */ /* 0x000fe400000e067b */
[----:B-----5:R-:W-:Y:S08]  /*7390*/  HMMA.16816.F16 R96, R56, R68, R108 ;  /* 0x000000443860723c */ /* 0x020ff0000000086c */
[----:B------:R-:W-:Y:S08]  /*73a0*/  HMMA.16816.F16 R104, R60, R50, R98 ;  /* 0x000000323c68723c */ /* 0x000ff00000000862 */
[C---:B------:R-:W-:Y:S08]  /*73b0*/  HMMA.16816.F16 R76, R56.reuse, R72, R76 ;  /* 0x00000048384c723c */ /* 0x040ff0000000084c */
[C---:B------:R-:W-:Y:S01]  /*73c0*/  HMMA.16816.F16 R78, R56.reuse, R74, R78 ;  /* 0x0000004a384e723c */ /* 0x040fe2000000084e */
[----:B------:R-:W-:Y:S07]  /*73d0*/  LDSM.16.MT88.4 R72, [R5] ;  /* 0x000000000548783b */ /* 0x000fee0000004200 */
[----:B------:R-:W-:Y:S01]  /*73e0*/  HMMA.16816.F16 R106, R56, R70, R106 ;  /* 0x00000046386a723c */ /* 0x000fe2000000086a */
[----:B------:R-:W1:Y:S04]  /*73f0*/  LDSM.16.M88.4 R68, [R20] ;  /* 0x000000001444783b */ /* 0x000e680000000200 */
[----:B------:R-:W-:Y:S03]  /*7400*/  LDSM.16.M88.4 R56, [R29] ;  /* 0x000000001d38783b */ /* 0x000fe60000000200 */
[C---:B------:R-:W-:Y:S01]  /*7410*/  HMMA.16816.F16 R98, R60.reuse, R52, R36 ;  /* 0x000000343c62723c */ /* 0x040fe20000000824 */
[----:B------:R-:W-:Y:S07]  /*7420*/  LDSM.16.MT88.4 R36, [R8] ;  /* 0x000000000824783b */ /* 0x000fee0000004200 */
[----:B------:R-:W-:Y:S01]  /*7430*/  HMMA.16816.F16 R108, R60, R54, R64 ;  /* 0x000000363c6c723c */ /* 0x000fe20000000840 */
[----:B------:R-:W2:Y:S04]  /*7440*/  LDSM.16.M88.4 R64, [R17] ;  /* 0x000000001140783b */ /* 0x000ea80000000200 */
[----:B------:R-:W4:Y:S03]  /*7450*/  LDSM.16.MT88.4 R60, [R19] ;  /* 0x00000000133c783b */ /* 0x000f260000004200 */
[C---:B---3--:R-:W-:Y:S01]  /*7460*/  HMMA.16816.F16 R76, R32.reuse, R48, R76 ;  /* 0x00000030204c723c */ /* 0x048fe2000000084c */
[----:B------:R-:W-:Y:S01]  /*7470*/  @!PT LDS RZ, [RZ] ;  /* 0x00000000fffff984 */ /* 0x000fe20000000800 */
[----:B------:R-:W-:Y:S01]  /*7480*/  @!PT LDS RZ, [RZ] ;  /* 0x00000000fffff984 */ /* 0x000fe20000000800 */
[----:B------:R-:W-:Y:S01]  /*7490*/  @!PT LDS RZ, [RZ] ;  /* 0x00000000fffff984 */ /* 0x000fe20000000800 */
[----:B------:R-:W-:Y:S04]  /*74a0*/  LDGSTS.E.BYPASS.128 [R4+0x2400], desc[UR8][R110.64] ;  /* 0x024000006e047fae */ /* 0x000fe8000b981808 */
[----:B------:R3:W-:Y:S03]  /*74b0*/  LDGSTS.E.BYPASS.128 [R4+0x2d00], desc[UR8][R134.64] ;  /* 0x02d0000086047fae */ /* 0x0007e6000b981808 */
[C---:B------:R-:W-:Y:S01]  /*74c0*/  HMMA.16816.F16 R78, R32.reuse, R50, R78 ;  /* 0x00000032204e723c */ /* 0x040fe2000000084e */
[----:B------:R5:W-:Y:S04]  /*74d0*/  LDGSTS.E.BYPASS.128 [R4+0x3600], desc[UR8][R132.64] ;  /* 0x0360000084047fae */ /* 0x000be8000b981808 */
[----:B------:R4:W-:Y:S03]  /*74e0*/  LDGSTS.E.BYPASS.128 [R4+0x3f00], desc[UR8][R112.64] ;  /* 0x03f0000070047fae */ /* 0x0009e6000b981808 */
[----:B------:R-:W-:Y:S01]  /*74f0*/  HMMA.16816.F16 R96, R32, R52, R96 ;  /* 0x000000342060723c */ /* 0x000fe20000000860 */
[----:B------:R-:W-:Y:S01]  /*7500*/  LDGSTS.E.BYPASS.128 [R4+0x9000], desc[UR8][R126.64+0x380] ;  /* 0x090003807e047fae */ /* 0x000fe2000b981808 */
[----:B---3--:R-:W-:-:S03]  /*7510*/  IADD3 R134, P2, PT, R122, 0x8c000, RZ ;  /* 0x0008c0007a867810 */ /* 0x008fc60007f5e0ff */
[----:B------:R-:W-:Y:S01]  /*7520*/  LDGSTS.E.BYPASS.128 [R4+0x9900], desc[UR8][R130.64+0x380] ;  /* 0x0990038082047fae */ /* 0x000fe2000b981808 */
[C---:B-----5:R-:W-:Y:S01]  /*7530*/  IADD3 R132, P0, PT, R122.reuse, 0x80000, RZ ;  /* 0x000800007a847810 */ /* 0x060fe20007f1e0ff */
[--C-:B------:R-:W-:Y:S01]  /*7540*/  IMAD.X R135, RZ, RZ, R123.reuse, P2 ;  /* 0x000000ffff877224 */ /* 0x100fe200010e067b */
[----:B------:R-:W-:Y:S01]  /*7550*/  HMMA.16816.F16 R106, R32, R54, R106 ;  /* 0x00000036206a723c */ /* 0x000fe2000000086a */
[----:B------:R-:W-:Y:S02]  /*7560*/  LDGSTS.E.BYPASS.128 [R4+0xa200], desc[UR8][R128.64+0x380] ;  /* 0x0a20038080047fae */ /* 0x000fe4000b981808 */
[--C-:B------:R-:W-:Y:S01]  /*7570*/  IMAD.X R133, RZ, RZ, R123.reuse, P0 ;  /* 0x000000ffff857224 */ /* 0x100fe200000e067b */
[----:B------:R-:W-:Y:S01]  /*7580*/  IADD3 R136, P0, PT, R122, 0x88000, RZ ;  /* 0x000880007a887810 */ /* 0x000fe20007f1e0ff */
[----:B------:R-:W-:Y:S03]  /*7590*/  LDGSTS.E.BYPASS.128 [R4+0xab00], desc[UR8][R124.64+0x380] ;  /* 0x0ab003807c047fae */ /* 0x000fe6000b981808 */
[----:B-1----:R-:W-:Y:S01]  /*75a0*/  HMMA.16816.F16 R100, R72, R68, R100 ;  /* 0x000000444864723c */ /* 0x002fe20000000864 */
[----:B------:R-:W0:Y:S01]  /*75b0*/  LDGDEPBAR ;  /* 0x00000000000079af */ /* 0x000e220000000000 */
[----:B------:R-:W-:-:S06]  /*75c0*/  IMAD.X R137, RZ, RZ, R123, P0 ;  /* 0x000000ffff897224 */ /* 0x000fcc00000e067b */
[C---:B------:R-:W-:Y:S08]  /*75d0*/  HMMA.16816.F16 R104, R72.reuse, R70, R104 ;  /* 0x000000464868723c */ /* 0x040ff00000000868 */
[C---:B--2---:R-:W-:Y:S08]  /*75e0*/  HMMA.16816.F16 R98, R72.reuse, R64, R98 ;  /* 0x000000404862723c */ /* 0x044ff00000000862 */
[----:B------:R-:W-:Y:S01]  /*75f0*/  HMMA.16816.F16 R108, R72, R66, R108 ;  /* 0x00000042486c723c */ /* 0x000fe2000000086c */
[----:B------:R-:W-:-:S04]  /*7600*/  DEPBAR.LE SB0, 0x2 ;  /* 0x000080800000791a */ /* 0x000fc80000000000 */
[----:B------:R-:W-:Y:S03]  /*7610*/  BAR.SYNC.DEFER_BLOCKING 0x0 ;  /* 0x0000000000007b1d */ /* 0x000fe60000010000 */
[C---:B----4-:R-:W-:Y:S08]  /*7620*/  HMMA.16816.F16 R76, R60.reuse, R68, R76 ;  /* 0x000000443c4c723c */ /* 0x050ff0000000084c */
[C---:B------:R-:W-:Y:S08]  /*7630*/  HMMA.16816.F16 R78, R60.reuse, R70, R78 ;  /* 0x000000463c4e723c */ /* 0x040ff0000000084e */
[C---:B------:R-:W-:Y:S01]  /*7640*/  HMMA.16816.F16 R96, R60.reuse, R64, R96 ;  /* 0x000000403c60723c */ /* 0x040fe20000000860 */
[----:B------:R-:W-:Y:S07]  /*7650*/  LDSM.16.MT88.4 R48, [R121] ;  /* 0x000000007930783b */ /* 0x000fee0000004200 */
[----:B------:R-:W-:Y:S01]  /*7660*/  HMMA.16816.F16 R106, R60, R66, R106 ;  /* 0x000000423c6a723c */ /* 0x000fe2000000086a */
[----:B------:R-:W1:Y:S04]  /*7670*/  LDSM.16.M88.4 R32, [R120] ;  /* 0x000000007820783b */ /* 0x000e680000000200 */
[----:B------:R-:W2:Y:S03]  /*7680*/  LDSM.16.M88.4 R52, [R119] ;  /* 0x000000007734783b */ /* 0x000ea60000000200 */
[C---:B------:R-:W-:Y:S01]  /*7690*/  HMMA.16816.F16 R100, R36.reuse, R56, R100 ;  /* 0x000000382464723c */ /* 0x040fe20000000864 */
[----:B------:R-:W3:Y:S04]  /*76a0*/  LDSM.16.MT88.4 R60, [R118] ;  /* 0x00000000763c783b */ /* 0x000ee80000004200 */
[----:B------:R-:W-:Y:S03]  /*76b0*/  LDSM.16.MT88.4 R64, [R116] ;  /* 0x000000007440783b */ /* 0x000fe60000004200 */
[C---:B------:R-:W-:Y:S01]  /*76c0*/  HMMA.16816.F16 R104, R36.reuse, R58, R104 ;  /* 0x0000003a2468723c */ /* 0x040fe20000000868 */
[----:B------:R-:W-:Y:S04]  /*76d0*/  LDSM.16.MT88.4 R68, [R95] ;  /* 0x000000005f44783b */ /* 0x000fe80000004200 */
[----:B------:R-:W-:Y:S03]  /*76e0*/  LDSM.16.M88.4 R72, [R114] ;  /* 0x000000007248783b */ /* 0x000fe60000000200 */
[C---:B------:R-:W-:Y:S08]  /*76f0*/  HMMA.16816.F16 R98, R36.reuse, R44, R98 ;  /* 0x0000002c2462723c */ /* 0x040ff00000000862 */
[----:B------:R-:W-:Y:S01]  /*7700*/  HMMA.16816.F16 R108, R36, R46, R108 ;  /* 0x0000002e246c723c */ /* 0x000fe2000000086c */
[----:B------:R-:W-:Y:S07]  /*7710*/  LDSM.16.MT88.4 R36, [R102] ;  /* 0x000000006624783b */ /* 0x000fee0000004200 */
[C---:B------:R-:W-:Y:S08]  /*7720*/  HMMA.16816.F16 R76, R40.reuse, R56, R76 ;  /* 0x00000038284c723c */ /* 0x040ff0000000084c */
[C---:B------:R-:W-:Y:S01]  /*7730*/  HMMA.16816.F16 R78, R40.reuse, R58, R78 ;  /* 0x0000003a284e723c */ /* 0x040fe2000000084e */
[----:B------:R-:W4:Y:S07]  /*7740*/  LDSM.16.M88.4 R56, [R94] ;  /* 0x000000005e38783b */ /* 0x000f2e0000000200 */
[C---:B------:R-:W-:Y:S08]  /*7750*/  HMMA.16816.F16 R44, R40.reuse, R44, R96 ;  /* 0x0000002c282c723c */ /* 0x040ff00000000860 */
[----:B------:R-:W-:Y:S01]  /*7760*/  HMMA.16816.F16 R110, R40, R46, R106 ;  /* 0x0000002e286e723c */ /* 0x000fe2000000086a */
[----:B------:R-:W5:Y:S07]  /*7770*/  LDSM.16.M88.4 R40, [R103] ;  /* 0x000000006728783b */ /* 0x000f6e0000000200 */
        /* <DEDUP_REMOVED lines=8> */
[----:B------:R-:W-:Y:S03]  /*7800*/  LDSM.16.M88.4 R32, [R91] ;  /* 0x000000005b20783b */ /* 0x000fe60000000200 */
[C---:B------:R-:W-:Y:S01]  /*7810*/  HMMA.16816.F16 R108, R60.reuse, R52, R44 ;  /* 0x000000343c6c723c */ /* 0x040fe2000000082c */
[----:B------:R-:W-:Y:S07]  /*7820*/  LDSM.16.M88.4 R44, [R92] ;  /* 0x000000005c2c783b */ /* 0x000fee0000000200 */
[----:B------:R-:W-:Y:S01]  /*7830*/  HMMA.16816.F16 R110, R60, R54, R110 ;  /* 0x000000363c6e723c */ /* 0x000fe2000000086e */
[----:B------:R-:W2:Y:S04]  /*7840*/  LDSM.16.M88.4 R60, [R115] ;  /* 0x00000000733c783b */ /* 0x000ea80000000200 */
[----:B------:R-:W3:Y:S03]  /*7850*/  LDSM.16.MT88.4 R52, [R93] ;  /* 0x000000005d34783b */ /* 0x000ee60000004200 */
[C---:B----4-:R-:W-:Y:S01]  /*7860*/  HMMA.16816.F16 R112, R36.reuse, R56, R112 ;  /* 0x000000382470723c */ /* 0x050fe20000000870 */
[----:B------:R-:W-:Y:S01]  /*7870*/  @!PT LDS RZ, [RZ] ;  /* 0x00000000fffff984 */ /* 0x000fe20000000800 */
[----:B------:R-:W-:Y:S01]  /*7880*/  @!PT LDS RZ, [RZ] ;  /* 0x00000000fffff984 */ /* 0x000fe20000000800 */
[----:B------:R-:W-:Y:S01]  /*7890*/  @!PT LDS RZ, [RZ] ;  /* 0x00000000fffff984 */ /* 0x000fe20000000800 */
[----:B------:R4:W-:Y:S04]  /*78a0*/  LDGSTS.E.BYPASS.128 [R4+0x4800], desc[UR8][R132.64] ;  /* 0x0480000084047fae */ /* 0x0009e8000b981808 */
[----:B------:R-:W-:Y:S03]  /*78b0*/  LDGSTS.E.BYPASS.128 [R4+0x5100], desc[UR8][R138.64] ;  /* 0x051000008a047fae */ /* 0x000fe6000b981808 */
[----:B------:R-:W-:Y:S01]  /*78c0*/  HMMA.16816.F16 R96, R36, R58, R96 ;  /* 0x0000003a2460723c */ /* 0x000fe20000000860 */
[----:B------:R-:W-:Y:S04]  /*78d0*/  LDGSTS.E.BYPASS.128 [R4+0x5a00], desc[UR8][R136.64] ;  /* 0x05a0000088047fae */ /* 0x000fe8000b981808 */
[----:B------:R1:W-:Y:S01]  /*78e0*/  LDGSTS.E.BYPASS.128 [R4+0x6300], desc[UR8][R134.64] ;  /* 0x0630000086047fae */ /* 0x0003e2000b981808 */
[----:B----4-:R-:W-:-:S02]  /*78f0*/  IADD3 R132, P2, PT, R122, 0x98000, RZ ;  /* 0x000980007a847810 */ /* 0x010fc40007f5e0ff */
[C---:B-----5:R-:W-:Y:S01]  /*7900*/  HMMA.16816.F16 R98, R36.reuse, R40, R98 ;  /* 0x000000282462723c */ /* 0x060fe20000000862 */
[----:B------:R-:W-:Y:S02]  /*7910*/  LDGSTS.E.BYPASS.128 [R4+0xb400], desc[UR8][R126.64+0x400] ;  /* 0x0b4004007e047fae */ /* 0x000fe4000b981808 */
[----:B------:R-:W-:Y:S02]  /*7920*/  IMAD.X R133, RZ, RZ, R123, P2 ;  /* 0x000000ffff857224 */ /* 0x000fe400010e067b */
[----:B------:R-:W-:Y:S03]  /*7930*/  LDGSTS.E.BYPASS.128 [R4+0xbd00], desc[UR8][R130.64+0x400] ;  /* 0x0bd0040082047fae */ /* 0x000fe6000b981808 */
[----:B------:R-:W-:Y:S01]  /*7940*/  HMMA.16816.F16 R100, R36, R42, R100 ;  /* 0x0000002a2464723c */ /* 0x000fe20000000864 */
[----:B------:R-:W-:Y:S01]  /*7950*/  LDGSTS.E.BYPASS.128 [R4+0xc600], desc[UR8][R128.64+0x400] ;  /* 0x0c60040080047fae */ /* 0x000fe2000b981808 */
[----:B-1----:R-:W-:-:S03]  /*7960*/  IADD3 R134, P1, PT, R122, 0x94000, RZ ;  /* 0x000940007a867810 */ /* 0x002fc60007f3e0ff */
[----:B------:R-:W-:Y:S01]  /*7970*/  LDGSTS.E.BYPASS.128 [R4+0xcf00], desc[UR8][R124.64+0x400] ;  /* 0x0cf004007c047fae */ /* 0x000fe2000b981808 */
[----:B------:R-:W-:Y:S02]  /*7980*/  IADD3.X R135, PT, PT, RZ, R123, RZ, P1, !PT ;  /* 0x0000007bff877210 */ /* 0x000fe40000ffe4ff */
[----:B------:R-:W-:Y:S01]  /*7990*/  HMMA.16816.F16 R104, R76, R56, R104 ;  /* 0x000000384c68723c */ /* 0x000fe20000000868 */
[----:B------:R-:W0:Y:S01]  /*79a0*/  LDGDEPBAR ;  /* 0x00000000000079af */ /* 0x000e220000000000 */
[----:B------:R-:W-:-:S05]  /*79b0*/  IADD3 R138, P1, PT, R122, 0xa4000, RZ ;  /* 0x000a40007a8a7810 */ /* 0x000fca0007f3e0ff */
[----:B------:R-:W-:Y:S01]  /*79c0*/  IMAD.X R139, RZ, RZ, R123, P1 ;  /* 0x000000ffff8b7224 */ /* 0x000fe200008e067b */
        /* <DEDUP_REMOVED lines=14> */
[----:B------:R-:W-:Y:S01]  /*7ab0*/  HMMA.16816.F16 R110, R68, R74, R110 ;  /* 0x0000004a446e723c */ /* 0x000fe2000000086e */
[----:B------:R-:W4:Y:S07]  /*7ac0*/  LDSM.16.MT88.4 R72, [R85] ;  /* 0x000000005548783b */ /* 0x000f2e0000004200 */
[----:B---3--:R-:W-:Y:S08]  /*7ad0*/  HMMA.16816.F16 R112, R52, R44, R112 ;  /* 0x0000002c3470723c */ /* 0x008ff00000000870 */
[C---:B------:R-:W-:Y:S08]  /*7ae0*/  HMMA.16816.F16 R104, R68.reuse, R60, R104 ;  /* 0x0000003c4468723c */ /* 0x040ff00000000868 */
[----:B------:R-:W-:Y:S01]  /*7af0*/  HMMA.16816.F16 R106, R68, R62, R106 ;  /* 0x0000003e446a723c */ /* 0x000fe2000000086a */
[----:B------:R-:W3:Y:S04]  /*7b00*/  LDSM.16.MT88.4 R68, [R86] ;  /* 0x000000005644783b */ /* 0x000ee80000004200 */
[----:B------:R-:W5:Y:S03]  /*7b10*/  LDSM.16.M88.4 R60, [R83] ;  /* 0x00000000533c783b */ /* 0x000f660000000200 */
[C---:B------:R-:W-:Y:S08]  /*7b20*/  HMMA.16816.F16 R96, R52.reuse, R46, R96 ;  /* 0x0000002e3460723c */ /* 0x040ff00000000860 */
[C---:B------:R-:W-:Y:S08]  /*7b30*/  HMMA.16816.F16 R98, R52.reuse, R32, R98 ;  /* 0x000000203462723c */ /* 0x040ff00000000862 */
[----:B------:R-:W-:Y:S01]  /*7b40*/  HMMA.16816.F16 R100, R52, R34, R100 ;  /* 0x000000223464723c */ /* 0x000fe20000000864 */
[----:B------:R-:W-:Y:S07]  /*7b50*/  LDSM.16.MT88.4 R52, [R11] ;  /* 0x000000000b34783b */ /* 0x000fee0000004200 */
[----:B-1----:R-:W-:Y:S08]  /*7b60*/  HMMA.16816.F16 R112, R36, R56, R112 ;  /* 0x000000382470723c */ /* 0x002ff00000000870 */
[C---:B------:R-:W-:Y:S08]  /*7b70*/  HMMA.16816.F16 R76, R48.reuse, R44, R104 ;  /* 0x0000002c304c723c */ /* 0x040ff00000000868 */
[C---:B------:R-:W-:Y:S01]  /*7b80*/  HMMA.16816.F16 R78, R48.reuse, R46, R106 ;  /* 0x0000002e304e723c */ /* 0x040fe2000000086a */
[----:B------:R-:W-:Y:S07]  /*7b90*/  LDSM.16.MT88.4 R44, [R10] ;  /* 0x000000000a2c783b */ /* 0x000fee0000004200 */
[----:B------:R-:W-:Y:S08]  /*7ba0*/  HMMA.16816.F16 R108, R48, R32, R108 ;  /* 0x00000020306c723c */ /* 0x000ff0000000086c */
[C---:B------:R-:W-:Y:S08]  /*7bb0*/  HMMA.16816.F16 R104, R36.reuse, R58, R96 ;  /* 0x0000003a2468723c */ /* 0x040ff00000000860 */
[----:B--2---:R-:W-:Y:S08]  /*7bc0*/  HMMA.16816.F16 R98, R36, R40, R98 ;  /* 0x000000282462723c */ /* 0x004ff00000000862 */
[----:B------:R-:W-:Y:S01]  /*7bd0*/  HMMA.16816.F16 R106, R48, R34, R110 ;  /* 0x00000022306a723c */ /* 0x000fe2000000086e */
[C---:B------:R-:W-:Y:S01]  /*7be0*/  IADD3 R110, P0, PT, R122.reuse, 0x90000, RZ ;  /* 0x000900007a6e7810 */ /* 0x040fe20007f1e0ff */
[----:B------:R-:W1:Y:S04]  /*7bf0*/  LDSM.16.MT88.4 R32, [R82] ;  /* 0x000000005220783b */ /* 0x000e680000004200 */
[----:B------:R-:W-:Y:S01]  /*7c00*/  IMAD.X R111, RZ, RZ, R123, P0 ;  /* 0x000000ffff6f7224 */ /* 0x000fe200000e067b */
[----:B------:R-:W-:Y:S01]  /*7c10*/  LDSM.16.M88.4 R48, [R26] ;  /* 0x000000001a30783b */ /* 0x000fe20000000200 */
[----:B------:R-:W-:Y:S08]  /*7c20*/  HMMA.16816.F16 R36, R36, R42, R100 ;  /* 0x0000002a2424723c */ /* 0x000ff00000000864 */
[----:B----4-:R-:W-:Y:S01]  /*7c30*/  HMMA.16816.F16 R100, R72, R64, R112 ;  /* 0x000000404864723c */ /* 0x010fe20000000870 */
[----:B------:R-:W-:-:S05]  /*7c40*/  IADD3 R112, P0, PT, R122, 0x9c000, RZ ;  /* 0x0009c0007a707810 */ /* 0x000fca0007f1e0ff */
[----:B------:R-:W-:Y:S02]  /*7c50*/  IMAD.X R113, RZ, RZ, R123, P0 ;  /* 0x000000ffff717224 */ /* 0x000fe400000e067b */
[C---:B---3--:R-:W-:Y:S08]  /*7c60*/  HMMA.16816.F16 R96, R68.reuse, R40, R108 ;  /* 0x000000284460723c */ /* 0x048ff0000000086c */
[C---:B------:R-:W-:Y:S08]  /*7c70*/  HMMA.16816.F16 R76, R68.reuse, R56, R76 ;  /* 0x00000038444c723c */ /* 0x040ff0000000084c */
[C---:B------:R-:W-:Y:S01]  /*7c80*/  HMMA.16816.F16 R78, R68.reuse, R58, R78 ;  /* 0x0000003a444e723c */ /* 0x040fe2000000084e */
[----:B------:R-:W-:Y:S07]  /*7c90*/  LDSM.16.M88.4 R56, [R27] ;  /* 0x000000001b38783b */ /* 0x000fee0000000200 */
[----:B------:R-:W-:Y:S01]  /*7ca0*/  HMMA.16816.F16 R106, R68, R42, R106 ;  /* 0x0000002a446a723c */ /* 0x000fe2000000086a */
[----:B------:R-:W2:Y:S04]  /*7cb0*/  LDSM.16.M88.4 R68, [R28] ;  /* 0x000000001c44783b */ /* 0x000ea80000000200 */
[----:B------:R-:W-:Y:S03]  /*7cc0*/  LDSM.16.MT88.4 R40, [R15] ;  /* 0x000000000f28783b */ /* 0x000fe60000004200 */
[C---:B------:R-:W-:Y:S08]  /*7cd0*/  HMMA.16816.F16 R104, R72.reuse, R66, R104 ;  /* 0x000000424868723c */ /* 0x040ff00000000868 */
[C---:B-----5:R-:W-:Y:S08]  /*7ce0*/  HMMA.16816.F16 R98, R72.reuse, R60, R98 ;  /* 0x0000003c4862723c */ /* 0x060ff00000000862 */
[----:B------:R-:W-:Y:S01]  /*7cf0*/  HMMA.16816.F16 R108, R72, R62, R36 ;  /* 0x0000003e486c723c */ /* 0x000fe20000000824 */
[----:B------:R-:W3:Y:S04]  /*7d00*/  LDSM.16.MT88.4 R72, [R13] ;  /* 0x000000000d48783b */ /* 0x000ee80000004200 */
[----:B------:R-:W4:Y:S03]  /*7d10*/  LDSM.16.M88.4 R36, [R25] ;  /* 0x000000001924783b */ /* 0x000f260000000200 */
[C---:B-1----:R-:W-:Y:S01]  /*7d20*/  HMMA.16816.F16 R76, R32.reuse, R64, R76 ;  /* 0x00000040204c723c */ /* 0x042fe2000000084c */
[----:B------:R-:W-:Y:S01]  /*7d30*/  @!PT LDS RZ, [RZ] ;  /* 0x00000000fffff984 */ /* 0x000fe20000000800 */
[----:B------:R-:W-:Y:S01]  /*7d40*/  @!PT LDS RZ, [RZ] ;  /* 0x00000000fffff984 */ /* 0x000fe20000000800 */
[----:B------:R-:W-:Y:S01]  /*7d50*/  @!PT LDS RZ, [RZ] ;  /* 0x00000000fffff984 */ /* 0x000fe20000000800 */
[----:B------:R-:W-:Y:S04]  /*7d60*/  LDGSTS.E.BYPASS.128 [R4], desc[UR8][R110.64] ;  /* 0x000000006e047fae */ /* 0x000fe8000b981808 */
[----:B------:R1:W-:Y:S03]  /*7d70*/  LDGSTS.E.BYPASS.128 [R4+0x900], desc[UR8][R134.64] ;  /* 0x0090000086047fae */ /* 0x0003e6000b981808 */
[C---:B------:R-:W-:Y:S01]  /*7d80*/  HMMA.16816.F16 R78, R32.reuse, R66, R78 ;  /* 0x00000042204e723c */ /* 0x040fe2000000084e */
[----:B------:R5:W-:Y:S04]  /*7d90*/  LDGSTS.E.BYPASS.128 [R4+0x1200], desc[UR8][R132.64] ;  /* 0x0120000084047fae */ /* 0x000be8000b981808 */
[----:B------:R4:W-:Y:S03]  /*7da0*/  LDGSTS.E.BYPASS.128 [R4+0x1b00], desc[UR8][R112.64] ;  /* 0x01b0000070047fae */ /* 0x0009e6000b981808 */
[----:B------:R-:W-:Y:S01]  /*7db0*/  HMMA.16816.F16 R96, R32, R60, R96 ;  /* 0x0000003c2060723c */ /* 0x000fe20000000860 */
[----:B------:R-:W-:Y:S01]  /*7dc0*/  LDGSTS.E.BYPASS.128 [R4+0x6c00], desc[UR8][R126.64+0x480] ;  /* 0x06c004807e047fae */ /* 0x000fe2000b981808 */
[----:B-1----:R-:W-:-:S03]  /*7dd0*/  IADD3 R134, P2, PT, R122, 0xac000, RZ ;  /* 0x000ac0007a867810 */ /* 0x002fc60007f5e0ff */
[----:B------:R-:W-:Y:S01]  /*7de0*/  LDGSTS.E.BYPASS.128 [R4+0x7500], desc[UR8][R130.64+0x480] ;  /* 0x0750048082047fae */ /* 0x000fe2000b981808 */
[C---:B-----5:R-:W-:Y:S02]  /*7df0*/  IADD3 R132, P0, PT, R122.reuse, 0xa0000, RZ ;  /* 0x000a00007a847810 */ /* 0x060fe40007f1e0ff */
[----:B------:R-:W-:Y:S01]  /*7e00*/  HMMA.16816.F16 R106, R32, R62, R106 ;  /* 0x0000003e206a723c */ /* 0x000fe2000000086a */
[----:B------:R-:W-:Y:S01]  /*7e10*/  LDGSTS.E.BYPASS.128 [R4+0x7e00], desc[UR8][R128.64+0x480] ;  /* 0x07e0048080047fae */ /* 0x000fe2000b981808 */
[-C--:B------:R-:W-:Y:S02]  /*7e20*/  IADD3.X R133, PT, PT, RZ, R123.reuse, RZ, P0, !PT ;  /* 0x0000007bff857210 */ /* 0x080fe400007fe4ff */
[----:B------:R-:W-:Y:S01]  /*7e30*/  IADD3 R136, P0, PT, R122, 0xa8000, RZ ;  /* 0x000a80007a887810 */ /* 0x000fe20007f1e0ff */
[----:B------:R-:W-:Y:S01]  /*7e40*/  LDGSTS.E.BYPASS.128 [R4+0x8700], desc[UR8][R124.64+0x480] ;  /* 0x087004807c047fae */ /* 0x000fe2000b981808 */
[----:B------:R-:W-:Y:S02]  /*7e50*/  IADD3.X R135, PT, PT, RZ, R123, RZ, P2, !PT ;  /* 0x0000007bff877210 */ /* 0x000fe400017fe4ff */
[----:B--2---:R-:W-:Y:S01]  /*7e60*/  HMMA.16816.F16 R76, R52, R68, R76 ;  /* 0x00000044344c723c */ /* 0x004fe2000000084c */
[----:B------:R-:W0:Y:S01]  /*7e70*/  LDGDEPBAR ;  /* 0x00000000000079af */ /* 0x000e220000000000 */
[----:B------:R-:W-:-:S06]  /*7e80*/  IMAD.X R137, RZ, RZ, R123, P0 ;  /* 0x000000ffff897224 */ /* 0x000fcc00000e067b */
[C---:B---3--:R-:W-:Y:S08]  /*7e90*/  HMMA.16816.F16 R100, R72.reuse, R68, R100 ;  /* 0x000000444864723c */ /* 0x048ff00000000864 */
[C---:B------:R-:W-:Y:S08]  /*7ea0*/  HMMA.16816.F16 R104, R72.reuse, R70, R104 ;  /* 0x000000464868723c */ /* 0x040ff00000000868 */
[----:B------:R-:W-:Y:S01]  /*7eb0*/  HMMA.16816.F16 R108, R72, R58, R108 ;  /* 0x0000003a486c723c */ /* 0x000fe2000000086c */
[----:B------:R-:W-:-:S04]  /*7ec0*/  DEPBAR.LE SB0, 0x2 ;  /* 0x000080800000791a */ /* 0x000fc80000000000 */
[----:B------:R-:W-:Y:S03]  /*7ed0*/  BAR.SYNC.DEFER_BLOCKING 0x0 ;  /* 0x0000000000007b1d */ /* 0x000fe60000010000 */
[C---:B------:R-:W-:Y:S08]  /*7ee0*/  HMMA.16816.F16 R78, R52.reuse, R70, R78 ;  /* 0x00000046344e723c */ /* 0x040ff0000000084e */
[C---:B------:R-:W-:Y:S08]  /*7ef0*/  HMMA.16816.F16 R96, R52.reuse, R56, R96 ;  /* 0x000000383460723c */ /* 0x040ff00000000860 */
[----:B------:R-:W-:Y:S01]  /*7f00*/  HMMA.16816.F16 R106, R52, R58, R106 ;  /* 0x0000003a346a723c */ /* 0x000fe2000000086a */
        /* <DEDUP_REMOVED lines=8> */
[----:B------:R-:W-:Y:S07]  /*7f90*/  LDSM.16.M88.4 R72, [R17] ;  /* 0x000000001148783b */ /* 0x000fee0000000200 */
[C---:B----4-:R-:W-:Y:S08]  /*7fa0*/  HMMA.16816.F16 R108, R44.reuse, R38, R108 ;  /* 0x000000262c6c723c */ /* 0x050ff0000000086c */
[----:B------:R-:W-:Y:S01]  /*7fb0*/  HMMA.16816.F16 R56, R44, R36, R98 ;  /* 0x000000242c38723c */ /* 0x000fe20000000862 */
[----:B------:R-:W-:Y:S07]  /*7fc0*/  LDSM.16.MT88.4 R44, [R9] ;  /* 0x00000000092c783b */ /* 0x000fee0000004200 */
[C---:B------:R-:W-:Y:S08]  /*7fd0*/  HMMA.16816.F16 R76, R40.reuse, R48, R76 ;  /* 0x00000030284c723c */ /* 0x040ff0000000084c */
[C---:B------:R-:W-:Y:S01]  /*7fe0*/  HMMA.16816.F16 R78, R40.reuse, R50, R78 ;  /* 0x00000032284e723c */ /* 0x040fe2000000084e */
[----:B------:R-:W4:Y:S07]  /*7ff0*/  LDSM.16.M88.4 R48, [R22] ;  /* 0x000000001630783b */ /* 0x000f2e0000000200 */
[C---:B------:R-:W-:Y:S08]  /*8000*/  HMMA.16816.F16 R58, R40.reuse, R36, R96 ;  /* 0x00000024283a723c */ /* 0x040ff00000000860 */
[----:B------:R-:W-:Y:S01]  /*8010*/  HMMA.16816.F16 R110, R40, R38, R106 ;  /* 0x00000026286e723c */ /* 0x000fe2000000086a */
[----:B------:R-:W5:Y:S04]  /*8020*/  LDSM.16.M88.4 R36, [R21] ;  /* 0x000000001524783b */ /* 0x000f680000000200 */
[----:B------:R-:W-:Y:S03]  /*8030*/  LDSM.16.MT88.4 R40, [R16] ;  /* 0x000000001028783b */ /* 0x000fe60000004200 */
[C---:B-1----:R-:W-:Y:S08]  /*8040*/  HMMA.16816.F16 R112, R60.reuse, R32, R100 ;  /* 0x000000203c70723c */ /* 0x042ff00000000864 */
[C---:B------:R-:W-:Y:S08]  /*8050*/  HMMA.16816.F16 R98, R60.reuse, R34, R104 ;  /* 0x000000223c62723c */ /* 0x040ff00000000868 */
[C---:B--2---:R-:W-:Y:S08]  /*8060*/  HMMA.16816.F16 R100, R60.reuse, R66, R108 ;  /* 0x000000423c64723c */ /* 0x044ff0000000086c */
[----:B------:R-:W-:Y:S01]  /*8070*/  HMMA.16816.F16 R96, R60, R64, R56 ;  /* 0x000000403c60723c */ /* 0x000fe20000000838 */
[----:B------:R-:W-:Y:S07]  /*8080*/  LDSM.16.M88.4 R60, [R20] ;  /* 0x00000000143c783b */ /* 0x000fee0000000200 */
[C---:B---3--:R-:W-:Y:S08]  /*8090*/  HMMA.16816.F16 R104, R52.reuse, R32, R76 ;  /* 0x000000203468723c */ /* 0x048ff0000000084c */
[C---:B------:R-:W-:Y:S01]  /*80a0*/  HMMA.16816.F16 R106, R52.reuse, R34, R78 ;  /* 0x00000022346a723c */ /* 0x040fe2000000084e */
[----:B------:R-:W1:Y:S04]  /*80b0*/  LDSM.16.MT88.4 R76, [R14] ;  /* 0x000000000e4c783b */ /* 0x000e680000004200 */
[----:B------:R-:W-:Y:S03]  /*80c0*/  LDSM.16.M88.4 R32, [R30] ;  /* 0x000000001e20783b */ /* 0x000fe60000000200 */
[C---:B------:R-:W-:Y:S01]  /*80d0*/  HMMA.16816.F16 R108, R52.reuse, R64, R58 ;  /* 0x00000040346c723c */ /* 0x040fe2000000083a */
[----:B------:R-:W-:Y:S07]  /*80e0*/  LDSM.16.MT88.4 R56, [R8] ;  /* 0x000000000838783b */ /* 0x000fee0000004200 */
[----:B------:R-:W-:Y:S01]  /*80f0*/  HMMA.16816.F16 R110, R52, R66, R110 ;  /* 0x00000042346e723c */ /* 0x000fe2000000086e */
[----:B------:R-:W2:Y:S04]  /*8100*/  LDSM.16.MT88.4 R64, [R5] ;  /* 0x000000000540783b */ /* 0x000ea80000004200 */
[----:B------:R-:W3:Y:S03]  /*8110*/  LDSM.16.M88.4 R52, [R29] ;  /* 0x000000001d34783b */ /* 0x000ee60000000200 */
        /* <DEDUP_REMOVED lines=10> */
[----:B-----5:R-:W-:Y:S01]  /*81c0*/  HMMA.16816.F16 R96, R44, R36, R96 ;  /* 0x000000242c60723c */ /* 0x020fe20000000860 */
[----:B------:R-:W-:Y:S01]  /*81d0*/  LDGSTS.E.BYPASS.128 [R4+0x9000], desc[UR8][R126.64+0x500] ;  /* 0x090005007e047fae */ /* 0x000fe2000b981808 */
[----:B------:R-:W-:-:S03]  /*81e0*/  IADD3.X R133, PT, PT, RZ, R123, RZ, P2, !PT ;  /* 0x0000007bff857210 */ /* 0x000fc600017fe4ff */
[----:B------:R-:W-:Y:S03]  /*81f0*/  LDGSTS.E.BYPASS.128 [R4+0x9900], desc[UR8][R130.64+0x500] ;  /* 0x0990050082047fae */ /* 0x000fe6000b981808 */
[----:B------:R-:W-:Y:S01]  /*8200*/  HMMA.16816.F16 R100, R44, R38, R100 ;  /* 0x000000262c64723c */ /* 0x000fe20000000864 */
[----:B------:R-:W-:Y:S01]  /*8210*/  LDGSTS.E.BYPASS.128 [R4+0xa200], desc[UR8][R128.64+0x500] ;  /* 0x0a20050080047fae */ /* 0x000fe2000b981808 */
[----:B-1----:R-:W-:-:S03]  /*8220*/  IADD3 R134, P1, PT, R122, 0xb4000, RZ ;  /* 0x000b40007a867810 */ /* 0x002fc60007f3e0ff */
[----:B------:R-:W-:Y:S02]  /*8230*/  LDGSTS.E.BYPASS.128 [R4+0xab00], desc[UR8][R124.64+0x500] ;  /* 0x0ab005007c047fae */ /* 0x000fe4000b981808 */
[----:B------:R-:W-:Y:S01]  /*8240*/  IMAD.X R135, RZ, RZ, R123, P1 ;  /* 0x000000ffff877224 */ /* 0x000fe200008e067b */
[----:B------:R-:W-:Y:S01]  /*8250*/  HMMA.16816.F16 R104, R76, R48, R104 ;  /* 0x000000304c68723c */ /* 0x000fe20000000868 */
        /* <DEDUP_REMOVED lines=27> */
[----:B------:R-:W-:Y:S07]  /*8410*/  LDSM.16.M88.4 R56, [R114] ;  /* 0x000000007238783b */ /* 0x000fee0000000200 */
[----:B-1----:R-:W-:Y:S08]  /*8420*/  HMMA.16816.F16 R112, R36, R48, R112 ;  /* 0x000000302470723c */ /* 0x002ff00000000870 */
[C---:B------:R-:W-:Y:S08]  /*8430*/  HMMA.16816.F16 R78, R40.reuse, R54, R106 ;  /* 0x00000036284e723c */ /* 0x040ff0000000086a */
[C---:B------:R-:W-:Y:S01]  /*8440*/  HMMA.16816.F16 R76, R40.reuse, R52, R104 ;  /* 0x00000034284c723c */ /* 0x040fe20000000868 */
[----:B------:R-:W-:Y:S07]  /*8450*/  LDSM.16.MT88.4 R52, [R95] ;  /* 0x000000005f34783b */ /* 0x000fee0000004200 */
[C---:B------:R-:W-:Y:S08]  /*8460*/  HMMA.16816.F16 R108, R40.reuse, R32, R108 ;  /* 0x00000020286c723c */ /* 0x040ff0000000086c */
[----:B------:R-:W-:Y:S01]  /*8470*/  HMMA.16816.F16 R106, R40, R34, R110 ;  /* 0x00000022286a723c */ /* 0x000fe2000000086e */
[----:B------:R-:W-:Y:S01]  /*8480*/  IADD3 R110, P0, PT, R122, 0xb0000, RZ ;  /* 0x000b00007a6e7810 */ /* 0x000fe20007f1e0ff */
[----:B------:R-:W1:Y:S04]  /*8490*/  LDSM.16.MT88.4 R32, [R117] ;  /* 0x000000007520783b */ /* 0x000e680000004200 */
[----:B------:R-:W-:-:S02]  /*84a0*/  IMAD.X R111, RZ, RZ, R123, P0 ;  /* 0x000000ffff6f7224 */ /* 0x000fc400000e067b */
[C---:B------:R-:W-:Y:S08]  /*84b0*/  HMMA.16816.F16 R104, R36.reuse, R50, R98 ;  /* 0x000000322468723c */ /* 0x040ff00000000862 */
[C---:B--2---:R-:W-:Y:S08]  /*84c0*/  HMMA.16816.F16 R40, R36.reuse, R44, R96 ;  /* 0x0000002c2428723c */ /* 0x044ff00000000860 */
[----:B------:R-:W-:Y:S08]  /*84d0*/  HMMA.16816.F16 R36, R36, R46, R100 ;  /* 0x0000002e2424723c */ /* 0x000ff00000000864 */
[----:B----4-:R-:W-:Y:S01]  /*84e0*/  HMMA.16816.F16 R98, R72, R60, R112 ;  /* 0x0000003c4862723c */ /* 0x010fe20000000870 */
[----:B------:R-:W-:-:S05]  /*84f0*/  IADD3 R112, P0, PT, R122, 0xbc000, RZ ;  /* 0x000bc0007a707810 */ /* 0x000fca0007f1e0ff */
[----:B------:R-:W-:Y:S02]  /*8500*/  IMAD.X R113, RZ, RZ, R123, P0 ;  /* 0x000000ffff717224 */ /* 0x000fe400000e067b */
[C---:B-----5:R-:W-:Y:S08]  /*8510*/  HMMA.16816.F16 R96, R68.reuse, R44, R108 ;  /* 0x0000002c4460723c */ /* 0x060ff0000000086c */
[C---:B------:R-:W-:Y:S08]  /*8520*/  HMMA.16816.F16 R76, R68.reuse, R48, R76 ;  /* 0x00000030444c723c */ /* 0x040ff0000000084c */
[C---:B------:R-:W-:Y:S01]  /*8530*/  HMMA.16816.F16 R78, R68.reuse, R50, R78 ;  /* 0x00000032444e723c */ /* 0x040fe2000000084e */
[----:B------:R-:W-:Y:S07]  /*8540*/  LDSM.16.M88.4 R48, [R92] ;  /* 0x000000005c30783b */ /* 0x000fee0000000200 */
[----:B------:R-:W-:Y:S01]  /*8550*/  HMMA.16816.F16 R106, R68, R46, R106 ;  /* 0x0000002e446a723c */ /* 0x000fe2000000086a */
[----:B------:R-:W2:Y:S04]  /*8560*/  LDSM.16.M88.4 R68, [R115] ;  /* 0x000000007344783b */ /* 0x000ea80000000200 */
[----:B------:R-:W-:Y:S03]  /*8570*/  LDSM.16.M88.4 R44, [R91] ;  /* 0x000000005b2c783b */ /* 0x000fe60000000200 */
[C---:B------:R-:W-:Y:S08]  /*8580*/  HMMA.16816.F16 R104, R72.reuse, R62, R104 ;  /* 0x0000003e4868723c */ /* 0x040ff00000000868 */
[C---:B------:R-:W-:Y:S01]  /*8590*/  HMMA.16816.F16 R100, R72.reuse, R64, R40 ;  /* 0x000000404864723c */ /* 0x040fe20000000828 */
[----:B------:R-:W-:Y:S07]  /*85a0*/  LDSM.16.MT88.4 R40, [R90] ;  /* 0x000000005a28783b */ /* 0x000fee0000004200 */
[----:B------:R-:W-:Y:S01]  /*85b0*/  HMMA.16816.F16 R108, R72, R66, R36 ;  /* 0x00000042486c723c */ /* 0x000fe20000000824 */
[----:B------:R-:W3:Y:S04]  /*85c0*/  LDSM.16.MT88.4 R72, [R116] ;  /* 0x000000007448783b */ /* 0x000ee80000004200 */
[----:B------:R-:W4:Y:S03]  /*85d0*/  LDSM.16.MT88.4 R36, [R93] ;  /* 0x000000005d24783b */ /* 0x000f260000004200 */
[C---:B-1----:R-:W-:Y:S01]  /*85e0*/  HMMA.16816.F16 R76, R32.reuse, R60, R76 ;  /* 0x0000003c204c723c */ /* 0x042fe2000000084c */
        /* <DEDUP_REMOVED lines=27> */
[----:B------:R-:W-:Y:S08]  /*87a0*/  HMMA.16816.F16 R108, R72, R58, R108 ;  /* 0x0000003a486c723c */ /* 0x000ff0000000086c */
[C---:B------:R-:W-:Y:S08]  /*87b0*/  HMMA.16816.F16 R78, R52.reuse, R70, R78 ;  /* 0x00000046344e723c */ /* 0x040ff0000000084e */
[C---:B------:R-:W-:Y:S01]  /*87c0*/  HMMA.16816.F16 R96, R52.reuse, R56, R96 ;  /* 0x000000383460723c */ /* 0x040fe20000000860 */
[----:B------:R-:W-:Y:S07]  /*87d0*/  LDSM.16.MT88.4 R60, [R89] ;  /* 0x00000000593c783b */ /* 0x000fee0000004200 */
[----:B------:R-:W-:Y:S01]  /*87e0*/  HMMA.16816.F16 R106, R52, R58, R106 ;  /* 0x0000003a346a723c */ /* 0x000fe2000000086a */
[----:B------:R-:W1:Y:S04]  /*87f0*/  LDSM.16.M88.4 R32, [R88] ;  /* 0x000000005820783b */ /* 0x000e680000000200 */
[----:B------:R-:W2:Y:S03]  /*8800*/  LDSM.16.M88.4 R64, [R87] ;  /* 0x000000005740783b */ /* 0x000ea60000000200 */
[C---:B----4-:R-:W-:Y:S01]  /*8810*/  HMMA.16816.F16 R112, R36.reuse, R48, R98 ;  /* 0x000000302470723c */ /* 0x050fe20000000862 */
[----:B------:R-:W3:Y:S04]  /*8820*/  LDSM.16.MT88.4 R52, [R86] ;  /* 0x000000005634783b */ /* 0x000ee80000004200 */
[----:B------:R-:W-:Y:S03]  /*8830*/  LDSM.16.MT88.4 R68, [R11] ;  /* 0x000000000b44783b */ /* 0x000fe60000004200 */
[C---:B------:R-:W-:Y:S01]  /*8840*/  HMMA.16816.F16 R98, R36.reuse, R44, R100 ;  /* 0x0000002c2462723c */ /* 0x040fe20000000864 */
[----:B------:R-:W-:Y:S04]  /*8850*/  LDSM.16.M88.4 R72, [R27] ;  /* 0x000000001b48783b */ /* 0x000fe80000000200 */
        /* <DEDUP_REMOVED lines=19> */
[----:B------:R-:W-:Y:S03]  /*8990*/  LDSM.16.MT88.4 R32, [R15] ;  /* 0x000000000f20783b */ /* 0x000fe60000004200 */
[C---:B------:R-:W-:Y:S08]  /*89a0*/  HMMA.16816.F16 R108, R52.reuse, R64, R108 ;  /* 0x00000040346c723c */ /* 0x040ff0000000086c */
        /* <DEDUP_REMOVED lines=20> */
[----:B------:R-:W-:Y:S02]  /*8af0*/  LDGSTS.E.BYPASS.128 [R4+0x8700], desc[UR8][R124.64+0x600] ;  /* 0x087006007c047fae */ /* 0x000fe4000b981808 */
[----:B------:R-:W-:Y:S01]  /*8b00*/  IMAD.X R135, RZ, RZ, R123, P1 ;  /* 0x000000ffff877224 */ /* 0x000fe200008e067b */
[C---:B------:R-:W-:Y:S01]  /*8b10*/  HMMA.16816.F16 R104, R76.reuse, R48, R104 ;  /* 0x000000304c68723c */ /* 0x040fe20000000868 */
[----:B------:R-:W0:Y:S07]  /*8b20*/  LDGDEPBAR ;  /* 0x00000000000079af */ /* 0x000e2e0000000000 */
        /* <DEDUP_REMOVED lines=20> */
[C---:B------:R-:W-:Y:S08]  /*8c70*/  HMMA.16816.F16 R112, R44.reuse, R56, R112 ;  /* 0x000000382c70723c */ /* 0x040ff00000000870 */
[C---:B------:R-:W-:Y:S08]  /*8c80*/  HMMA.16816.F16 R96, R44.reuse, R58, R96 ;  /* 0x0000003a2c60723c */ /* 0x040ff00000000860 */
[C---:B---3--:R-:W-:Y:S08]  /*8c90*/  HMMA.16816.F16 R98, R44.reuse, R52, R98 ;  /* 0x000000342c62723c */ /* 0x048ff00000000862 */
[----:B------:R-:W-:Y:S08]  /*8ca0*/  HMMA.16816.F16 R100, R44, R54, R100 ;  /* 0x000000362c64723c */ /* 0x000ff00000000864 */
[C---:B------:R-:W-:Y:S08]  /*8cb0*/  HMMA.16816.F16 R76, R32.reuse, R56, R104 ;  /* 0x00000038204c723c */ /* 0x040ff00000000868 */
[C---:B------:R-:W-:Y:S01]  /*8cc0*/  HMMA.16816.F16 R78, R32.reuse, R58, R106 ;  /* 0x0000003a204e723c */ /* 0x040fe2000000086a */
[----:B------:R-:W-:Y:S07]  /*8cd0*/  LDSM.16.M88.4 R56, [R17] ;  /* 0x000000001138783b */ /* 0x000fee0000000200 */
[----:B------:R-:W-:Y:S08]  /*8ce0*/  HMMA.16816.F16 R108, R32, R52, R108 ;  /* 0x00000034206c723c */ /* 0x000ff0000000086c */
[C---:B-1----:R-:W-:Y:S08]  /*8cf0*/  HMMA.16816.F16 R104, R36.reuse, R48, R112 ;  /* 0x000000302468723c */ /* 0x042ff00000000870 */
[C---:B------:R-:W-:Y:S08]  /*8d00*/  HMMA.16816.F16 R44, R36.reuse, R50, R96 ;  /* 0x00000032242c723c */ /* 0x040ff00000000860 */
[----:B--2---:R-:W-:Y:S08]  /*8d10*/  HMMA.16816.F16 R98, R36, R40, R98 ;  /* 0x000000282462723c */ /* 0x004ff00000000862 */
[----:B------:R-:W-:Y:S01]  /*8d20*/  HMMA.16816.F16 R106, R32, R54, R110 ;  /* 0x00000036206a723c */ /* 0x000fe2000000086e */
[C---:B------:R-:W-:Y:S01]  /*8d30*/  IADD3 R110, P0, PT, R122.reuse, 0xd0000, RZ ;  /* 0x000d00007a6e7810 */ /* 0x040fe20007f1e0ff */
[----:B------:R-:W1:Y:S03]  /*8d40*/  LDSM.16.MT88.4 R32, [R14] ;  /* 0x000000000e20783b */ /* 0x000e660000004200 */
[-C--:B------:R-:W-:Y:S01]  /*8d50*/  IADD3.X R111, PT, PT, RZ, R123.reuse, RZ, P0, !PT ;  /* 0x0000007bff6f7210 */ /* 0x080fe200007fe4ff */
[----:B------:R-:W-:Y:S01]  /*8d60*/  LDSM.16.M88.4 R52, [R20] ;  /* 0x000000001434783b */ /* 0x000fe20000000200 */
[----:B------:R-:W-:Y:S01]  /*8d70*/  IADD3 R112, P0, PT, R122, 0xdc000, RZ ;  /* 0x000dc0007a707810 */ /* 0x000fe20007f1e0ff */
[----:B------:R-:W-:Y:S03]  /*8d80*/  HMMA.16816.F16 R36, R36, R42, R100 ;  /* 0x0000002a2424723c */ /* 0x000fe60000000864 */
[----:B------:R-:W-:-:S02]  /*8d90*/  IADD3.X R113, PT, PT, RZ, R123, RZ, P0, !PT ;  /* 0x0000007bff717210 */ /* 0x000fc400007fe4ff */
[----:B------:R-:W-:-:S03]  /*8da0*/  IADD3 R138, P0, PT, R122, 0xe0000, RZ ;  /* 0x000e00007a8a7810 */ /* 0x000fc60007f1e0ff */
[----:B----4-:R-:W-:Y:S02]  /*8db0*/  HMMA.16816.F16 R96, R68, R40, R108 ;  /* 0x000000284460723c */ /* 0x010fe4000000086c */
[----:B------:R-:W-:Y:S01]  /*8dc0*/  IMAD.X R139, RZ, RZ, R123, P0 ;  /* 0x000000ffff8b7224 */ /* 0x000fe200000e067b */
[----:B------:R-:W-:-:S05]  /*8dd0*/  IADD3 R136, P0, PT, R122, 0xec000, RZ ;  /* 0x000ec0007a887810 */ /* 0x000fca0007f1e0ff */
[----:B------:R-:W-:Y:S01]  /*8de0*/  HMMA.16816.F16 R76, R68, R48, R76 ;  /* 0x00000030444c723c */ /* 0x000fe2000000084c */
[----:B------:R-:W-:-:S07]  /*8df0*/  IMAD.X R137, RZ, RZ, R123, P0 ;  /* 0x000000ffff897224 */ /* 0x000fce00000e067b */
[C---:B------:R-:W-:Y:S01]  /*8e00*/  HMMA.16816.F16 R78, R68.reuse, R50, R78 ;  /* 0x00000032444e723c */ /* 0x040fe2000000084e */
[----:B------:R-:W-:Y:S07]  /*8e10*/  LDSM.16.MT88.4 R48, [R8] ;  /* 0x000000000830783b */ /* 0x000fee0000004200 */
[----:B------:R-:W-:Y:S01]  /*8e20*/  HMMA.16816.F16 R106, R68, R42, R106 ;  /* 0x0000002a446a723c */ /* 0x000fe2000000086a */
[----:B------:R-:W2:Y:S04]  /*8e30*/  LDSM.16.MT88.4 R68, [R19] ;  /* 0x000000001344783b */ /* 0x000ea80000004200 */
[----:B------:R-:W-:Y:S03]  /*8e40*/  LDSM.16.M88.4 R40, [R30] ;  /* 0x000000001e28783b */ /* 0x000fe60000000200 */
[C---:B-----5:R-:W-:Y:S08]  /*8e50*/  HMMA.16816.F16 R104, R72.reuse, R64, R104 ;  /* 0x000000404868723c */ /* 0x060ff00000000868 */
[C---:B------:R-:W-:Y:S01]  /*8e60*/  HMMA.16816.F16 R100, R72.reuse, R66, R44 ;  /* 0x000000424864723c */ /* 0x040fe2000000082c */
[----:B------:R-:W-:Y:S07]  /*8e70*/  LDSM.16.M88.4 R44, [R29] ;  /* 0x000000001d2c783b */ /* 0x000fee0000000200 */
[C---:B------:R-:W-:Y:S08]  /*8e80*/  HMMA.16816.F16 R98, R72.reuse, R60, R98 ;  /* 0x0000003c4862723c */ /* 0x040ff00000000862 */
        /* <DEDUP_REMOVED lines=16> */
[----:B-----5:R-:W-:Y:S01]  /*8f90*/  IADD3 R132, P2, PT, R122, 0xe8000, RZ ;  /* 0x000e80007a847810 */ /* 0x020fe20007f5e0ff */
[----:B------:R-:W-:Y:S01]  /*8fa0*/  IMAD.X R135, RZ, RZ, R123, P1 ;  /* 0x000000ffff877224 */ /* 0x000fe200008e067b */
[----:B------:R-:W-:Y:S01]  /*8fb0*/  HMMA.16816.F16 R106, R32, R62, R106 ;  /* 0x0000003e206a723c */ /* 0x000fe2000000086a */
[----:B------:R-:W-:Y:S01]  /*8fc0*/  LDGSTS.E.BYPASS.128 [R4+0xa200], desc[UR8][R128.64+0x680] ;  /* 0x0a20068080047fae */ /* 0x000fe2000b981808 */
[----:B------:R-:W-:-:S03]  /*8fd0*/  IADD3.X R133, PT, PT, RZ, R123, RZ, P2, !PT ;  /* 0x0000007bff857210 */ /* 0x000fc600017fe4ff */
[----:B------:R-:W-:Y:S03]  /*8fe0*/  LDGSTS.E.BYPASS.128 [R4+0xab00], desc[UR8][R124.64+0x680] ;  /* 0x0ab006807c047fae */ /* 0x000fe6000b981808 */
[-C--:B--2---:R-:W-:Y:S01]  /*8ff0*/  HMMA.16816.F16 R76, R68, R52.reuse, R76 ;  /* 0x00000034444c723c */ /* 0x084fe2000000084c */
[----:B------:R-:W0:Y:S07]  /*9000*/  LDGDEPBAR ;  /* 0x00000000000079af */ /* 0x000e2e0000000000 */
[C---:B---3--:R-:W-:Y:S08]  /*9010*/  HMMA.16816.F16 R104, R72.reuse, R52, R104 ;  /* 0x000000344868723c */ /* 0x048ff00000000868 */
[C---:B------:R-:W-:Y:S08]  /*9020*/  HMMA.16816.F16 R100, R72.reuse, R54, R100 ;  /* 0x000000364864723c */ /* 0x040ff00000000864 */
[----:B------:R-:W-:Y:S01]  /*9030*/  HMMA.16816.F16 R98, R72, R56, R98 ;  /* 0x000000384862723c */ /* 0x000fe20000000862 */
[----:B------:R-:W-:-:S04]  /*9040*/  DEPBAR.LE SB0, 0x2 ;  /* 0x000080800000791a */ /* 0x000fc80000000000 */
[----:B------:R-:W-:Y:S03]  /*9050*/  BAR.SYNC.DEFER_BLOCKING 0x0 ;  /* 0x0000000000007b1d */ /* 0x000fe60000010000 */
[C---:B------:R-:W-:Y:S08]  /*9060*/  HMMA.16816.F16 R78, R68.reuse, R54, R78 ;  /* 0x00000036444e723c */ /* 0x040ff0000000084e */
[C---:B------:R-:W-:Y:S08]  /*9070*/  HMMA.16816.F16 R96, R68.reuse, R56, R96 ;  /* 0x000000384460723c */ /* 0x040ff00000000860 */
[-C--:B------:R-:W-:Y:S01]  /*9080*/  HMMA.16816.F16 R106, R68, R58.reuse, R106 ;  /* 0x0000003a446a723c */ /* 0x080fe2000000086a */
        /* <DEDUP_REMOVED lines=8> */
[----:B------:R-:W-:Y:S04]  /*9110*/  LDSM.16.M88.4 R52, [R94] ;  /* 0x000000005e34783b */ /* 0x000fe80000000200 */
[----:B------:R-:W-:Y:S03]  /*9120*/  LDSM.16.MT88.4 R72, [R117] ;  /* 0x000000007548783b */ /* 0x000fe60000004200 */
[C---:B------:R-:W-:Y:S08]  /*9130*/  HMMA.16816.F16 R98, R48.reuse, R40, R98 ;  /* 0x000000283062723c */ /* 0x040ff00000000862 */
[----:B------:R-:W-:Y:S08]  /*9140*/  HMMA.16816.F16 R48, R48, R42, R108 ;  /* 0x0000002a3030723c */ /* 0x000ff0000000086c */
[C---:B----4-:R-:W-:Y:S08]  /*9150*/  HMMA.16816.F16 R76, R36.reuse, R44, R76 ;  /* 0x0000002c244c723c */ /* 0x050ff0000000084c */
[C---:B------:R-:W-:Y:S01]  /*9160*/  HMMA.16816.F16 R78, R36.reuse, R46, R78 ;  /* 0x0000002e244e723c */ /* 0x040fe2000000084e */
[----:B------:R-:W-:Y:S07]  /*9170*/  LDSM.16.M88.4 R44, [R92] ;  /* 0x000000005c2c783b */ /* 0x000fee0000000200 */
[C---:B------:R-:W-:Y:S08]  /*9180*/  HMMA.16816.F16 R40, R36.reuse, R40, R96 ;  /* 0x000000282428723c */ /* 0x040ff00000000860 */
[----:B------:R-:W-:Y:S01]  /*9190*/  HMMA.16816.F16 R112, R36, R42, R106 ;  /* 0x0000002a2470723c */ /* 0x000fe2000000086a */
[----:B------:R-:W4:Y:S07]  /*91a0*/  LDSM.16.M88.4 R36, [R103] ;  /* 0x000000006724783b */ /* 0x000f2e0000000200 */
[C---:B-1----:R-:W-:Y:S08]  /*91b0*/  HMMA.16816.F16 R110, R32.reuse, R60, R104 ;  /* 0x0000003c206e723c */ /* 0x042ff00000000868 */
[C---:B------:R-:W-:Y:S08]  /*91c0*/  HMMA.16816.F16 R106, R32.reuse, R62, R100 ;  /* 0x0000003e206a723c */ /* 0x040ff00000000864 */
[C---:B--2---:R-:W-:Y:S08]  /*91d0*/  HMMA.16816.F16 R108, R32.reuse, R64, R98 ;  /* 0x00000040206c723c */ /* 0x044ff00000000862 */
[----:B------:R-:W-:Y:S01]  /*91e0*/  HMMA.16816.F16 R96, R32, R66, R48 ;  /* 0x000000422060723c */ /* 0x000fe20000000830 */
[----:B------:R-:W-:Y:S04]  /*91f0*/  LDSM.16.M88.4 R32, [R115] ;  /* 0x000000007320783b */ /* 0x000fe80000000200 */
[----:B------:R-:W-:Y:S03]  /*9200*/  LDSM.16.MT88.4 R48, [R90] ;  /* 0x000000005a30783b */ /* 0x000fe60000004200 */
[C---:B---3--:R-:W-:Y:S08]  /*9210*/  HMMA.16816.F16 R98, R68.reuse, R60, R76 ;  /* 0x0000003c4462723c */ /* 0x048ff0000000084c */
[C---:B------:R-:W-:Y:S01]  /*9220*/  HMMA.16816.F16 R100, R68.reuse, R62, R78 ;  /* 0x0000003e4464723c */ /* 0x040fe2000000084e */
[----:B------:R-:W-:Y:S04]  /*9230*/  LDSM.16.MT88.4 R76, [R116] ;  /* 0x00000000744c783b */ /* 0x000fe80000004200 */
[----:B------:R-:W-:Y:S03]  /*9240*/  LDSM.16.MT88.4 R60, [R93] ;  /* 0x000000005d3c783b */ /* 0x000fe60000004200 */
[C---:B------:R-:W-:Y:S01]  /*9250*/  HMMA.16816.F16 R104, R68.reuse, R64, R40 ;  /* 0x000000404468723c */ /* 0x040fe20000000828 */
[----:B------:R-:W-:Y:S07]  /*9260*/  LDSM.16.M88.4 R40, [R91] ;  /* 0x000000005b28783b */ /* 0x000fee0000000200 */
[----:B------:R-:W-:Y:S01]  /*9270*/  HMMA.16816.F16 R112, R68, R66, R112 ;  /* 0x000000424470723c */ /* 0x000fe20000000870 */
[----:B------:R-:W1:Y:S04]  /*9280*/  LDSM.16.M88.4 R68, [R114] ;  /* 0x000000007244783b */ /* 0x000e680000000200 */
[----:B------:R-:W2:Y:S03]  /*9290*/  LDSM.16.MT88.4 R64, [R95] ;  /* 0x000000005f40783b */ /* 0x000ea60000004200 */
[C---:B----4-:R-:W-:Y:S01]  /*92a0*/  HMMA.16816.F16 R108, R56.reuse, R36, R108 ;  /* 0x00000024386c723c */ /* 0x050fe2000000086c */
[----:B------:R-:W-:Y:S01]  /*92b0*/  @!PT LDS RZ, [RZ] ;  /* 0x00000000fffff984 */ /* 0x000fe20000000800 */
[----:B------:R-:W-:Y:S01]  /*92c0*/  @!PT LDS RZ, [RZ] ;  /* 0x00000000fffff984 */ /* 0x000fe20000000800 */
[----:B------:R-:W-:Y:S01]  /*92d0*/  @!PT LDS RZ, [RZ] ;  /* 0x00000000fffff984 */ /* 0x000fe20000000800 */
[----:B------:R-:W-:Y:S04]  /*92e0*/  LDGSTS.E.BYPASS.128 [R4+0x4800], desc[UR8][R138.64] ;  /* 0x048000008a047fae */ /* 0x000fe8000b981808 */
[----:B------:R-:W-:Y:S03]  /*92f0*/  LDGSTS.E.BYPASS.128 [R4+0x5100], desc[UR8][R134.64] ;  /* 0x0510000086047fae */ /* 0x000fe6000b981808 */
[C---:B------:R-:W-:Y:S01]  /*9300*/  HMMA.16816.F16 R110, R56.reuse, R52, R110 ;  /* 0x00000034386e723c */ /* 0x040fe2000000086e */
[----:B------:R3:W-:Y:S04]  /*9310*/  LDGSTS.E.BYPASS.128 [R4+0x5a00], desc[UR8][R132.64] ;  /* 0x05a0000084047fae */ /* 0x0007e8000b981808 */
[----:B------:R4:W-:Y:S03]  /*9320*/  LDGSTS.E.BYPASS.128 [R4+0x6300], desc[UR8][R136.64] ;  /* 0x0630000088047fae */ /* 0x0009e6000b981808 */
[----:B------:R-:W-:Y:S01]  /*9330*/  HMMA.16816.F16 R106, R56, R54, R106 ;  /* 0x00000036386a723c */ /* 0x000fe2000000086a */
[----:B------:R-:W-:Y:S04]  /*9340*/  LDGSTS.E.BYPASS.128 [R4+0xb400], desc[UR8][R126.64+0x700] ;  /* 0x0b4007007e047fae */ /* 0x000fe8000b981808 */
[----:B------:R-:W-:Y:S01]  /*9350*/  LDGSTS.E.BYPASS.128 [R4+0xbd00], desc[UR8][R130.64+0x700] ;  /* 0x0bd0070082047fae */ /* 0x000fe2000b981808 */
[----:B---3--:R-:W-:-:S02]  /*9360*/  IADD3 R132, P0, PT, R122, 0xf0000, RZ ;  /* 0x000f00007a847810 */ /* 0x008fc40007f1e0ff */
[----:B------:R-:W-:Y:S01]  /*9370*/  HMMA.16816.F16 R96, R56, R38, R96 ;  /* 0x000000263860723c */ /* 0x000fe20000000860 */
[----:B------:R-:W-:Y:S02]  /*9380*/  LDGSTS.E.BYPASS.128 [R4+0xc600], desc[UR8][R128.64+0x700] ;  /* 0x0c60070080047fae */ /* 0x000fe4000b981808 */
[----:B------:R-:W-:Y:S02]  /*9390*/  IMAD.X R133, RZ, RZ, R123, P0 ;  /* 0x000000ffff857224 */ /* 0x000fe400000e067b */
[----:B------:R-:W-:Y:S03]  /*93a0*/  LDGSTS.E.BYPASS.128 [R4+0xcf00], desc[UR8][R124.64+0x700] ;  /* 0x0cf007007c047fae */ /* 0x000fe6000b981808 */
[C---:B------:R-:W-:Y:S01]  /*93b0*/  HMMA.16816.F16 R98, R72.reuse, R52, R98 ;  /* 0x000000344862723c */ /* 0x040fe20000000862 */
[----:B------:R-:W0:Y:S07]  /*93c0*/  LDGDEPBAR ;  /* 0x00000000000079af */ /* 0x000e2e0000000000 */
[C---:B------:R-:W-:Y:S08]  /*93d0*/  HMMA.16816.F16 R100, R72.reuse, R54, R100 ;  /* 0x000000364864723c */ /* 0x040ff00000000864 */
[C---:B------:R-:W-:Y:S08]  /*93e0*/  HMMA.16816.F16 R104, R72.reuse, R36, R104 ;  /* 0x000000244868723c */ /* 0x040ff00000000868 */
[----:B------:R-:W-:Y:S01]  /*93f0*/  HMMA.16816.F16 R112, R72, R38, R112 ;  /* 0x000000264870723c */ /* 0x000fe20000000870 */
[----:B------:R-:W-:-:S04]  /*9400*/  DEPBAR.LE SB0, 0x2 ;  /* 0x000080800000791a */ /* 0x000fc80000000000 */
[----:B------:R-:W-:Y:S03]  /*9410*/  BAR.SYNC.DEFER_BLOCKING 0x0 ;  /* 0x0000000000007b1d */ /* 0x000fe60000010000 */
[C---:B-1----:R-:W-:Y:S08]  /*9420*/  HMMA.16816.F16 R108, R76.reuse, R68, R108 ;  /* 0x000000444c6c723c */ /* 0x042ff0000000086c */
[C---:B------:R-:W-:Y:S08]  /*9430*/  HMMA.16816.F16 R110, R76.reuse, R32, R110 ;  /* 0x000000204c6e723c */ /* 0x040ff0000000086e */
[C---:B------:R-:W-:Y:S01]  /*9440*/  HMMA.16816.F16 R106, R76.reuse, R34, R106 ;  /* 0x000000224c6a723c */ /* 0x040fe2000000086a */
[----:B------:R-:W-:Y:S07]  /*9450*/  LDSM.16.MT88.4 R72, [R89] ;  /* 0x000000005948783b */ /* 0x000fee0000004200 */
[----:B------:R-:W-:Y:S01]  /*9460*/  HMMA.16816.F16 R96, R76, R70, R96 ;  /* 0x000000464c60723c */ /* 0x000fe20000000860 */
[----:B------:R-:W1:Y:S04]  /*9470*/  LDSM.16.M88.4 R52, [R87] ;  /* 0x000000005734783b */ /* 0x000e680000000200 */
[----:B------:R-:W3:Y:S03]  /*9480*/  LDSM.16.M88.4 R56, [R88] ;  /* 0x000000005838783b */ /* 0x000ee60000000200 */
[C---:B--2---:R-:W-:Y:S01]  /*9490*/  HMMA.16816.F16 R98, R64.reuse, R32, R98 ;  /* 0x000000204062723c */ /* 0x044fe20000000862 */
[----:B------:R-:W2:Y:S07]  /*94a0*/  LDSM.16.MT88.4 R36, [R86] ;  /* 0x000000005624783b */ /* 0x000eae0000004200 */
[C---:B------:R-:W-:Y:S01]  /*94b0*/  HMMA.16816.F16 R100, R64.reuse, R34, R100 ;  /* 0x000000224064723c */ /* 0x040fe20000000864 */
[----:B------:R-:W-:Y:S07]  /*94c0*/  LDSM.16.M88.4 R32, [R84] ;  /* 0x000000005420783b */ /* 0x000fee0000000200 */
[C---:B------:R-:W-:Y:S08]  /*94d0*/  HMMA.16816.F16 R104, R64.reuse, R68, R104 ;  /* 0x000000444068723c */ /* 0x040ff00000000868 */
[----:B------:R-:W-:Y:S01]  /*94e0*/  HMMA.16816.F16 R112, R64, R70, R112 ;  /* 0x000000464070723c */ /* 0x000fe20000000870 */
[----:B------:R-:W-:Y:S04]  /*94f0*/  LDSM.16.MT88.4 R68, [R85] ;  /* 0x000000005544783b */ /* 0x000fe80000004200 */
[----:B------:R-:W5:Y:S03]  /*9500*/  LDSM.16.M88.4 R64, [R83] ;  /* 0x000000005340783b */ /* 0x000f660000000200 */
[C---:B------:R-:W-:Y:S08]  /*9510*/  HMMA.16816.F16 R108, R60.reuse, R40, R108 ;  /* 0x000000283c6c723c */ /* 0x040ff0000000086c */
[C---:B------:R-:W-:Y:S08]  /*9520*/  HMMA.16816.F16 R110, R60.reuse, R44, R110 ;  /* 0x0000002c3c6e723c */ /* 0x040ff0000000086e */
[C---:B------:R-:W-:Y:S08]  /*9530*/  HMMA.16816.F16 R106, R60.reuse, R46, R106 ;  /* 0x0000002e3c6a723c */ /* 0x040ff0000000086a */
[----:B------:R-:W-:Y:S01]  /*9540*/  HMMA.16816.F16 R96, R60, R42, R96 ;  /* 0x0000002a3c60723c */ /* 0x000fe20000000860 */
[----:B------:R-:W5:Y:S07]  /*9550*/  LDSM.16.MT88.4 R60, [R82] ;  /* 0x00000000523c783b */ /* 0x000f6e0000004200 */
[----:B------:R-:W-:Y:S08]  /*9560*/  HMMA.16816.F16 R98, R48, R44, R98 ;  /* 0x0000002c3062723c */ /* 0x000ff00000000862 */
[----:B-1----:R-:W-:Y:S08]  /*9570*/  HMMA.16816.F16 R108, R72, R52, R108 ;  /* 0x00000034486c723c */ /* 0x002ff0000000086c */
[C---:B------:R-:W-:Y:S01]  /*9580*/  HMMA.16816.F16 R76, R48.reuse, R46, R100 ;  /* 0x0000002e304c723c */ /* 0x040fe20000000864 */
[----:B------:R-:W-:Y:S07]  /*9590*/  LDSM.16.M88.4 R44, [R25] ;  /* 0x00000000192c783b */ /* 0x000fee0000000200 */
[----:B------:R-:W-:Y:S08]  /*95a0*/  HMMA.16816.F16 R78, R48, R40, R104 ;  /* 0x00000028304e723c */ /* 0x000ff00000000868 */
[----:B---3--:R-:W-:Y:S01]  /*95b0*/  HMMA.16816.F16 R100, R72, R56, R110 ;  /* 0x000000384864723c */ /* 0x008fe2000000086e */
[----:B------:R-:W-:-:S05]  /*95c0*/  IADD3 R110, P2, PT, R122, 0xf8000, RZ ;  /* 0x000f80007a6e7810 */ /* 0x000fca0007f5e0ff */
[--C-:B------:R-:W-:Y:S01]  /*95d0*/  IMAD.X R111, RZ, RZ, R123.reuse, P2 ;  /* 0x000000ffff6f7224 */ /* 0x100fe200010e067b */
[----:B------:R-:W-:Y:S01]  /*95e0*/  IADD3 R134, P2, PT, R122, 0x108000, RZ ;  /* 0x001080007a867810 */ /* 0x000fe20007f5e0ff */
[----:B------:R-:W-:Y:S04]  /*95f0*/  HMMA.16816.F16 R106, R72, R58, R106 ;  /* 0x0000003a486a723c */ /* 0x000fe8000000086a */
[----:B------:R-:W-:-:S04]  /*9600*/  IMAD.X R135, RZ, RZ, R123, P2 ;  /* 0x000000ffff877224 */ /* 0x000fc800010e067b */
[----:B------:R-:W-:Y:S01]  /*9610*/  HMMA.16816.F16 R104, R48, R42, R112 ;  /* 0x0000002a3068723c */ /* 0x000fe20000000870 */
[C---:B------:R-:W-:Y:S01]  /*9620*/  IADD3 R112, P1, PT, R122.reuse, 0xf4000, RZ ;  /* 0x000f40007a707810 */ /* 0x040fe20007f3e0ff */
[----:B------:R-:W-:Y:S03]  /*9630*/  LDSM.16.M88.4 R48, [R26] ;  /* 0x000000001a30783b */ /* 0x000fe60000000200 */
[----:B------:R-:W-:Y:S01]  /*9640*/  IADD3.X R113, PT, PT, RZ, R123, RZ, P1, !PT ;  /* 0x0000007bff717210 */ /* 0x000fe20000ffe4ff */
[----:B------:R-:W-:Y:S01]  /*9650*/  LDSM.16.MT88.4 R40, [R15] ;  /* 0x000000000f28783b */ /* 0x000fe20000004200 */
[----:B----4-:R-:W-:Y:S01]  /*9660*/  IADD3 R136, P1, PT, R122, 0x104000, RZ ;  /* 0x001040007a887810 */ /* 0x010fe20007f3e0ff */
[----:B------:R-:W-:Y:S04]  /*9670*/  HMMA.16816.F16 R72, R72, R54, R96 ;  /* 0x000000364848723c */ /* 0x000fe80000000860 */
[----:B------:R-:W-:-:S04]  /*9680*/  IMAD.X R137, RZ, RZ, R123, P1 ;  /* 0x000000ffff897224 */ /* 0x000fc800008e067b */
[----:B--2---:R-:W-:Y:S08]  /*9690*/  HMMA.16816.F16 R56, R36, R56, R98 ;  /* 0x000000382438723c */ /* 0x004ff00000000862 */
[----:B-----5:R-:W-:Y:S01]  /*96a0*/  HMMA.16816.F16 R98, R68, R64, R108 ;  /* 0x000000404462723c */ /* 0x020fe2000000086c */
[----:B------:R-:W-:-:S05]  /*96b0*/  IADD3 R108, P0, PT, R122, 0xfc000, RZ ;  /* 0x000fc0007a6c7810 */ /* 0x000fca0007f1e0ff */
[----:B------:R-:W-:Y:S01]  /*96c0*/  IMAD.X R109, RZ, RZ, R123, P0 ;  /* 0x000000ffff6d7224 */ /* 0x000fe200000e067b */
[----:B------:R-:W-:Y:S01]  /*96d0*/  IADD3 R138, P0, PT, R122, 0x100000, RZ ;  /* 0x001000007a8a7810 */ /* 0x000fe20007f1e0ff */
[----:B------:R-:W-:Y:S03]  /*96e0*/  HMMA.16816.F16 R100, R68, R32, R100 ;  /* 0x000000204464723c */ /* 0x000fe60000000864 */
[----:B------:R-:W-:-:S05]  /*96f0*/  IADD3.X R139, PT, PT, RZ, R123, RZ, P0, !PT ;  /* 0x0000007bff8b7210 */ /* 0x000fca00007fe4ff */
[----:B------:R-:W-:Y:S08]  /*9700*/  HMMA.16816.F16 R96, R68, R34, R106 ;  /* 0x000000224460723c */ /* 0x000ff0000000086a */
[C---:B------:R-:W-:Y:S08]  /*9710*/  HMMA.16816.F16 R76, R36.reuse, R58, R76 ;  /* 0x0000003a244c723c */ /* 0x040ff0000000084c */
[C---:B------:R-:W-:Y:S08]  /*9720*/  HMMA.16816.F16 R78, R36.reuse, R52, R78 ;  /* 0x00000034244e723c */ /* 0x040ff0000000084e */
[----:B------:R-:W-:Y:S01]  /*9730*/  HMMA.16816.F16 R104, R36, R54, R104 ;  /* 0x000000362468723c */ /* 0x000fe20000000868 */
[----:B------:R-:W-:Y:S04]  /*9740*/  LDSM.16.M88.4 R36, [R27] ;  /* 0x000000001b24783b */ /* 0x000fe80000000200 */
[----:B------:R-:W-:Y:S03]  /*9750*/  LDSM.16.MT88.4 R52, [R10] ;  /* 0x000000000a34783b */ /* 0x000fe60000004200 */
[----:B------:R-:W-:Y:S01]  /*9760*/  HMMA.16816.F16 R106, R68, R66, R72 ;  /* 0x00000042446a723c */ /* 0x000fe20000000848 */
[----:B------:R-:W1:Y:S04]  /*9770*/  LDSM.16.MT88.4 R68, [R13] ;  /* 0x000000000d44783b */ /* 0x000e680000004200 */
[----:B------:R-:W2:Y:S03]  /*9780*/  LDSM.16.M88.4 R72, [R28] ;  /* 0x000000001c48783b */ /* 0x000ea60000000200 */
[C---:B------:R-:W-:Y:S01]  /*9790*/  HMMA.16816.F16 R32, R60.reuse, R32, R56 ;  /* 0x000000203c20723c */ /* 0x040fe20000000838 */
[----:B------:R-:W3:Y:S04]  /*97a0*/  LDSM.16.MT88.4 R56, [R11] ;  /* 0x000000000b38783b */ /* 0x000ee80000004200 */
[----:B------:R-:W-:Y:S01]  /*97b0*/  @!PT LDS RZ, [RZ] ;  /* 0x00000000fffff984 */ /* 0x000fe20000000800 */
[----:B------:R-:W-:Y:S01]  /*97c0*/  @!PT LDS RZ, [RZ] ;  /* 0x00000000fffff984 */ /* 0x000fe20000000800 */
[----:B------:R-:W-:Y:S01]  /*97d0*/  @!PT LDS RZ, [RZ] ;  /* 0x00000000fffff984 */ /* 0x000fe20000000800 */
[----:B------:R4:W-:Y:S03]  /*97e0*/  LDGSTS.E.BYPASS.128 [R4], desc[UR8][R132.64] ;  /* 0x0000000084047fae */ /* 0x0009e6000b981808 */
[C---:B------:R-:W-:Y:S01]  /*97f0*/  HMMA.16816.F16 R76, R60.reuse, R34, R76 ;  /* 0x000000223c4c723c */ /* 0x040fe2000000084c */
[----:B------:R-:W-:Y:S04]  /*9800*/  LDGSTS.E.BYPASS.128 [R4+0x900], desc[UR8][R112.64] ;  /* 0x0090000070047fae */ /* 0x000fe8000b981808 */
[----:B------:R-:W-:Y:S03]  /*9810*/  LDGSTS.E.BYPASS.128 [R4+0x1200], desc[UR8][R110.64] ;  /* 0x012000006e047fae */ /* 0x000fe6000b981808 */
[----:B------:R-:W-:Y:S01]  /*9820*/  HMMA.16816.F16 R78, R60, R64, R78 ;  /* 0x000000403c4e723c */ /* 0x000fe2000000084e */
[----:B------:R-:W-:Y:S01]  /*9830*/  LDGSTS.E.BYPASS.128 [R4+0x1b00], desc[UR8][R108.64] ;  /* 0x01b000006c047fae */ /* 0x000fe2000b981808 */
[----:B----4-:R-:W-:-:S03]  /*9840*/  IADD3 R132, P0, PT, R122, 0x10c000, RZ ;  /* 0x0010c0007a847810 */ /* 0x010fc60007f1e0ff */
[----:B------:R-:W-:Y:S01]  /*9850*/  LDGSTS.E.BYPASS.128 [R4+0x6c00], desc[UR8][R126.64+0x780] ;  /* 0x06c007807e047fae */ /* 0x000fe2000b981808 */
[----:B------:R-:W-:Y:S02]  /*9860*/  IADD3.X R133, PT, PT, RZ, R123, RZ, P0, !PT ;  /* 0x0000007bff857210 */ /* 0x000fe400007fe4ff */
[----:B------:R-:W-:Y:S01]  /*9870*/  HMMA.16816.F16 R104, R60, R66, R104 ;  /* 0x000000423c68723c */ /* 0x000fe20000000868 */
[----:B------:R4:W-:Y:S04]  /*9880*/  LDGSTS.E.BYPASS.128 [R4+0x7500], desc[UR8][R130.64+0x780] ;  /* 0x0750078082047fae */ /* 0x0009e8000b981808 */
[----:B------:R5:W-:Y:S04]  /*9890*/  LDGSTS.E.BYPASS.128 [R4+0x7e00], desc[UR8][R128.64+0x780] ;  /* 0x07e0078080047fae */ /* 0x000be8000b981808 */
[----:B------:R3:W-:Y:S01]  /*98a0*/  LDGSTS.E.BYPASS.128 [R4+0x8700], desc[UR8][R124.64+0x780] ;  /* 0x087007807c047fae */ /* 0x0007e2000b981808 */
[----:B-1----:R-:W-:Y:S03]  /*98b0*/  HMMA.16816.F16 R98, R68, R36, R98 ;  /* 0x000000244462723c */ /* 0x002fe60000000862 */
[----:B------:R-:W0:Y:S01]  /*98c0*/  LDGDEPBAR ;  /* 0x00000000000079af */ /* 0x000e220000000000 */
[----:B----4-:R-:W-:-:S02]  /*98d0*/  IADD3 R130, P2, PT, R126, 0x11000, RZ ;  /* 0x000110007e827810 */ /* 0x010fc40007f5e0ff */
[C---:B-----5:R-:W-:Y:S02]  /*98e0*/  IADD3 R128, P3, PT, R126.reuse, 0x21000, RZ ;  /* 0x000210007e807810 */ /* 0x060fe40007f7e0ff */
[C---:B--2---:R-:W-:Y:S01]  /*98f0*/  HMMA.16816.F16 R100, R68.reuse, R72, R100 ;  /* 0x000000484464723c */ /* 0x044fe20000000864 */
[--C-:B------:R-:W-:Y:S01]  /*9900*/  IMAD.X R131, RZ, RZ, R127.reuse, P2 ;  /* 0x000000ffff837224 */ /* 0x100fe200010e067f */
[C---:B---3--:R-:W-:Y:S02]  /*9910*/  IADD3 R124, P1, PT, R126.reuse, 0x1000, RZ ;  /* 0x000010007e7c7810 */ /* 0x048fe40007f3e0ff */
[----:B------:R-:W-:Y:S02]  /*9920*/  IADD3 R126, P4, PT, R126, 0x31000, RZ ;  /* 0x000310007e7e7810 */ /* 0x000fe40007f9e0ff */
[----:B------:R-:W-:Y:S02]  /*9930*/  IADD3.X R129, PT, PT, RZ, R127, RZ, P3, !PT ;  /* 0x0000007fff817210 */ /* 0x000fe40001ffe4ff */
[----:B------:R-:W-:Y:S01]  /*9940*/  HMMA.16816.F16 R96, R68, R74, R96 ;  /* 0x0000004a4460723c */ /* 0x000fe20000000860 */
[----:B------:R-:W-:-:S02]  /*9950*/  IMAD.X R125, RZ, RZ, R127, P1 ;  /* 0x000000ffff7d7224 */ /* 0x000fc400008e067f */
[----:B------:R-:W-:-:S05]  /*9960*/  IMAD.X R127, RZ, RZ, R127, P4 ;  /* 0x000000ffff7f7224 */ /* 0x000fca00020e067f */
[----:B------:R-:W-:Y:S01]  /*9970*/  HMMA.16816.F16 R106, R68, R38, R106 ;  /* 0x00000026446a723c */ /* 0x000fe2000000086a */
[----:B------:R-:W-:-:S04]  /*9980*/  DEPBAR.LE SB0, 0x2 ;  /* 0x000080800000791a */ /* 0x000fc80000000000 */
[----:B------:R-:W-:Y:S03]  /*9990*/  BAR.SYNC.DEFER_BLOCKING 0x0 ;  /* 0x0000000000007b1d */ /* 0x000fe60000010000 */
[C---:B------:R-:W-:Y:S08]  /*99a0*/  HMMA.16816.F16 R72, R56.reuse, R72, R32 ;  /* 0x000000483848723c */ /* 0x040ff00000000820 */
[C---:B------:R-:W-:Y:S08]  /*99b0*/  HMMA.16816.F16 R76, R56.reuse, R74, R76 ;  /* 0x0000004a384c723c */ /* 0x040ff0000000084c */
[C---:B------:R-:W-:Y:S01]  /*99c0*/  HMMA.16816.F16 R78, R56.reuse, R36, R78 ;  /* 0x00000024384e723c */ /* 0x040fe2000000084e */
[----:B------:R-:W-:Y:S07]  /*99d0*/  LDSM.16.MT88.4 R64, [R7] ;  /* 0x000000000740783b */ /* 0x000fee0000004200 */
[----:B------:R-:W-:Y:S01]  /*99e0*/  HMMA.16816.F16 R38, R56, R38, R104 ;  /* 0x000000263826723c */ /* 0x000fe20000000868 */
[----:B------:R-:W1:Y:S04]  /*99f0*/  LDSM.16.M88.4 R68, [R24] ;  /* 0x000000001844783b */ /* 0x000e680000000200 */
[----:B------:R-:W2:Y:S03]  /*9a00*/  LDSM.16.M88.4 R32, [R23] ;  /* 0x000000001720783b */ /* 0x000ea60000000200 */
[C---:B------:R-:W-:Y:S01]  /*9a10*/  HMMA.16816.F16 R100, R52.reuse, R48, R100 ;  /* 0x000000303464723c */ /* 0x040fe20000000864 */
[----:B------:R-:W3:Y:S07]  /*9a20*/  LDSM.16.MT88.4 R60, [R18] ;  /* 0x00000000123c783b */ /* 0x000eee0000004200 */
[C---:B------:R-:W-:Y:S08]  /*9a30*/  HMMA.16816.F16 R58, R52.reuse, R50, R96 ;  /* 0x00000032343a723c */ /* 0x040ff00000000860 */
[C---:B------:R-:W-:Y:S08]  /*9a40*/  HMMA.16816.F16 R56, R52.reuse, R44, R98 ;  /* 0x0000002c3438723c */ /* 0x040ff00000000862 */
[----:B------:R-:W-:Y:S01]  /*9a50*/  HMMA.16816.F16 R104, R52, R46, R106 ;  /* 0x0000002e3468723c */ /* 0x000fe2000000086a */
[----:B------:R-:W-:Y:S07]  /*9a60*/  LDSM.16.M88.4 R52, [R29] ;  /* 0x000000001d34783b */ /* 0x000fee0000000200 */
[C---:B------:R-:W-:Y:S08]  /*9a70*/  HMMA.16816.F16 R72, R40.reuse, R48, R72 ;  /* 0x000000302848723c */ /* 0x040ff00000000848 */
[C---:B------:R-:W-:Y:S01]  /*9a80*/  HMMA.16816.F16 R76, R40.reuse, R50, R76 ;  /* 0x00000032284c723c */ /* 0x040fe2000000084c */
[----:B------:R-:W-:Y:S07]  /*9a90*/  LDSM.16.MT88.4 R48, [R8] ;  /* 0x000000000830783b */ /* 0x000fee0000004200 */
[C---:B------:R-:W-:Y:S08]  /*9aa0*/  HMMA.16816.F16 R78, R40.reuse, R44, R78 ;  /* 0x0000002c284e723c */ /* 0x040ff0000000084e */
[----:B------:R-:W-:Y:S01]  /*9ab0*/  HMMA.16816.F16 R112, R40, R46, R38 ;  /* 0x0000002e2870723c */ /* 0x000fe20000000826 */
[----:B------:R-:W-:Y:S04]  /*9ac0*/  LDSM.16.MT88.4 R36, [R9] ;  /* 0x000000000924783b */ /* 0x000fe80000004200 */
[----:B------:R-:W4:Y:S03]  /*9ad0*/  LDSM.16.M88.4 R40, [R22] ;  /* 0x000000001628783b */ /* 0x000f260000000200 */
[C---:B-1----:R-:W-:Y:S01]  /*9ae0*/  HMMA.16816.F16 R96, R64.reuse, R68, R100 ;  /* 0x000000444060723c */ /* 0x042fe20000000864 */
[----:B------:R-:W1:Y:S07]  /*9af0*/  LDSM.16.M88.4 R44, [R21] ;  /* 0x00000000152c783b */ /* 0x000e6e0000000200 */
[C---:B------:R-:W-:Y:S08]  /*9b00*/  HMMA.16816.F16 R98, R64.reuse, R70, R58 ;  /* 0x000000464062723c */ /* 0x040ff0000000083a */
[C---:B--2---:R-:W-:Y:S01]  /*9b10*/  HMMA.16816.F16 R100, R64.reuse, R32, R56 ;  /* 0x000000204064723c */ /* 0x044fe20000000838 */
[----:B------:R-:W-:Y:S07]  /*9b20*/  LDSM.16.M88.4 R56, [R30] ;  /* 0x000000001e38783b */ /* 0x000fee0000000200 */
[----:B------:R-:W-:Y:S01]  /*9b30*/  HMMA.16816.F16 R104, R64, R34, R104 ;  /* 0x000000224068723c */ /* 0x000fe20000000868 */
[----:B------:R-:W-:Y:S07]  /*9b40*/  LDSM.16.MT88.4 R64, [R5] ;  /* 0x000000000540783b */ /* 0x000fee0000004200 */
[C---:B---3--:R-:W-:Y:S01]  /*9b50*/  HMMA.16816.F16 R106, R60.reuse, R68, R72 ;  /* 0x000000443c6a723c */ /* 0x048fe20000000848 */
[----:B------:R-:W-:Y:S07]  /*9b60*/  LDSM.16.M88.4 R72, [R17] ;  /* 0x000000001148783b */ /* 0x000fee0000000200 */
[C---:B------:R-:W-:Y:S01]  /*9b70*/  HMMA.16816.F16 R108, R60.reuse, R70, R76 ;  /* 0x000000463c6c723c */ /* 0x040fe2000000084c */
[----:B------:R-:W-:Y:S07]  /*9b80*/  LDSM.16.MT88.4 R68, [R19] ;  /* 0x000000001344783b */ /* 0x000fee0000004200 */
[C---:B------:R-:W-:Y:S01]  /*9b90*/  HMMA.16816.F16 R110, R60.reuse, R32, R78 ;  /* 0x000000203c6e723c */ /* 0x040fe2000000084e */
[----:B------:R-:W2:Y:S07]  /*9ba0*/  LDSM.16.MT88.4 R76, [R14] ;  /* 0x000000000e4c783b */ /* 0x000eae0000004200 */
[----:B------:R-:W-:Y:S01]  /*9bb0*/  HMMA.16816.F16 R112, R60, R34, R112 ;  /* 0x000000223c70723c */ /* 0x000fe20000000870 */
[----:B------:R-:W3:Y:S04]  /*9bc0*/  LDSM.16.M88.4 R60, [R20] ;  /* 0x00000000143c783b */ /* 0x000ee80000000200 */
[----:B------:R-:W5:Y:S03]  /*9bd0*/  LDSM.16.MT88.4 R32, [R16] ;  /* 0x000000001020783b */ /* 0x000f660000004200 */
        /* <DEDUP_REMOVED lines=9> */
[----:B-1----:R-:W-:Y:S01]  /*9c70*/  HMMA.16816.F16 R100, R36, R44, R100 ;  /* 0x0000002c2464723c */ /* 0x002fe20000000864 */
[----:B------:R-:W-:Y:S04]  /*9c80*/  LDGSTS.E.BYPASS.128 [R4+0x9000], desc[UR8][R124.64+-0x800] ;  /* 0x090008007c047fae */ /* 0x000fe8000b981808 */
[----:B------:R-:W-:Y:S01]  /*9c90*/  LDGSTS.E.BYPASS.128 [R4+0x9900], desc[UR8][R130.64+-0x800] ;  /* 0x0990080082047fae */ /* 0x000fe2000b981808 */
[----:B----4-:R-:W-:-:S02]  /*9ca0*/  IADD3 R134, P1, PT, R122, 0x114000, RZ ;  /* 0x001140007a867810 */ /* 0x010fc40007f3e0ff */
[----:B------:R-:W-:Y:S01]  /*9cb0*/  HMMA.16816.F16 R104, R36, R46, R104 ;  /* 0x0000002e2468723c */ /* 0x000fe20000000868 */
[----:B------:R-:W-:Y:S01]  /*9cc0*/  LDGSTS.E.BYPASS.128 [R4+0xa200], desc[UR8][R128.64+-0x800] ;  /* 0x0a20080080047fae */ /* 0x000fe2000b981808 */
[C---:B--2---:R-:W-:Y:S02]  /*9cd0*/  IADD3 R132, P2, PT, R122.reuse, 0x118000, RZ ;  /* 0x001180007a847810 */ /* 0x044fe40007f5e0ff */
[----:B------:R-:W-:Y:S01]  /*9ce0*/  IADD3.X R135, PT, PT, RZ, R123, RZ, P1, !PT ;  /* 0x0000007bff877210 */ /* 0x000fe20000ffe4ff */
[----:B------:R-:W-:Y:S01]  /*9cf0*/  LDGSTS.E.BYPASS.128 [R4+0xab00], desc[UR8][R126.64+-0x800] ;  /* 0x0ab008007e047fae */ /* 0x000fe2000b981808 */
[----:B------:R-:W-:Y:S01]  /*9d00*/  IADD3 R138, P1, PT, R122, 0x124000, RZ ;  /* 0x001240007a8a7810 */ /* 0x000fe20007f3e0ff */
[--C-:B------:R-:W-:Y:S01]  /*9d10*/  IMAD.X R133, RZ, RZ, R123.reuse, P2 ;  /* 0x000000ffff857224 */ /* 0x100fe200010e067b */
[----:B------:R-:W-:Y:S01]  /*9d20*/  HMMA.16816.F16 R106, R76, R40, R106 ;  /* 0x000000284c6a723c */ /* 0x000fe2000000086a */
[----:B------:R-:W0:Y:S02]  /*9d30*/  LDGDEPBAR ;  /* 0x00000000000079af */ /* 0x000e240000000000 */
[----:B------:R-:W-:-:S05]  /*9d40*/  IMAD.X R139, RZ, RZ, R123, P1 ;  /* 0x000000ffff8b7224 */ /* 0x000fca00008e067b */
[C---:B------:R-:W-:Y:S08]  /*9d50*/  HMMA.16816.F16 R108, R76.reuse, R42, R108 ;  /* 0x0000002a4c6c723c */ /* 0x040ff0000000086c */
[C---:B------:R-:W-:Y:S08]  /*9d60*/  HMMA.16816.F16 R110, R76.reuse, R44, R110 ;  /* 0x0000002c4c6e723c */ /* 0x040ff0000000086e */
[----:B------:R-:W-:Y:S01]  /*9d70*/  HMMA.16816.F16 R112, R76, R46, R112 ;  /* 0x0000002e4c70723c */ /* 0x000fe20000000870 */
[----:B------:R-:W-:-:S04]  /*9d80*/  DEPBAR.LE SB0, 0x2 ;  /* 0x000080800000791a */ /* 0x000fc80000000000 */
[----:B------:R-:W-:Y:S03]  /*9d90*/  BAR.SYNC.DEFER_BLOCKING 0x0 ;  /* 0x0000000000007b1d */ /* 0x000fe60000010000 */
[C---:B---3--:R-:W-:Y:S08]  /*9da0*/  HMMA.16816.F16 R96, R64.reuse, R60, R96 ;  /* 0x0000003c4060723c */ /* 0x048ff00000000860 */
        /* <DEDUP_REMOVED lines=12> */
[----:B------:R-:W3:Y:S04]  /*9e70*/  LDSM.16.MT88.4 R68, [R118] ;  /* 0x000000007644783b */ /* 0x000ee80000004200 */
[----:B------:R-:W4:Y:S03]  /*9e80*/  LDSM.16.MT88.4 R72, [R102] ;  /* 0x000000006648783b */ /* 0x000f260000004200 */
[C---:B------:R-:W-:Y:S08]  /*9e90*/  HMMA.16816.F16 R96, R48.reuse, R52, R96 ;  /* 0x000000343060723c */ /* 0x040ff00000000860 */
[C---:B------:R-:W-:Y:S08]  /*9ea0*/  HMMA.16816.F16 R98, R48.reuse, R54, R98 ;  /* 0x000000363062723c */ /* 0x040ff00000000862 */
[C---:B------:R-:W-:Y:S08]  /*9eb0*/  HMMA.16816.F16 R100, R48.reuse, R56, R100 ;  /* 0x000000383064723c */ /* 0x040ff00000000864 */
[----:B------:R-:W-:Y:S08]  /*9ec0*/  HMMA.16816.F16 R104, R48, R58, R104 ;  /* 0x0000003a3068723c */ /* 0x000ff00000000868 */
[C---:B-----5:R-:W-:Y:S08]  /*9ed0*/  HMMA.16816.F16 R110, R32.reuse, R56, R110 ;  /* 0x00000038206e723c */ /* 0x060ff0000000086e */
[C---:B------:R-:W-:Y:S08]  /*9ee0*/  HMMA.16816.F16 R76, R32.reuse, R52, R106 ;  /* 0x00000034204c723c */ /* 0x040ff0000000086a */
[C---:B------:R-:W-:Y:S01]  /*9ef0*/  HMMA.16816.F16 R78, R32.reuse, R54, R108 ;  /* 0x00000036204e723c */ /* 0x040fe2000000086c */
[----:B------:R-:W-:Y:S07]  /*9f00*/  LDSM.16.MT88.4 R52, [R95] ;  /* 0x000000005f34783b */ /* 0x000fee0000004200 */
[----:B------:R-:W-:Y:S01]  /*9f10*/  HMMA.16816.F16 R106, R32, R58, R112 ;  /* 0x0000003a206a723c */ /* 0x000fe20000000870 */
[----:B------:R-:W5:Y:S04]  /*9f20*/  LDSM.16.MT88.4 R32, [R117] ;  /* 0x000000007520783b */ /* 0x000f680000004200 */
[----:B------:R-:W-:Y:S03]  /*9f30*/  LDSM.16.M88.4 R56, [R114] ;  /* 0x000000007238783b */ /* 0x000fe60000000200 */
[C---:B-1----:R-:W-:Y:S08]  /*9f40*/  HMMA.16816.F16 R48, R36.reuse, R44, R96 ;  /* 0x0000002c2430723c */ /* 0x042ff00000000860 */
[C---:B------:R-:W-:Y:S08]  /*9f50*/  HMMA.16816.F16 R50, R36.reuse, R46, R98 ;  /* 0x0000002e2432723c */ /* 0x040ff00000000862 */
[C---:B--2---:R-:W-:Y:S08]  /*9f60*/  HMMA.16816.F16 R100, R36.reuse, R40, R100 ;  /* 0x000000282464723c */ /* 0x044ff00000000864 */
[----:B------:R-:W-:Y:S01]  /*9f70*/  HMMA.16816.F16 R108, R36, R42, R104 ;  /* 0x0000002a246c723c */ /* 0x000fe20000000868 */
[----:B------:R-:W-:Y:S07]  /*9f80*/  LDSM.16.MT88.4 R36, [R93] ;  /* 0x000000005d24783b */ /* 0x000fee0000004200 */
[----:B---3--:R-:W-:Y:S01]  /*9f90*/  HMMA.16816.F16 R96, R68, R40, R110 ;  /* 0x000000284460723c */ /* 0x008fe2000000086e */
[----:B------:R-:W-:-:S05]  /*9fa0*/  IADD3 R110, P0, PT, R122, 0x110000, RZ ;  /* 0x001100007a6e7810 */ /* 0x000fca0007f1e0ff */
[--C-:B------:R-:W-:Y:S01]  /*9fb0*/  IMAD.X R111, RZ, RZ, R123.reuse, P0 ;  /* 0x000000ffff6f7224 */ /* 0x100fe200000e067b */
[----:B------:R-:W-:Y:S01]  /*9fc0*/  IADD3 R112, P0, PT, R122, 0x11c000, RZ ;  /* 0x0011c0007a707810 */ /* 0x000fe20007f1e0ff */
[----:B------:R-:W-:Y:S04]  /*9fd0*/  HMMA.16816.F16 R76, R68, R44, R76 ;  /* 0x0000002c444c723c */ /* 0x000fe8000000084c */
[----:B------:R-:W-:-:S04]  /*9fe0*/  IMAD.X R113, RZ, RZ, R123, P0 ;  /* 0x000000ffff717224 */ /* 0x000fc800000e067b */
[C---:B------:R-:W-:Y:S01]  /*9ff0*/  HMMA.16816.F16 R78, R68.reuse, R46, R78 ;  /* 0x0000002e444e723c */ /* 0x040fe2000000084e */
[----:B------:R-:W-:Y:S07]  /*a000*/  LDSM.16.MT88.4 R44, [R90] ;  /* 0x000000005a2c783b */ /* 0x000fee0000004200 */
[----:B------:R-:W-:Y:S01]  /*a010*/  HMMA.16816.F16 R106, R68, R42, R106 ;  /* 0x0000002a446a723c */ /* 0x000fe2000000086a */
[----:B------:R-:W1:Y:S04]  /*a020*/  LDSM.16.M88.4 R68, [R115] ;  /* 0x000000007344783b */ /* 0x000e680000000200 */
[----:B------:R-:W-:Y:S03]  /*a030*/  LDSM.16.M88.4 R40, [R91] ;  /* 0x000000005b28783b */ /* 0x000fe60000000200 */
[C---:B----4-:R-:W-:Y:S08]  /*a040*/  HMMA.16816.F16 R98, R72.reuse, R60, R48 ;  /* 0x0000003c4862723c */ /* 0x050ff00000000830 */
[C---:B------:R-:W-:Y:S01]  /*a050*/  HMMA.16816.F16 R104, R72.reuse, R62, R50 ;  /* 0x0000003e4868723c */ /* 0x040fe20000000832 */
[----:B------:R-:W-:Y:S07]  /*a060*/  LDSM.16.M88.4 R48, [R92] ;  /* 0x000000005c30783b */ /* 0x000fee0000000200 */
[C---:B------:R-:W-:Y:S08]  /*a070*/  HMMA.16816.F16 R100, R72.reuse, R64, R100 ;  /* 0x000000404864723c */ /* 0x040ff00000000864 */
[----:B------:R-:W-:Y:S01]  /*a080*/  HMMA.16816.F16 R108, R72, R66, R108 ;  /* 0x00000042486c723c */ /* 0x000fe2000000086c */
[----:B------:R-:W2:Y:S04]  /*a090*/  LDSM.16.MT88.4 R72, [R116] ;  /* 0x000000007448783b */ /* 0x000ea80000004200 */
        /* <DEDUP_REMOVED lines=13> */
[C---:B----4-:R-:W-:Y:S02]  /*a170*/  IADD3 R132, P0, PT, R122.reuse, 0x120000, RZ ;  /* 0x001200007a847810 */ /* 0x050fe40007f1e0ff */
[-C--:B------:R-:W-:Y:S01]  /*a180*/  IADD3.X R135, PT, PT, RZ, R123.reuse, RZ, P2, !PT ;  /* 0x0000007bff877210 */ /* 0x080fe200017fe4ff */
[----:B------:R-:W-:Y:S01]  /*a190*/  LDGSTS.E.BYPASS.128 [R4+0xc600], desc[UR8][R128.64+-0x780] ;  /* 0x0c60088080047fae */ /* 0x000fe2000b981808 */
[----:B------:R-:W-:Y:S02]  /*a1a0*/  IADD3.X R133, PT, PT, RZ, R123, RZ, P0, !PT ;  /* 0x0000007bff857210 */ /* 0x000fe400007fe4ff */
[----:B------:R-:W-:Y:S01]  /*a1b0*/  HMMA.16816.F16 R106, R32, R66, R106 ;  /* 0x00000042206a723c */ /* 0x000fe2000000086a */
[----:B------:R-:W-:Y:S01]  /*a1c0*/  LDGSTS.E.BYPASS.128 [R4+0xcf00], desc[UR8][R126.64+-0x780] ;  /* 0x0cf008807e047fae */ /* 0x000fe2000b981808 */
[----:B------:R-:W-:-:S03]  /*a1d0*/  IADD3 R136, P0, PT, R122, 0x128000, RZ ;  /* 0x001280007a887810 */ /* 0x000fc60007f1e0ff */
[----:B------:R-:W0:Y:S02]  /*a1e0*/  LDGDEPBAR ;  /* 0x00000000000079af */ /* 0x000e240000000000 */
[----:B------:R-:W-:Y:S01]  /*a1f0*/  IMAD.X R137, RZ, RZ, R123, P0 ;  /* 0x000000ffff897224 */ /* 0x000fe200000e067b */
[----:B-1----:R-:W-:Y:S08]  /*a200*/  HMMA.16816.F16 R76, R52, R68, R76 ;  /* 0x00000044344c723c */ /* 0x002ff0000000084c */
[C---:B--2---:R-:W-:Y:S08]  /*a210*/  HMMA.16816.F16 R100, R72.reuse, R56, R100 ;  /* 0x000000384864723c */ /* 0x044ff00000000864 */
        /* <DEDUP_REMOVED lines=10> */
[----:B------:R-:W-:Y:S01]  /*a2c0*/  HMMA.16816.F16 R104, R72, R70, R104 ;  /* 0x000000464868723c */ /* 0x000fe20000000868 */
[----:B------:R-:W3:Y:S04]  /*a2d0*/  LDSM.16.MT88.4 R52, [R86] ;  /* 0x000000005634783b */ /* 0x000ee80000004200 */
[----:B------:R-:W-:Y:S03]  /*a2e0*/  LDSM.16.MT88.4 R68, [R11] ;  /* 0x000000000b44783b */ /* 0x000fe60000004200 */
[C---:B------:R-:W-:Y:S01]  /*a2f0*/  HMMA.16816.F16 R100, R36.reuse, R40, R100 ;  /* 0x000000282464723c */ /* 0x040fe20000000864 */
[----:B------:R-:W-:Y:S07]  /*a300*/  LDSM.16.M88.4 R72, [R27] ;  /* 0x000000001b48783b */ /* 0x000fee0000000200 */
[C---:B-----5:R-:W-:Y:S08]  /*a310*/  HMMA.16816.F16 R112, R36.reuse, R48, R98 ;  /* 0x000000302470723c */ /* 0x060ff00000000862 */
        /* <DEDUP_REMOVED lines=9> */
[----:B------:R-:W-:Y:S03]  /*a3b0*/  LDSM.16.M88.4 R44, [R26] ;  /* 0x000000001a2c783b */ /* 0x000fe60000000200 */
        /* <DEDUP_REMOVED lines=13> */
[----:B------:R-:W-:Y:S03]  /*a490*/  LDSM.16.MT88.4 R52, [R15] ;  /* 0x000000000f34783b */ /* 0x000fe60000004200 */
        /* <DEDUP_REMOVED lines=9> */
[----:B---3--:R-:W-:-:S02]  /*a530*/  IADD3 R132, P2, PT, R122, 0x138000, RZ ;  /* 0x001380007a847810 */ /* 0x008fc40007f5e0ff */
[----:B-----5:R-:W-:Y:S01]  /*a540*/  HMMA.16816.F16 R96, R36, R40, R96 ;  /* 0x000000282460723c */ /* 0x020fe20000000860 */
[----:B------:R-:W-:Y:S01]  /*a550*/  LDGSTS.E.BYPASS.128 [R4+0x6c00], desc[UR8][R124.64+-0x700] ;  /* 0x06c009007c047fae */ /* 0x000fe2000b981808 */
[----:B------:R-:W-:-:S03]  /*a560*/  IADD3.X R133, PT, PT, RZ, R123, RZ, P2, !PT ;  /* 0x0000007bff857210 */ /* 0x000fc600017fe4ff */
[----:B------:R-:W-:Y:S03]  /*a570*/  LDGSTS.E.BYPASS.128 [R4+0x7500], desc[UR8][R130.64+-0x700] ;  /* 0x0750090082047fae */ /* 0x000fe6000b981808 */
[----:B------:R-:W-:Y:S01]  /*a580*/  HMMA.16816.F16 R100, R36, R42, R100 ;  /* 0x0000002a2464723c */ /* 0x000fe20000000864 */
[----:B------:R-:W-:Y:S01]  /*a590*/  LDGSTS.E.BYPASS.128 [R4+0x7e00], desc[UR8][R128.64+-0x700] ;  /* 0x07e0090080047fae */ /* 0x000fe2000b981808 */
[----:B----4-:R-:W-:-:S03]  /*a5a0*/  IADD3 R134, P1, PT, R122, 0x134000, RZ ;  /* 0x001340007a867810 */ /* 0x010fc60007f3e0ff */
[----:B------:R-:W-:Y:S02]  /*a5b0*/  LDGSTS.E.BYPASS.128 [R4+0x8700], desc[UR8][R126.64+-0x700] ;  /* 0x087009007e047fae */ /* 0x000fe4000b981808 */
[----:B------:R-:W-:Y:S01]  /*a5c0*/  IMAD.X R135, RZ, RZ, R123, P1 ;  /* 0x000000ffff877224 */ /* 0x000fe200008e067b */
        /* <DEDUP_REMOVED lines=19> */
[----:B------:R-:W3:Y:S07]  /*a700*/  LDSM.16.MT88.4 R72, [R9] ;  /* 0x000000000948783b */ /* 0x000eee0000004200 */
[----:B------:R-:W-:Y:S08]  /*a710*/  HMMA.16816.F16 R112, R32, R44, R112 ;  /* 0x0000002c2070723c */ /* 0x000ff00000000870 */
[C---:B------:R-:W-:Y:S08]  /*a720*/  HMMA.16816.F16 R104, R68.reuse, R60, R104 ;  /* 0x0000003c4468723c */ /* 0x040ff00000000868 */
[----:B------:R-:W-:Y:S01]  /*a730*/  HMMA.16816.F16 R106, R68, R62, R106 ;  /* 0x0000003e446a723c */ /* 0x000fe2000000086a */
[----:B------:R-:W4:Y:S04]  /*a740*/  LDSM.16.MT88.4 R68, [R18] ;  /* 0x000000001244783b */ /* 0x000f280000004200 */
[----:B------:R-:W5:Y:S03]  /*a750*/  LDSM.16.M88.4 R60, [R21] ;  /* 0x00000000153c783b */ /* 0x000f660000000200 */
[C---:B------:R-:W-:Y:S08]  /*a760*/  HMMA.16816.F16 R98, R32.reuse, R46, R98 ;  /* 0x0000002e2062723c */ /* 0x040ff00000000862 */
[C---:B------:R-:W-:Y:S08]  /*a770*/  HMMA.16816.F16 R96, R32.reuse, R56, R96 ;  /* 0x000000382060723c */ /* 0x040ff00000000860 */
[----:B------:R-:W-:Y:S01]  /*a780*/  HMMA.16816.F16 R100, R32, R58, R100 ;  /* 0x0000003a2064723c */ /* 0x000fe20000000864 */
[----:B------:R-:W5:Y:S07]  /*a790*/  LDSM.16.MT88.4 R32, [R14] ;  /* 0x000000000e20783b */ /* 0x000f6e0000004200 */
        /* <DEDUP_REMOVED lines=8> */
[----:B------:R-:W-:Y:S04]  /*a820*/  LDSM.16.M88.4 R56, [R17] ;  /* 0x000000001138783b */ /* 0x000fe80000000200 */
[----:B------:R-:W-:Y:S01]  /*a830*/  IMAD.X R111, RZ, RZ, R123, P0 ;  /* 0x000000ffff6f7224 */ /* 0x000fe200000e067b */
[----:B------:R-:W-:Y:S01]  /*a840*/  LDSM.16.MT88.4 R52, [R19] ;  /* 0x000000001334783b */ /* 0x000fe20000004200 */
[----:B------:R-:W-:Y:S08]  /*a850*/  HMMA.16816.F16 R36, R36, R42, R100 ;  /* 0x0000002a2424723c */ /* 0x000ff00000000864 */
[----:B---3--:R-:W-:Y:S01]  /*a860*/  HMMA.16816.F16 R100, R72, R64, R112 ;  /* 0x000000404864723c */ /* 0x008fe20000000870 */
[----:B------:R-:W-:-:S05]  /*a870*/  IADD3 R112, P0, PT, R122, 0x13c000, RZ ;  /* 0x0013c0007a707810 */ /* 0x000fca0007f1e0ff */
[----:B------:R-:W-:Y:S02]  /*a880*/  IMAD.X R113, RZ, RZ, R123, P0 ;  /* 0x000000ffff717224 */ /* 0x000fe400000e067b */
[----:B----4-:R-:W-:Y:S08]  /*a890*/  HMMA.16816.F16 R96, R68, R40, R108 ;  /* 0x000000284460723c */ /* 0x010ff0000000086c */
[----:B------:R-:W-:Y:S08]  /*a8a0*/  HMMA.16816.F16 R104, R72, R66, R98 ;  /* 0x000000424868723c */ /* 0x000ff00000000862 */
[C---:B------:R-:W-:Y:S08]  /*a8b0*/  HMMA.16816.F16 R76, R68.reuse, R48, R76 ;  /* 0x00000030444c723c */ /* 0x040ff0000000084c */
[C---:B------:R-:W-:Y:S01]  /*a8c0*/  HMMA.16816.F16 R78, R68.reuse, R50, R78 ;  /* 0x00000032444e723c */ /* 0x040fe2000000084e */
[----:B------:R-:W-:Y:S07]  /*a8d0*/  LDSM.16.M88.4 R48, [R29] ;  /* 0x000000001d30783b */ /* 0x000fee0000000200 */
[----:B------:R-:W-:Y:S01]  /*a8e0*/  HMMA.16816.F16 R106, R68, R42, R106 ;  /* 0x0000002a446a723c */ /* 0x000fe2000000086a */
[----:B------:R-:W1:Y:S04]  /*a8f0*/  LDSM.16.M88.4 R68, [R20] ;  /* 0x000000001444783b */ /* 0x000e680000000200 */
[----:B------:R-:W-:Y:S03]  /*a900*/  LDSM.16.M88.4 R40, [R30] ;  /* 0x000000001e28783b */ /* 0x000fe60000000200 */
[C---:B-----5:R-:W-:Y:S01]  /*a910*/  HMMA.16816.F16 R98, R72.reuse, R60, R44 ;  /* 0x0000003c4862723c */ /* 0x060fe2000000082c */
[----:B------:R-:W-:Y:S07]  /*a920*/  LDSM.16.MT88.4 R44, [R8] ;  /* 0x00000000082c783b */ /* 0x000fee0000004200 */
[----:B------:R-:W-:Y:S01]  /*a930*/  HMMA.16816.F16 R108, R72, R62, R36 ;  /* 0x0000003e486c723c */ /* 0x000fe20000000824 */
[----:B------:R-:W2:Y:S04]  /*a940*/  LDSM.16.MT88.4 R72, [R5] ;  /* 0x000000000548783b */ /* 0x000ea80000004200 */
[----:B------:R-:W3:Y:S03]  /*a950*/  LDSM.16.MT88.4 R36, [R16] ;  /* 0x000000001024783b */ /* 0x000ee60000004200 */
[C---:B------:R-:W-:Y:S01]  /*a960*/  HMMA.16816.F16 R76, R32.reuse, R64, R76 ;  /* 0x00000040204c723c */ /* 0x040fe2000000084c */
        /* <DEDUP_REMOVED lines=10> */
[----:B----4-:R-:W-:-:S03]  /*aa10*/  IADD3 R134, P2, PT, R122, 0x14c000, RZ ;  /* 0x0014c0007a867810 */ /* 0x010fc60007f5e0ff */
        /* <DEDUP_REMOVED lines=11> */
[C---:B--2---:R-:W-:Y:S08]  /*aad0*/  HMMA.16816.F16 R100, R72.reuse, R68, R100 ;  /* 0x000000444864723c */ /* 0x044ff00000000864 */
        /* <DEDUP_REMOVED lines=11> */
[C---:B------:R-:W-:Y:S01]  /*ab90*/  HMMA.16816.F16 R100, R44.reuse, R48, R100 ;  /* 0x000000302c64723c */ /* 0x040fe20000000864 */
[----:B------:R-:W4:Y:S04]  /*aba0*/  LDSM.16.MT88.4 R52, [R118] ;  /* 0x000000007634783b */ /* 0x000f280000004200 */
[----:B------:R-:W-:Y:S03]  /*abb0*/  LDSM.16.MT88.4 R68, [R95] ;  /* 0x000000005f44783b */ /* 0x000fe60000004200 */
[C---:B------:R-:W-:Y:S01]  /*abc0*/  HMMA.16816.F16 R104, R44.reuse, R50, R104 ;  /* 0x000000322c68723c */ /* 0x040fe20000000868 */
[----:B------:R-:W-:Y:S04]  /*abd0*/  LDSM.16.M88.4 R72, [R114] ;  /* 0x000000007248783b */ /* 0x000fe80000000200 */
[----:B------:R-:W-:Y:S03]  /*abe0*/  LDSM.16.M88.4 R56, [R92] ;  /* 0x000000005c38783b */ /* 0x000fe60000000200 */
[C---:B------:R-:W-:Y:S08]  /*abf0*/  HMMA.16816.F16 R98, R44.reuse, R40, R98 ;  /* 0x000000282c62723c */ /* 0x040ff00000000862 */
[----:B------:R-:W-:Y:S01]  /*ac00*/  HMMA.16816.F16 R108, R44, R42, R108 ;  /* 0x0000002a2c6c723c */ /* 0x000fe2000000086c */
[----:B------:R-:W-:Y:S07]  /*ac10*/  LDSM.16.MT88.4 R44, [R102] ;  /* 0x00000000662c783b */ /* 0x000fee0000004200 */
[C---:B---3--:R-:W-:Y:S08]  /*ac20*/  HMMA.16816.F16 R76, R36.reuse, R48, R76 ;  /* 0x00000030244c723c */ /* 0x048ff0000000084c */
[C---:B------:R-:W-:Y:S01]  /*ac30*/  HMMA.16816.F16 R78, R36.reuse, R50, R78 ;  /* 0x00000032244e723c */ /* 0x040fe2000000084e */
[----:B------:R-:W3:Y:S07]  /*ac40*/  LDSM.16.M88.4 R48, [R94] ;  /* 0x000000005e30783b */ /* 0x000eee0000000200 */
[C---:B------:R-:W-:Y:S08]  /*ac50*/  HMMA.16816.F16 R40, R36.reuse, R40, R96 ;  /* 0x000000282428723c */ /* 0x040ff00000000860 */
[----:B------:R-:W-:Y:S01]  /*ac60*/  HMMA.16816.F16 R112, R36, R42, R106 ;  /* 0x0000002a2470723c */ /* 0x000fe2000000086a */
[----:B------:R-:W5:Y:S07]  /*ac70*/  LDSM.16.M88.4 R36, [R103] ;  /* 0x000000006724783b */ /* 0x000f6e0000000200 */
[C---:B-1----:R-:W-:Y:S08]  /*ac80*/  HMMA.16816.F16 R110, R60.reuse, R32, R100 ;  /* 0x000000203c6e723c */ /* 0x042ff00000000864 */
[C---:B------:R-:W-:Y:S08]  /*ac90*/  HMMA.16816.F16 R96, R60.reuse, R34, R104 ;  /* 0x000000223c60723c */ /* 0x040ff00000000868 */
[C---:B--2---:R-:W-:Y:S08]  /*aca0*/  HMMA.16816.F16 R100, R60.reuse, R66, R108 ;  /* 0x000000423c64723c */ /* 0x044ff0000000086c */
[----:B------:R-:W-:Y:S01]  /*acb0*/  HMMA.16816.F16 R98, R60, R64, R98 ;  /* 0x000000403c62723c */ /* 0x000fe20000000862 */
[----:B------:R-:W-:Y:S07]  /*acc0*/  LDSM.16.M88.4 R60, [R115] ;  /* 0x00000000733c783b */ /* 0x000fee0000000200 */
[C---:B----4-:R-:W-:Y:S08]  /*acd0*/  HMMA.16816.F16 R104, R52.reuse, R32, R76 ;  /* 0x000000203468723c */ /* 0x050ff0000000084c */
[C---:B------:R-:W-:Y:S01]  /*ace0*/  HMMA.16816.F16 R106, R52.reuse, R34, R78 ;  /* 0x00000022346a723c */ /* 0x040fe2000000084e */
[----:B------:R-:W1:Y:S04]  /*acf0*/  LDSM.16.MT88.4 R76, [R117] ;  /* 0x00000000754c783b */ /* 0x000e680000004200 */
[----:B------:R-:W-:Y:S03]  /*ad00*/  LDSM.16.M88.4 R32, [R91] ;  /* 0x000000005b20783b */ /* 0x000fe60000000200 */
[C---:B------:R-:W-:Y:S01]  /*ad10*/  HMMA.16816.F16 R108, R52.reuse, R64, R40 ;  /* 0x00000040346c723c */ /* 0x040fe20000000828 */
[----:B------:R-:W-:Y:S07]  /*ad20*/  LDSM.16.MT88.4 R40, [R93] ;  /* 0x000000005d28783b */ /* 0x000fee0000004200 */
[----:B------:R-:W-:Y:S01]  /*ad30*/  HMMA.16816.F16 R112, R52, R66, R112 ;  /* 0x000000423470723c */ /* 0x000fe20000000870 */
[----:B------:R-:W2:Y:S04]  /*ad40*/  LDSM.16.MT88.4 R64, [R116] ;  /* 0x000000007440783b */ /* 0x000ea80000004200 */
[----:B------:R-:W-:Y:S03]  /*ad50*/  LDSM.16.MT88.4 R52, [R90] ;  /* 0x000000005a34783b */ /* 0x000fe60000004200 */
[C---:B---3--:R-:W-:Y:S01]  /*ad60*/  HMMA.16816.F16 R110, R44.reuse, R48, R110 ;  /* 0x000000302c6e723c */ /* 0x048fe2000000086e */
        /* <DEDUP_REMOVED lines=8> */
[----:B---3--:R-:W-:-:S02]  /*adf0*/  IADD3 R132, P2, PT, R122, 0x158000, RZ ;  /* 0x001580007a847810 */ /* 0x008fc40007f5e0ff */
[C---:B-----5:R-:W-:Y:S01]  /*ae00*/  HMMA.16816.F16 R98, R44.reuse, R36, R98 ;  /* 0x000000242c62723c */ /* 0x060fe20000000862 */
[----:B------:R-:W-:Y:S02]  /*ae10*/  LDGSTS.E.BYPASS.128 [R4+0xb400], desc[UR8][R124.64+-0x600] ;  /* 0x0b400a007c047fae */ /* 0x000fe4000b981808 */
[----:B------:R-:W-:Y:S02]  /*ae20*/  IMAD.X R133, RZ, RZ, R123, P2 ;  /* 0x000000ffff857224 */ /* 0x000fe400010e067b */
        /* <DEDUP_REMOVED lines=34> */
[----:B------:R-:W-:Y:S07]  /*b050*/  LDSM.16.M88.4 R40, [R25] ;  /* 0x000000001928783b */ /* 0x000fee0000000200 */
[----:B-1----:R-:W-:Y:S08]  /*b060*/  HMMA.16816.F16 R110, R36, R48, R110 ;  /* 0x00000030246e723c */ /* 0x002ff0000000086e */
[C---:B------:R-:W-:Y:S08]  /*b070*/  HMMA.16816.F16 R76, R52.reuse, R56, R104 ;  /* 0x00000038344c723c */ /* 0x040ff00000000868 */
[C---:B------:R-:W-:Y:S01]  /*b080*/  HMMA.16816.F16 R78, R52.reuse, R58, R106 ;  /* 0x0000003a344e723c */ /* 0x040fe2000000086a */
[----:B------:R-:W-:Y:S07]  /*b090*/  LDSM.16.M88.4 R56, [R27] ;  /* 0x000000001b38783b */ /* 0x000fee0000000200 */
[----:B------:R-:W-:Y:S08]  /*b0a0*/  HMMA.16816.F16 R108, R52, R32, R108 ;  /* 0x00000020346c723c */ /* 0x000ff0000000086c */
[C---:B------:R-:W-:Y:S08]  /*b0b0*/  HMMA.16816.F16 R104, R36.reuse, R50, R96 ;  /* 0x000000322468723c */ /* 0x040ff00000000860 */
[----:B--2---:R-:W-:Y:S08]  /*b0c0*/  HMMA.16816.F16 R98, R36, R44, R98 ;  /* 0x0000002c2462723c */ /* 0x004ff00000000862 */
[----:B------:R-:W-:Y:S01]  /*b0d0*/  HMMA.16816.F16 R106, R52, R34, R112 ;  /* 0x00000022346a723c */ /* 0x000fe20000000870 */
[----:B------:R-:W1:Y:S04]  /*b0e0*/  LDSM.16.MT88.4 R32, [R82] ;  /* 0x000000005220783b */ /* 0x000e680000004200 */
[----:B------:R-:W-:Y:S03]  /*b0f0*/  LDSM.16.MT88.4 R52, [R11] ;  /* 0x000000000b34783b */ /* 0x000fe60000004200 */
[----:B------:R-:W-:Y:S08]  /*b100*/  HMMA.16816.F16 R36, R36, R46, R100 ;  /* 0x0000002e2424723c */ /* 0x000ff00000000864 */
[----:B---3--:R-:W-:Y:S01]  /*b110*/  HMMA.16816.F16 R100, R72, R64, R110 ;  /* 0x000000404864723c */ /* 0x008fe2000000086e */
[----:B------:R-:W-:-:S04]  /*b120*/  IADD3 R110, P0, PT, R122, 0x150000, RZ ;  /* 0x001500007a6e7810 */ /* 0x000fc80007f1e0ff */
[-C--:B------:R-:W-:Y:S02]  /*b130*/  IADD3.X R111, PT, PT, RZ, R123.reuse, RZ, P0, !PT ;  /* 0x0000007bff6f7210 */ /* 0x080fe400007fe4ff */
[----:B------:R-:W-:Y:S01]  /*b140*/  IADD3 R112, P0, PT, R122, 0x15c000, RZ ;  /* 0x0015c0007a707810 */ /* 0x000fe20007f1e0ff */
[----:B----4-:R-:W-:Y:S03]  /*b150*/  HMMA.16816.F16 R96, R68, R44, R108 ;  /* 0x0000002c4460723c */ /* 0x010fe6000000086c */
[----:B------:R-:W-:-:S05]  /*b160*/  IADD3.X R113, PT, PT, RZ, R123, RZ, P0, !PT ;  /* 0x0000007bff717210 */ /* 0x000fca00007fe4ff */
        /* <DEDUP_REMOVED lines=10> */
[----:B------:R-:W4:Y:S03]  /*b210*/  LDSM.16.MT88.4 R36, [R15] ;  /* 0x000000000f24783b */ /* 0x000f260000004200 */
        /* <DEDUP_REMOVED lines=17> */
[----:B------:R-:W-:Y:S01]  /*b330*/  IMAD.X R133, RZ, RZ, R123, P0 ;  /* 0x000000ffff857224 */ /* 0x000fe200000e067b */
[----:B------:R-:W-:Y:S01]  /*b340*/  IADD3 R136, P0, PT, R122, 0x168000, RZ ;  /* 0x001680007a887810 */ /* 0x000fe20007f1e0ff */
[----:B------:R-:W-:Y:S03]  /*b350*/  LDGSTS.E.BYPASS.128 [R4+0x8700], desc[UR8][R126.64+-0x580] ;  /* 0x08700a807e047fae */ /* 0x000fe6000b981808 */
[----:B--2---:R-:W-:Y:S01]  /*b360*/  HMMA.16816.F16 R76, R52, R68, R76 ;  /* 0x00000044344c723c */ /* 0x004fe2000000084c */
[----:B------:R-:W0:Y:S01]  /*b370*/  LDGDEPBAR ;  /* 0x00000000000079af */ /* 0x000e220000000000 */
[----:B------:R-:W-:-:S06]  /*b380*/  IADD3.X R137, PT, PT, RZ, R123, RZ, P0, !PT ;  /* 0x0000007bff897210 */ /* 0x000fcc00007fe4ff */
        /* <DEDUP_REMOVED lines=17> */
[C---:B------:R-:W-:Y:S08]  /*b4a0*/  HMMA.16816.F16 R56, R44.reuse, R40, R98 ;  /* 0x000000282c38723c */ /* 0x040ff00000000862 */
[----:B------:R-:W-:Y:S01]  /*b4b0*/  HMMA.16816.F16 R108, R44, R42, R108 ;  /* 0x0000002a2c6c723c */ /* 0x000fe2000000086c */
[----:B------:R-:W-:Y:S07]  /*b4c0*/  LDSM.16.MT88.4 R44, [R9] ;  /* 0x00000000092c783b */ /* 0x000fee0000004200 */
[C---:B----4-:R-:W-:Y:S08]  /*b4d0*/  HMMA.16816.F16 R76, R36.reuse, R48, R76 ;  /* 0x00000030244c723c */ /* 0x050ff0000000084c */
        /* <DEDUP_REMOVED lines=13> */
[----:B------:R-:W1:Y:S04]  /*b5b0*/  LDSM.16.MT88.4 R76, [R14] ;  /* 0x000000000e4c783b */ /* 0x000e680000004200 */
[----:B------:R-:W-:Y:S03]  /*b5c0*/  LDSM.16.M88.4 R32, [R29] ;  /* 0x000000001d20783b */ /* 0x000fe60000000200 */
        /* <DEDUP_REMOVED lines=22> */
[----:B------:R-:W-:Y:S01]  /*b730*/  LDGSTS.E.BYPASS.128 [R4+0xab00], desc[UR8][R126.64+-0x500] ;  /* 0x0ab00b007e047fae */ /* 0x000fe2000b981808 */
[----:B------:R-:W-:Y:S02]  /*b740*/  IADD3.X R135, PT, PT, RZ, R123, RZ, P1, !PT ;  /* 0x0000007bff877210 */ /* 0x000fe40000ffe4ff */
        /* <DEDUP_REMOVED lines=31> */
[C---:B------:R-:W-:Y:S08]  /*b940*/  HMMA.16816.F16 R108, R52.reuse, R40, R108 ;  /* 0x00000028346c723c */ /* 0x040ff0000000086c */
[----:B------:R-:W-:Y:S01]  /*b950*/  HMMA.16816.F16 R78, R52, R34, R106 ;  /* 0x00000022344e723c */ /* 0x000fe2000000086a */
[----:B------:R-:W1:Y:S07]  /*b960*/  LDSM.16.MT88.4 R32, [R117] ;  /* 0x000000007520783b */ /* 0x000e6e0000004200 */
[C---:B------:R-:W-:Y:S08]  /*b970*/  HMMA.16816.F16 R104, R36.reuse, R50, R98 ;  /* 0x000000322468723c */ /* 0x040ff00000000862 */
[----:B--2---:R-:W-:Y:S08]  /*b980*/  HMMA.16816.F16 R40, R36, R44, R96 ;  /* 0x0000002c2428723c */ /* 0x004ff00000000860 */
[----:B------:R-:W-:Y:S01]  /*b990*/  HMMA.16816.F16 R106, R52, R42, R112 ;  /* 0x0000002a346a723c */ /* 0x000fe20000000870 */
[----:B------:R-:W-:Y:S07]  /*b9a0*/  LDSM.16.MT88.4 R52, [R95] ;  /* 0x000000005f34783b */ /* 0x000fee0000004200 */
[----:B------:R-:W-:Y:S08]  /*b9b0*/  HMMA.16816.F16 R36, R36, R46, R100 ;  /* 0x0000002e2424723c */ /* 0x000ff00000000864 */
[----:B---3--:R-:W-:Y:S01]  /*b9c0*/  HMMA.16816.F16 R98, R72, R64, R110 ;  /* 0x000000404862723c */ /* 0x008fe2000000086e */
[----:B------:R-:W-:-:S05]  /*b9d0*/  IADD3 R110, P0, PT, R122, 0x170000, RZ ;  /* 0x001700007a6e7810 */ /* 0x000fca0007f1e0ff */
[--C-:B------:R-:W-:Y:S01]  /*b9e0*/  IMAD.X R111, RZ, RZ, R123.reuse, P0 ;  /* 0x000000ffff6f7224 */ /* 0x100fe200000e067b */
[----:B------:R-:W-:Y:S01]  /*b9f0*/  IADD3 R112, P0, PT, R122, 0x17c000, RZ ;  /* 0x0017c0007a707810 */ /* 0x000fe20007f1e0ff */
[----:B----4-:R-:W-:Y:S04]  /*ba00*/  HMMA.16816.F16 R96, R68, R44, R108 ;  /* 0x0000002c4460723c */ /* 0x010fe8000000086c */
[----:B------:R-:W-:-:S04]  /*ba10*/  IMAD.X R113, RZ, RZ, R123, P0 ;  /* 0x000000ffff717224 */ /* 0x000fc800000e067b */
[C---:B------:R-:W-:Y:S08]  /*ba20*/  HMMA.16816.F16 R76, R68.reuse, R48, R76 ;  /* 0x00000030444c723c */ /* 0x040ff0000000084c */
[C---:B------:R-:W-:Y:S01]  /*ba30*/  HMMA.16816.F16 R78, R68.reuse, R50, R78 ;  /* 0x00000032444e723c */ /* 0x040fe2000000084e */
[----:B------:R-:W-:Y:S07]  /*ba40*/  LDSM.16.M88.4 R48, [R92] ;  /* 0x000000005c30783b */ /* 0x000fee0000000200 */
[----:B------:R-:W-:Y:S01]  /*ba50*/  HMMA.16816.F16 R106, R68, R46, R106 ;  /* 0x0000002e446a723c */ /* 0x000fe2000000086a */
[----:B------:R-:W2:Y:S04]  /*ba60*/  LDSM.16.M88.4 R68, [R115] ;  /* 0x000000007344783b */ /* 0x000ea80000000200 */
[----:B------:R-:W-:Y:S03]  /*ba70*/  LDSM.16.M88.4 R44, [R91] ;  /* 0x000000005b2c783b */ /* 0x000fe60000000200 */
[C---:B------:R-:W-:Y:S08]  /*ba80*/  HMMA.16816.F16 R104, R72.reuse, R66, R104 ;  /* 0x000000424868723c */ /* 0x040ff00000000868 */
[C---:B-----5:R-:W-:Y:S01]  /*ba90*/  HMMA.16816.F16 R100, R72.reuse, R60, R40 ;  /* 0x0000003c4864723c */ /* 0x060fe20000000828 */
        /* <DEDUP_REMOVED lines=67> */
[----:B------:R-:W3:Y:S03]  /*bed0*/  LDSM.16.MT88.4 R52, [R10] ;  /* 0x000000000a34783b */ /* 0x000ee60000004200 */
        /* <DEDUP_REMOVED lines=51> */
[----:B------:R-:W1:Y:S07]  /*c210*/  LDSM.16.MT88.4 R32, [R14] ;  /* 0x000000000e20783b */ /* 0x000e6e0000004200 */
[C---:B------:R-:W-:Y:S08]  /*c220*/  HMMA.16816.F16 R108, R44.reuse, R56, R108 ;  /* 0x000000382c6c723c */ /* 0x040ff0000000086c */
[----:B------:R-:W-:Y:S01]  /*c230*/  HMMA.16816.F16 R106, R44, R58, R112 ;  /* 0x0000003a2c6a723c */ /* 0x000fe20000000870 */
[----:B------:R-:W-:Y:S07]  /*c240*/  LDSM.16.M88.4 R56, [R17] ;  /* 0x000000001138783b */ /* 0x000fee0000000200 */
[C---:B------:R-:W-:Y:S08]  /*c250*/  HMMA.16816.F16 R98, R36.reuse, R50, R98 ;  /* 0x000000322462723c */ /* 0x040ff00000000862 */
[C---:B--2---:R-:W-:Y:S08]  /*c260*/  HMMA.16816.F16 R44, R36.reuse, R40, R96 ;  /* 0x00000028242c723c */ /* 0x044ff00000000860 */
[----:B------:R-:W-:Y:S08]  /*c270*/  HMMA.16816.F16 R36, R36, R42, R100 ;  /* 0x0000002a2424723c */ /* 0x000ff00000000864 */
[----:B----4-:R-:W-:Y:S01]  /*c280*/  HMMA.16816.F16 R100, R72, R64, R110 ;  /* 0x000000404864723c */ /* 0x010fe2000000086e */
[----:B------:R-:W-:-:S05]  /*c290*/  IADD3 R110, P0, PT, R122, 0x190000, RZ ;  /* 0x001900007a6e7810 */ /* 0x000fca0007f1e0ff */
[--C-:B------:R-:W-:Y:S01]  /*c2a0*/  IMAD.X R111, RZ, RZ, R123.reuse, P0 ;  /* 0x000000ffff6f7224 */ /* 0x100fe200000e067b */
[----:B------:R-:W-:Y:S01]  /*c2b0*/  IADD3 R112, P0, PT, R122, 0x19c000, RZ ;  /* 0x0019c0007a707810 */ /* 0x000fe20007f1e0ff */
[----:B---3--:R-:W-:Y:S04]  /*c2c0*/  HMMA.16816.F16 R96, R68, R40, R108 ;  /* 0x000000284460723c */ /* 0x008fe8000000086c */
[----:B------:R-:W-:-:S04]  /*c2d0*/  IMAD.X R113, RZ, RZ, R123, P0 ;  /* 0x000000ffff717224 */ /* 0x000fc800000e067b */
[----:B------:R-:W-:Y:S08]  /*c2e0*/  HMMA.16816.F16 R104, R72, R66, R98 ;  /* 0x000000424868723c */ /* 0x000ff00000000862 */
[C---:B------:R-:W-:Y:S08]  /*c2f0*/  HMMA.16816.F16 R76, R68.reuse, R48, R76 ;  /* 0x00000030444c723c */ /* 0x040ff0000000084c */
[C---:B------:R-:W-:Y:S01]  /*c300*/  HMMA.16816.F16 R78, R68.reuse, R50, R78 ;  /* 0x00000032444e723c */ /* 0x040fe2000000084e */
[----:B------:R-:W-:Y:S07]  /*c310*/  LDSM.16.M88.4 R48, [R29] ;  /* 0x000000001d30783b */ /* 0x000fee0000000200 */
[----:B------:R-:W-:Y:S01]  /*c320*/  HMMA.16816.F16 R106, R68, R42, R106 ;  /* 0x0000002a446a723c */ /* 0x000fe2000000086a */
[----:B------:R-:W2:Y:S04]  /*c330*/  LDSM.16.M88.4 R68, [R20] ;  /* 0x000000001444783b */ /* 0x000ea80000000200 */
[----:B------:R-:W-:Y:S03]  /*c340*/  LDSM.16.MT88.4 R40, [R16] ;  /* 0x000000001028783b */ /* 0x000fe60000004200 */
[C---:B-----5:R-:W-:Y:S01]  /*c350*/  HMMA.16816.F16 R98, R72.reuse, R60, R44 ;  /* 0x0000003c4862723c */ /* 0x060fe2000000082c */
[----:B------:R-:W-:Y:S07]  /*c360*/  LDSM.16.MT88.4 R44, [R8] ;  /* 0x00000000082c783b */ /* 0x000fee0000004200 */
[----:B------:R-:W-:Y:S01]  /*c370*/  HMMA.16816.F16 R108, R72, R62, R36 ;  /* 0x0000003e486c723c */ /* 0x000fe20000000824 */
[----:B------:R-:W3:Y:S04]  /*c380*/  LDSM.16.MT88.4 R72, [R5] ;  /* 0x000000000548783b */ /* 0x000ee80000004200 */
[----:B------:R-:W4:Y:S03]  /*c390*/  LDSM.16.M88.4 R36, [R30] ;  /* 0x000000001e24783b */ /* 0x000f260000000200 */
        /* <DEDUP_REMOVED lines=103> */
[----:B------:R-:W-:Y:S08]  /*ca10*/  HMMA.16816.F16 R112, R56, R32, R112 ;  /* 0x000000203870723c */ /* 0x000ff00000000870 */
[C---:B------:R-:W-:Y:S08]  /*ca20*/  HMMA.16816.F16 R106, R68.reuse, R62, R106 ;  /* 0x0000003e446a723c */ /* 0x040ff0000000086a */
[----:B------:R-:W-:Y:S01]  /*ca30*/  HMMA.16816.F16 R104, R68, R60, R104 ;  /* 0x0000003c4468723c */ /* 0x000fe20000000868 */
[----:B------:R-:W5:Y:S04]  /*ca40*/  LDSM.16.MT88.4 R68, [R86] ;  /* 0x000000005644783b */ /* 0x000f680000004200 */
[----:B------:R-:W5:Y:S03]  /*ca50*/  LDSM.16.M88.4 R60, [R83] ;  /* 0x00000000533c783b */ /* 0x000f660000000200 */
[C---:B------:R-:W-:Y:S08]  /*ca60*/  HMMA.16816.F16 R98, R56.reuse, R34, R98 ;  /* 0x000000223862723c */ /* 0x040ff00000000862 */
[C---:B---3--:R-:W-:Y:S08]  /*ca70*/  HMMA.16816.F16 R96, R56.reuse, R52, R96 ;  /* 0x000000343860723c */ /* 0x048ff00000000860 */
[----:B------:R-:W-:Y:S01]  /*ca80*/  HMMA.16816.F16 R100, R56, R54, R100 ;  /* 0x000000363864723c */ /* 0x000fe20000000864 */
[----:B------:R-:W-:Y:S07]  /*ca90*/  LDSM.16.M88.4 R56, [R27] ;  /* 0x000000001b38783b */ /* 0x000fee0000000200 */
[----:B-1----:R-:W-:Y:S08]  /*caa0*/  HMMA.16816.F16 R112, R36, R48, R112 ;  /* 0x000000302470723c */ /* 0x002ff00000000870 */
[C---:B------:R-:W-:Y:S08]  /*cab0*/  HMMA.16816.F16 R78, R40.reuse, R34, R106 ;  /* 0x00000022284e723c */ /* 0x040ff0000000086a */
[C---:B------:R-:W-:Y:S01]  /*cac0*/  HMMA.16816.F16 R76, R40.reuse, R32, R104 ;  /* 0x00000020284c723c */ /* 0x040fe20000000868 */
[----:B------:R-:W1:Y:S07]  /*cad0*/  LDSM.16.MT88.4 R32, [R82] ;  /* 0x000000005220783b */ /* 0x000e6e0000004200 */
[C---:B------:R-:W-:Y:S08]  /*cae0*/  HMMA.16816.F16 R108, R40.reuse, R52, R108 ;  /* 0x00000034286c723c */ /* 0x040ff0000000086c */
[----:B------:R-:W-:Y:S01]  /*caf0*/  HMMA.16816.F16 R106, R40, R54, R110 ;  /* 0x00000036286a723c */ /* 0x000fe2000000086e */
[----:B------:R-:W-:Y:S01]  /*cb00*/  IADD3 R110, P0, PT, R122, 0x1b0000, RZ ;  /* 0x001b00007a6e7810 */ /* 0x000fe20007f1e0ff */
[----:B------:R-:W-:Y:S03]  /*cb10*/  LDSM.16.MT88.4 R52, [R11] ;  /* 0x000000000b34783b */ /* 0x000fe60000004200 */
[----:B------:R-:W-:-:S03]  /*cb20*/  IADD3.X R111, PT, PT, RZ, R123, RZ, P0, !PT ;  /* 0x0000007bff6f7210 */ /* 0x000fc600007fe4ff */
[C---:B------:R-:W-:Y:S08]  /*cb30*/  HMMA.16816.F16 R98, R36.reuse, R50, R98 ;  /* 0x000000322462723c */ /* 0x040ff00000000862 */
[C---:B--2---:R-:W-:Y:S08]  /*cb40*/  HMMA.16816.F16 R40, R36.reuse, R44, R96 ;  /* 0x0000002c2428723c */ /* 0x044ff00000000860 */
[----:B------:R-:W-:Y:S08]  /*cb50*/  HMMA.16816.F16 R36, R36, R46, R100 ;  /* 0x0000002e2424723c */ /* 0x000ff00000000864 */
[----:B----4-:R-:W-:Y:S01]  /*cb60*/  HMMA.16816.F16 R100, R72, R64, R112 ;  /* 0x000000404864723c */ /* 0x010fe20000000870 */
[----:B------:R-:W-:-:S04]  /*cb70*/  IADD3 R112, P0, PT, R122, 0x1bc000, RZ ;  /* 0x001bc0007a707810 */ /* 0x000fc80007f1e0ff */
[----:B------:R-:W-:-:S03]  /*cb80*/  IADD3.X R113, PT, PT, RZ, R123, RZ, P0, !PT ;  /* 0x0000007bff717210 */ /* 0x000fc600007fe4ff */
[----:B-----5:R-:W-:Y:S08]  /*cb90*/  HMMA.16816.F16 R96, R68, R44, R108 ;  /* 0x0000002c4460723c */ /* 0x020ff0000000086c */
[----:B------:R-:W-:Y:S08]  /*cba0*/  HMMA.16816.F16 R104, R72, R66, R98 ;  /* 0x000000424868723c */ /* 0x000ff00000000862 */
[C---:B------:R-:W-:Y:S08]  /*cbb0*/  HMMA.16816.F16 R76, R68.reuse, R48, R76 ;  /* 0x00000030444c723c */ /* 0x040ff0000000084c */
[C---:B------:R-:W-:Y:S01]  /*cbc0*/  HMMA.16816.F16 R78, R68.reuse, R50, R78 ;  /* 0x00000032444e723c */ /* 0x040fe2000000084e */
[----:B------:R-:W-:Y:S07]  /*cbd0*/  LDSM.16.M88.4 R48, [R26] ;  /* 0x000000001a30783b */ /* 0x000fee0000000200 */
[----:B------:R-:W-:Y:S01]  /*cbe0*/  HMMA.16816.F16 R106, R68, R46, R106 ;  /* 0x0000002e446a723c */ /* 0x000fe2000000086a */
[----:B------:R-:W2:Y:S04]  /*cbf0*/  LDSM.16.M88.4 R68, [R28] ;  /* 0x000000001c44783b */ /* 0x000ea80000000200 */
[----:B------:R-:W-:Y:S03]  /*cc00*/  LDSM.16.MT88.4 R44, [R15] ;  /* 0x000000000f2c783b */ /* 0x000fe60000004200 */
[C---:B------:R-:W-:Y:S01]  /*cc10*/  HMMA.16816.F16 R98, R72.reuse, R60, R40 ;  /* 0x0000003c4862723c */ /* 0x040fe20000000828 */
        /* <DEDUP_REMOVED lines=112> */
[----:B------:R-:W-:Y:S08]  /*d320*/  HMMA.16816.F16 R100, R44, R54, R100 ;  /* 0x000000362c64723c */ /* 0x000ff00000000864 */
        /* <DEDUP_REMOVED lines=15> */
[----:B------:R-:W-:Y:S01]  /*d420*/  IMAD.X R113, RZ, RZ, R123, P0 ;  /* 0x000000ffff717224 */ /* 0x000fe200000e067b */
[C---:B------:R-:W-:Y:S01]  /*d430*/  IADD3 R138, P0, PT, R122.reuse, 0x1e0000, RZ ;  /* 0x001e00007a8a7810 */ /* 0x040fe20007f1e0ff */
[----:B-----5:R-:W-:Y:S03]  /*d440*/  HMMA.16816.F16 R96, R68, R40, R108 ;  /* 0x000000284460723c */ /* 0x020fe6000000086c */
[----:B------:R-:W-:Y:S02]  /*d450*/  IADD3.X R139, PT, PT, RZ, R123, RZ, P0, !PT ;  /* 0x0000007bff8b7210 */ /* 0x000fe400007fe4ff */
[----:B------:R-:W-:-:S03]  /*d460*/  IADD3 R136, P0, PT, R122, 0x1ec000, RZ ;  /* 0x001ec0007a887810 */ /* 0x000fc60007f1e0ff */
[----:B------:R-:W-:Y:S01]  /*d470*/  HMMA.16816.F16 R76, R68, R48, R76 ;  /* 0x00000030444c723c */ /* 0x000fe2000000084c */
[----:B------:R-:W-:-:S07]  /*d480*/  IADD3.X R137, PT, PT, RZ, R123, RZ, P0, !PT ;  /* 0x0000007bff897210 */ /* 0x000fce00007fe4ff */
[C---:B------:R-:W-:Y:S01]  /*d490*/  HMMA.16816.F16 R78, R68.reuse, R50, R78 ;  /* 0x00000032444e723c */ /* 0x040fe2000000084e */
[----:B------:R-:W-:Y:S07]  /*d4a0*/  LDSM.16.MT88.4 R48, [R93] ;  /* 0x000000005d30783b */ /* 0x000fee0000004200 */
[----:B------:R-:W-:Y:S01]  /*d4b0*/  HMMA.16816.F16 R106, R68, R42, R106 ;  /* 0x0000002a446a723c */ /* 0x000fe2000000086a */
[----:B------:R-:W2:Y:S04]  /*d4c0*/  LDSM.16.MT88.4 R68, [R95] ;  /* 0x000000005f44783b */ /* 0x000ea80000004200 */
[----:B------:R-:W-:Y:S03]  /*d4d0*/  LDSM.16.M88.4 R40, [R91] ;  /* 0x000000005b28783b */ /* 0x000fe60000000200 */
        /* <DEDUP_REMOVED lines=20> */
[--C-:B------:R-:W-:Y:S01]  /*d620*/  IMAD.X R135, RZ, RZ, R123.reuse, P1 ;  /* 0x000000ffff877224 */ /* 0x100fe200008e067b */
[----:B------:R-:W-:Y:S01]  /*d630*/  HMMA.16816.F16 R106, R32, R62, R106 ;  /* 0x0000003e206a723c */ /* 0x000fe2000000086a */
[----:B------:R-:W-:Y:S02]  /*d640*/  LDGSTS.E.BYPASS.128 [R4+0xc600], desc[UR8][R128.64+-0x180] ;  /* 0x0c600e8080047fae */ /* 0x000fe4000b981808 */
[----:B------:R-:W-:Y:S02]  /*d650*/  IMAD.X R133, RZ, RZ, R123, P2 ;  /* 0x000000ffff857224 */ /* 0x000fe400010e067b */
        /* <DEDUP_REMOVED lines=19> */
[----:B------:R-:W5:Y:S04]  /*d790*/  LDSM.16.M88.4 R56, [R84] ;  /* 0x000000005438783b */ /* 0x000f680000000200 */
        /* <DEDUP_REMOVED lines=13> */
[----:B------:R-:W1:Y:S04]  /*d870*/  LDSM.16.MT88.4 R32, [R82] ;  /* 0x000000005220783b */ /* 0x000e680000004200 */
[----:B------:R-:W-:Y:S03]  /*d880*/  LDSM.16.M88.4 R48, [R27] ;  /* 0x000000001b30783b */ /* 0x000fe60000000200 */
[C---:B---3--:R-:W-:Y:S08]  /*d890*/  HMMA.16816.F16 R98, R68.reuse, R60, R76 ;  /* 0x0000003c4462723c */ /* 0x048ff0000000084c */
[C---:B------:R-:W-:Y:S01]  /*d8a0*/  HMMA.16816.F16 R100, R68.reuse, R62, R78 ;  /* 0x0000003e4464723c */ /* 0x040fe2000000084e */
[----:B------:R-:W-:Y:S04]  /*d8b0*/  LDSM.16.MT88.4 R60, [R11] ;  /* 0x000000000b3c783b */ /* 0x000fe80000004200 */
[----:B------:R-:W-:Y:S03]  /*d8c0*/  LDSM.16.M88.4 R76, [R25] ;  /* 0x00000000194c783b */ /* 0x000fe60000000200 */
[C---:B------:R-:W-:Y:S01]  /*d8d0*/  HMMA.16816.F16 R104, R68.reuse, R64, R40 ;  /* 0x000000404468723c */ /* 0x040fe20000000828 */
[----:B------:R-:W2:Y:S07]  /*d8e0*/  LDSM.16.MT88.4 R40, [R13] ;  /* 0x000000000d28783b */ /* 0x000eae0000004200 */
[----:B------:R-:W-:Y:S01]  /*d8f0*/  HMMA.16816.F16 R112, R68, R66, R112 ;  /* 0x000000424470723c */ /* 0x000fe20000000870 */
[----:B------:R-:W-:Y:S04]  /*d900*/  LDSM.16.MT88.4 R64, [R10] ;  /* 0x000000000a40783b */ /* 0x000fe80000004200 */
[----:B------:R-:W3:Y:S03]  /*d910*/  LDSM.16.M88.4 R68, [R26] ;  /* 0x000000001a44783b */ /* 0x000ee60000000200 */
[C---:B-----5:R-:W-:Y:S01]  /*d920*/  HMMA.16816.F16 R110, R52.reuse, R56, R110 ;  /* 0x00000038346e723c */ /* 0x060fe2000000086e */
[----:B------:R-:W-:Y:S01]  /*d930*/  @!PT LDS RZ, [RZ] ;  /* 0x00000000fffff984 */ /* 0x000fe20000000800 */
[----:B------:R-:W-:Y:S01]  /*d940*/  @!PT LDS RZ, [RZ] ;  /* 0x00000000fffff984 */ /* 0x000fe20000000800 */
[----:B------:R-:W-:Y:S01]  /*d950*/  @!PT LDS RZ, [RZ] ;  /* 0x00000000fffff984 */ /* 0x000fe20000000800 */
[----:B------:R-:W-:Y:S04]  /*d960*/  LDGSTS.E.BYPASS.128 [R4], desc[UR8][R138.64] ;  /* 0x000000008a047fae */ /* 0x000fe8000b981808 */
[----:B------:R-:W-:Y:S03]  /*d970*/  LDGSTS.E.BYPASS.128 [R4+0x900], desc[UR8][R134.64] ;  /* 0x0090000086047fae */ /* 0x000fe6000b981808 */
[C---:B------:R-:W-:Y:S01]  /*d980*/  HMMA.16816.F16 R106, R52.reuse, R58, R106 ;  /* 0x0000003a346a723c */ /* 0x040fe2000000086a */
[----:B------:R5:W-:Y:S04]  /*d990*/  LDGSTS.E.BYPASS.128 [R4+0x1200], desc[UR8][R132.64] ;  /* 0x0120000084047fae */ /* 0x000be8000b981808 */
[----:B------:R-:W-:Y:S03]  /*d9a0*/  LDGSTS.E.BYPASS.128 [R4+0x1b00], desc[UR8][R136.64] ;  /* 0x01b0000088047fae */ /* 0x000fe6000b981808 */
[----:B----4-:R-:W-:Y:S01]  /*d9b0*/  HMMA.16816.F16 R108, R52, R36, R108 ;  /* 0x00000024346c723c */ /* 0x010fe2000000086c */
[----:B------:R-:W-:Y:S04]  /*d9c0*/  LDGSTS.E.BYPASS.128 [R4+0x6c00], desc[UR8][R124.64+-0x100] ;  /* 0x06c00f007c047fae */ /* 0x000fe8000b981808 */
[----:B------:R-:W-:Y:S01]  /*d9d0*/  LDGSTS.E.BYPASS.128 [R4+0x7500], desc[UR8][R130.64+-0x100] ;  /* 0x07500f0082047fae */ /* 0x000fe2000b981808 */
[----:B-----5:R-:W-:-:S02]  /*d9e0*/  IADD3 R132, P0, PT, R122, 0x1f0000, RZ ;  /* 0x001f00007a847810 */ /* 0x020fc40007f1e0ff */
[----:B------:R-:W-:Y:S01]  /*d9f0*/  HMMA.16816.F16 R96, R52, R38, R96 ;  /* 0x000000263460723c */ /* 0x000fe20000000860 */
[----:B------:R-:W-:Y:S02]  /*da00*/  LDGSTS.E.BYPASS.128 [R4+0x7e00], desc[UR8][R128.64+-0x100] ;  /* 0x07e00f0080047fae */ /* 0x000fe4000b981808 */
[----:B------:R-:W-:Y:S01]  /*da10*/  IMAD.X R133, RZ, RZ, R123, P0 ;  /* 0x000000ffff857224 */ /* 0x000fe200000e067b */
[----:B------:R-:W-:Y:S01]  /*da20*/  IADD3 R81, P0, PT, R80, R81, RZ ;  /* 0x0000005150517210 */ /* 0x000fe20007f1e0ff */
[----:B------:R-:W-:Y:S03]  /*da30*/  LDGSTS.E.BYPASS.128 [R4+0x8700], desc[UR8][R126.64+-0x100] ;  /* 0x08700f007e047fae */ /* 0x000fe6000b981808 */
[----:B-1----:R-:W-:Y:S01]  /*da40*/  HMMA.16816.F16 R98, R32, R56, R98 ;  /* 0x000000382062723c */ /* 0x002fe20000000862 */
[----:B------:R-:W0:Y:S01]  /*da50*/  LDGDEPBAR ;  /* 0x00000000000079af */ /* 0x000e220000000000 */
[----:B------:R-:W-:Y:S01]  /*da60*/  IMAD.X R0, RZ, RZ, RZ, P0 ;  /* 0x000000ffff007224 */ /* 0x000fe200000e06ff */
[----:B------:R-:W-:-:S04]  /*da70*/  LEA R2, P0, R81, UR4, 0x1 ;  /* 0x0000000451027c11 */ /* 0x000fc8000f8008ff */
[----:B------:R-:W-:Y:S01]  /*da80*/  LEA.HI.X R3, R81, UR5, R0, 0x1, P0 ;  /* 0x0000000551037c11 */ /* 0x000fe200080f0c00 */
        /* <DEDUP_REMOVED lines=16> */
[----:B------:R-:W-:Y:S07]  /*db90*/  LDSM.16.M88.4 R44, [R22] ;  /* 0x00000000162c783b */ /* 0x000fee0000000200 */
[C---:B------:R-:W-:Y:S08]  /*dba0*/  HMMA.16816.F16 R104, R60.reuse, R48, R104 ;  /* 0x000000303c68723c */ /* 0x040ff00000000868 */
[----:B------:R-:W-:Y:S01]  /*dbb0*/  HMMA.16816.F16 R112, R60, R50, R112 ;  /* 0x000000323c70723c */ /* 0x000fe20000000870 */
[----:B------:R-:W5:Y:S04]  /*dbc0*/  LDSM.16.MT88.4 R60, [R9] ;  /* 0x00000000093c783b */ /* 0x000f680000004200 */
[----:B------:R-:W5:Y:S03]  /*dbd0*/  LDSM.16.M88.4 R48, [R21] ;  /* 0x000000001530783b */ /* 0x000f660000000200 */
[C---:B---3--:R-:W-:Y:S08]  /*dbe0*/  HMMA.16816.F16 R110, R64.reuse, R68, R110 ;  /* 0x00000044406e723c */ /* 0x048ff0000000086e */
[C---:B------:R-:W-:Y:S08]  /*dbf0*/  HMMA.16816.F16 R108, R64.reuse, R76, R108 ;  /* 0x0000004c406c723c */ /* 0x040ff0000000086c */
[C---:B------:R-:W-:Y:S08]  /*dc00*/  HMMA.16816.F16 R106, R64.reuse, R70, R106 ;  /* 0x00000046406a723c */ /* 0x040ff0000000086a */
[----:B------:R-:W-:Y:S01]  /*dc10*/  HMMA.16816.F16 R96, R64, R78, R96 ;  /* 0x0000004e4060723c */ /* 0x000fe20000000860 */
[----:B------:R-:W-:Y:S07]  /*dc20*/  LDSM.16.MT88.4 R64, [R19] ;  /* 0x000000001340783b */ /* 0x000fee0000004200 */
[----:B------:R-:W-:Y:S08]  /*dc30*/  HMMA.16816.F16 R98, R72, R68, R98 ;  /* 0x000000444862723c */ /* 0x000ff00000000862 */
[----:B-1----:R-:W-:Y:S08]  /*dc40*/  HMMA.16816.F16 R110, R52, R40, R110 ;  /* 0x00000028346e723c */ /* 0x002ff0000000086e */
[C---:B------:R-:W-:Y:S08]  /*dc50*/  HMMA.16816.F16 R104, R72.reuse, R76, R104 ;  /* 0x0000004c4868723c */ /* 0x040ff00000000868 */
[----:B------:R-:W-:Y:S08]  /*dc60*/  HMMA.16816.F16 R112, R72, R78, R112 ;  /* 0x0000004e4870723c */ /* 0x000ff00000000870 */
[----:B--2---:R-:W-:Y:S08]  /*dc70*/  HMMA.16816.F16 R108, R52, R36, R108 ;  /* 0x00000024346c723c */ /* 0x004ff0000000086c */
[----:B------:R-:W-:Y:S01]  /*dc80*/  HMMA.16816.F16 R100, R72, R70, R100 ;  /* 0x000000464864723c */ /* 0x000fe20000000864 */
[----:B------:R-:W-:Y:S04]  /*dc90*/  LDSM.16.MT88.4 R68, [R5] ;  /* 0x000000000544783b */ /* 0x000fe80000004200 */
[----:B------:R-:W1:Y:S03]  /*dca0*/  LDSM.16.M88.4 R72, [R20] ;  /* 0x000000001448783b */ /* 0x000e660000000200 */
[C---:B------:R-:W-:Y:S08]  /*dcb0*/  HMMA.16816.F16 R106, R52.reuse, R42, R106 ;  /* 0x0000002a346a723c */ /* 0x040ff0000000086a */
[----:B------:R-:W-:Y:S08]  /*dcc0*/  HMMA.16816.F16 R52, R52, R38, R96 ;  /* 0x000000263434723c */ /* 0x000ff00000000860 */
[----:B----4-:R-:W-:Y:S08]  /*dcd0*/  HMMA.16816.F16 R40, R32, R40, R98 ;  /* 0x000000282028723c */ /* 0x010ff00000000862 */
[----:B-----5:R-:W-:Y:S01]  /*dce0*/  HMMA.16816.F16 R96, R60, R44, R110 ;  /* 0x0000002c3c60723c */ /* 0x020fe2000000086e */
[----:B------:R-:W-:-:S05]  /*dcf0*/  IADD3 R110, P1, PT, R122, 0x1f4000, RZ ;  /* 0x001f40007a6e7810 */ /* 0x000fca0007f3e0ff */
[--C-:B------:R-:W-:Y:S02]  /*dd00*/  IMAD.X R111, RZ, RZ, R123.reuse, P1 ;  /* 0x000000ffff6f7224 */ /* 0x100fe400008e067b */
[C---:B------:R-:W-:Y:S08]  /*dd10*/  HMMA.16816.F16 R78, R32.reuse, R36, R104 ;  /* 0x00000024204e723c */ /* 0x040ff00000000868 */
[----:B------:R-:W-:Y:S01]  /*dd20*/  HMMA.16816.F16 R104, R32, R38, R112 ;  /* 0x000000262068723c */ /* 0x000fe20000000870 */
[----:B------:R-:W-:Y:S01]  /*dd30*/  IADD3 R112, P3, PT, R122, 0x1fc000, RZ ;  /* 0x001fc0007a707810 */ /* 0x000fe20007f7e0ff */
[----:B------:R-:W-:Y:S04]  /*dd40*/  LDSM.16.MT88.4 R36, [R16] ;  /* 0x000000001024783b */ /* 0x000fe80000004200 */
[----:B------:R-:W-:-:S02]  /*dd50*/  IMAD.X R113, RZ, RZ, R123, P3 ;  /* 0x000000ffff717224 */ /* 0x000fc400018e067b */
[----:B------:R-:W-:Y:S01]  /*dd60*/  HMMA.16816.F16 R98, R60, R48, R108 ;  /* 0x000000303c62723c */ /* 0x000fe2000000086c */
[----:B------:R-:W-:-:S04]  /*dd70*/  IADD3 R108, P2, PT, R122, 0x1f8000, RZ ;  /* 0x001f80007a6c7810 */ /* 0x000fc80007f5e0ff */
[----:B------:R-:W-:-:S03]  /*dd80*/  IADD3.X R109, PT, PT, RZ, R123, RZ, P2, !PT ;  /* 0x0000007bff6d7210 */ /* 0x000fc600017fe4ff */
[----:B------:R-:W-:Y:S01]  /*dd90*/  HMMA.16816.F16 R76, R32, R42, R100 ;  /* 0x0000002a204c723c */ /* 0x000fe20000000864 */
[----:B------:R-:W2:Y:S07]  /*dda0*/  LDSM.16.M88.4 R32, [R17] ;  /* 0x000000001120783b */ /* 0x000eae0000000200 */
[C---:B------:R-:W-:Y:S08]  /*ddb0*/  HMMA.16816.F16 R100, R60.reuse, R46, R106 ;  /* 0x0000002e3c64723c */ /* 0x040ff0000000086a */
[----:B------:R-:W-:Y:S01]  /*ddc0*/  HMMA.16816.F16 R106, R60, R50, R52 ;  /* 0x000000323c6a723c */ /* 0x000fe20000000834 */
[----:B------:R-:W-:Y:S04]  /*ddd0*/  LDSM.16.MT88.4 R60, [R8] ;  /* 0x00000000083c783b */ /* 0x000fe80000004200 */
[----:B------:R-:W-:Y:S03]  /*dde0*/  LDSM.16.M88.4 R52, [R29] ;  /* 0x000000001d34783b */ /* 0x000fe60000000200 */
[C---:B------:R-:W-:Y:S01]  /*ddf0*/  HMMA.16816.F16 R44, R56.reuse, R44, R40 ;  /* 0x0000002c382c723c */ /* 0x040fe20000000828 */
[----:B------:R-:W3:Y:S04]  /*de00*/  LDSM.16.M88.4 R40, [R30] ;  /* 0x000000001e28783b */ /* 0x000ee80000000200 */
[----:B------:R-:W-:Y:S01]  /*de10*/  @!PT LDS RZ, [RZ] ;  /* 0x00000000fffff984 */ /* 0x000fe20000000800 */
[----:B------:R-:W-:Y:S01]  /*de20*/  @!PT LDS RZ, [RZ] ;  /* 0x00000000fffff984 */ /* 0x000fe20000000800 */
[----:B------:R-:W-:Y:S01]  /*de30*/  @!PT LDS RZ, [RZ] ;  /* 0x00000000fffff984 */ /* 0x000fe20000000800 */
[----:B------:R-:W-:Y:S03]  /*de40*/  LDGSTS.E.BYPASS.128 [R4+0x2400], desc[UR8][R132.64] ;  /* 0x0240000084047fae */ /* 0x000fe6000b981808 */
[C---:B------:R-:W-:Y:S01]  /*de50*/  HMMA.16816.F16 R78, R56.reuse, R48, R78 ;  /* 0x00000030384e723c */ /* 0x040fe2000000084e */
[----:B------:R-:W-:Y:S04]  /*de60*/  LDGSTS.E.BYPASS.128 [R4+0x2d00], desc[UR8][R110.64] ;  /* 0x02d000006e047fae */ /* 0x000fe8000b981808 */
[----:B------:R-:W-:Y:S03]  /*de70*/  LDGSTS.E.BYPASS.128 [R4+0x3600], desc[UR8][R108.64] ;  /* 0x036000006c047fae */ /* 0x000fe6000b981808 */
[C---:B------:R-:W-:Y:S01]  /*de80*/  HMMA.16816.F16 R104, R56.reuse, R50, R104 ;  /* 0x000000323868723c */ /* 0x040fe20000000868 */
[----:B------:R-:W-:Y:S04]  /*de90*/  LDGSTS.E.BYPASS.128 [R4+0x3f00], desc[UR8][R112.64] ;  /* 0x03f0000070047fae */ /* 0x000fe8000b981808 */
[----:B------:R-:W-:Y:S03]  /*dea0*/  LDGSTS.E.BYPASS.128 [R4+0x9000], desc[UR8][R124.64+-0x80] ;  /* 0x09000f807c047fae */ /* 0x000fe6000b981808 */
[----:B------:R-:W-:Y:S01]  /*deb0*/  HMMA.16816.F16 R76, R56, R46, R76 ;  /* 0x0000002e384c723c */ /* 0x000fe2000000084c */
[----:B------:R-:W-:Y:S04]  /*dec0*/  LDGSTS.E.BYPASS.128 [R4+0x9900], desc[UR8][R130.64+-0x80] ;  /* 0x09900f8082047fae */ /* 0x000fe8000b981808 */
[----:B------:R-:W-:Y:S03]  /*ded0*/  LDGSTS.E.BYPASS.128 [R4+0xa200], desc[UR8][R128.64+-0x80] ;  /* 0x0a200f8080047fae */ /* 0x000fe6000b981808 */
[C---:B-1----:R-:W-:Y:S01]  /*dee0*/  HMMA.16816.F16 R96, R68.reuse, R72, R96 ;  /* 0x000000484460723c */ /* 0x042fe20000000860 */
[----:B------:R-:W-:Y:S04]  /*def0*/  LDGSTS.E.BYPASS.128 [R4+0xab00], desc[UR8][R126.64+-0x80] ;  /* 0x0ab00f807e047fae */ /* 0x000fe8000b981808 */
[----:B------:R-:W0:Y:S03]  /*df00*/  LDGDEPBAR ;  /* 0x00000000000079af */ /* 0x000e260000000000 */
[C---:B------:R-:W-:Y:S08]  /*df10*/  HMMA.16816.F16 R100, R68.reuse, R74, R100 ;  /* 0x0000004a4464723c */ /* 0x040ff00000000864 */
[C---:B--2---:R-:W-:Y:S08]  /*df20*/  HMMA.16816.F16 R98, R68.reuse, R32, R98 ;  /* 0x000000204462723c */ /* 0x044ff00000000862 */
        /* <DEDUP_REMOVED lines=10> */
[C---:B---3--:R-:W-:Y:S01]  /*dfd0*/  HMMA.16816.F16 R98, R60.reuse, R40, R98 ;  /* 0x000000283c62723c */ /* 0x048fe20000000862 */
[----:B------:R-:W3:Y:S04]  /*dfe0*/  LDSM.16.MT88.4 R56, [R118] ;  /* 0x000000007638783b */ /* 0x000ee80000004200 */
[----:B------:R-:W-:Y:S03]  /*dff0*/  LDSM.16.MT88.4 R64, [R117] ;  /* 0x000000007540783b */ /* 0x000fe60000004200 */
[----:B------:R-:W-:Y:S08]  /*e000*/  HMMA.16816.F16 R106, R60, R42, R106 ;  /* 0x0000002a3c6a723c */ /* 0x000ff0000000086a */
[C---:B------:R-:W-:Y:S01]  /*e010*/  HMMA.16816.F16 R32, R36.reuse, R52, R72 ;  /* 0x000000342420723c */ /* 0x040fe20000000848 */
[----:B------:R-:W-:Y:S07]  /*e020*/  LDSM.16.M88.4 R72, [R94] ;  /* 0x000000005e48783b */ /* 0x000fee0000000200 */
[C---:B------:R-:W-:Y:S08]  /*e030*/  HMMA.16816.F16 R78, R36.reuse, R40, R78 ;  /* 0x00000028244e723c */ /* 0x040ff0000000084e */
[----:B------:R-:W-:Y:S01]  /*e040*/  HMMA.16816.F16 R104, R36, R42, R104 ;  /* 0x0000002a2468723c */ /* 0x000fe20000000868 */
[----:B------:R-:W4:Y:S07]  /*e050*/  LDSM.16.MT88.4 R40, [R102] ;  /* 0x000000006628783b */ /* 0x000f2e0000004200 */
[C---:B------:R-:W-:Y:S08]  /*e060*/  HMMA.16816.F16 R100, R60.reuse, R54, R100 ;  /* 0x000000363c64723c */ /* 0x040ff00000000864 */
[----:B------:R-:W-:Y:S01]  /*e070*/  HMMA.16816.F16 R96, R60, R52, R96 ;  /* 0x000000343c60723c */ /* 0x000fe20000000860 */
[----:B------:R-:W-:Y:S07]  /*e080*/  LDSM.16.MT88.4 R60, [R116] ;  /* 0x00000000743c783b */ /* 0x000fee0000004200 */
[----:B------:R-:W-:Y:S01]  /*e090*/  HMMA.16816.F16 R76, R36, R54, R76 ;  /* 0x00000036244c723c */ /* 0x000fe2000000084c */
[----:B------:R5:W5:Y:S04]  /*e0a0*/  LDSM.16.M88.4 R52, [R103] ;  /* 0x000000006734783b */ /* 0x000b680000000200 */
[----:B------:R-:W5:Y:S03]  /*e0b0*/  LDSM.16.M88.4 R36, [R115] ;  /* 0x000000007324783b */ /* 0x000f660000000200 */
[C---:B-1----:R-:W-:Y:S08]  /*e0c0*/  HMMA.16816.F16 R100, R68.reuse, R50, R100 ;  /* 0x000000324464723c */ /* 0x042ff00000000864 */
[C---:B------:R-:W-:Y:S08]  /*e0d0*/  HMMA.16816.F16 R96, R68.reuse, R48, R96 ;  /* 0x000000304460723c */ /* 0x040ff00000000860 */
[C---:B--2---:R-:W-:Y:S08]  /*e0e0*/  HMMA.16816.F16 R98, R68.reuse, R44, R98 ;  /* 0x0000002c4462723c */ /* 0x044ff00000000862 */
[----:B------:R-:W-:Y:S08]  /*e0f0*/  HMMA.16816.F16 R106, R68, R46, R106 ;  /* 0x0000002e446a723c */ /* 0x000ff0000000086a */
[C---:B---3--:R-:W-:Y:S01]  /*e100*/  HMMA.16816.F16 R48, R56.reuse, R48, R32 ;  /* 0x000000303830723c */ /* 0x048fe20000000820 */
[----:B------:R-:W1:Y:S07]  /*e110*/  LDSM.16.M88.4 R32, [R114] ;  /* 0x000000007220783b */ /* 0x000e6e0000000200 */
[C---:B------:R-:W-:Y:S08]  /*e120*/  HMMA.16816.F16 R50, R56.reuse, R50, R76 ;  /* 0x000000323832723c */ /* 0x040ff0000000084c */
[C---:B------:R-:W-:Y:S08]  /*e130*/  HMMA.16816.F16 R44, R56.reuse, R44, R78 ;  /* 0x0000002c382c723c */ /* 0x040ff0000000084e */
[----:B------:R-:W-:Y:S08]  /*e140*/  HMMA.16816.F16 R104, R56, R46, R104 ;  /* 0x0000002e3868723c */ /* 0x000ff00000000868 */
[C---:B----4-:R-:W-:Y:S08]  /*e150*/  HMMA.16816.F16 R56, R40.reuse, R74, R100 ;  /* 0x0000004a2838723c */ /* 0x050ff00000000864 */
[C---:B-----5:R-:W-:Y:S08]  /*e160*/  HMMA.16816.F16 R102, R40.reuse, R72, R96 ;  /* 0x000000482866723c */ /* 0x060ff00000000860 */
[C---:B------:R-:W-:Y:S08]  /*e170*/  HMMA.16816.F16 R98, R40.reuse, R52, R98 ;  /* 0x000000342862723c */ /* 0x040ff00000000862 */
[-C--:B------:R-:W-:Y:S01]  /*e180*/  HMMA.16816.F16 R106, R40, R54.reuse, R106 ;  /* 0x00000036286a723c */ /* 0x080fe2000000086a */
[----:B------:R-:W2:Y:S07]  /*e190*/  LDSM.16.MT88.4 R40, [R95] ;  /* 0x000000005f28783b */ /* 0x000eae0000004200 */
[C---:B------:R-:W-:Y:S08]  /*e1a0*/  HMMA.16816.F16 R100, R64.reuse, R54, R104 ;  /* 0x000000364064723c */ /* 0x040ff00000000868 */
[C---:B------:R-:W-:Y:S08]  /*e1b0*/  HMMA.16816.F16 R76, R64.reuse, R72, R48 ;  /* 0x00000048404c723c */ /* 0x040ff00000000830 */
[C---:B------:R-:W-:Y:S01]  /*e1c0*/  HMMA.16816.F16 R78, R64.reuse, R74, R50 ;  /* 0x0000004a404e723c */ /* 0x040fe20000000832 */
[----:B------:R-:W-:Y:S07]  /*e1d0*/  LDSM.16.M88.4 R48, [R92] ;  /* 0x000000005c30783b */ /* 0x000fee0000000200 */
[----:B------:R-:W-:Y:S01]  /*e1e0*/  HMMA.16816.F16 R96, R64, R52, R44 ;  /* 0x000000344060723c */ /* 0x000fe2000000082c */
[----:B------:R-:W3:Y:S04]  /*e1f0*/  LDSM.16.MT88.4 R44, [R93] ;  /* 0x000000005d2c783b */ /* 0x000ee80000004200 */
[----:B------:R-:W4:Y:S03]  /*e200*/  LDSM.16.M88.4 R52, [R91] ;  /* 0x000000005b34783b */ /* 0x000f260000000200 */
[----:B------:R-:W-:Y:S01]  /*e210*/  HMMA.16816.F16 R104, R60, R38, R56 ;  /* 0x000000263c68723c */ /* 0x000fe20000000838 */
[----:B------:R-:W5:Y:S01]  /*e220*/  LDSM.16.MT88.4 R56, [R90] ;  /* 0x000000005a38783b */ /* 0x000f620000004200 */
[----:B------:R-:W-:-:S04]  /*e230*/  DEPBAR.LE SB0, 0x1 ;  /* 0x000080400000791a */ /* 0x000fc80000000000 */
[----:B------:R-:W-:Y:S02]  /*e240*/  BAR.SYNC.DEFER_BLOCKING 0x0 ;  /* 0x0000000000007b1d */ /* 0x000fe40000010000 */
[C---:B------:R-:W-:Y:S08]  /*e250*/  HMMA.16816.F16 R102, R60.reuse, R36, R102 ;  /* 0x000000243c66723c */ /* 0x040ff00000000866 */
[C---:B-1----:R-:W-:Y:S08]  /*e260*/  HMMA.16816.F16 R98, R60.reuse, R32, R98 ;  /* 0x000000203c62723c */ /* 0x042ff00000000862 */
[----:B------:R-:W-:Y:S01]  /*e270*/  HMMA.16816.F16 R106, R60, R34, R106 ;  /* 0x000000223c6a723c */ /* 0x000fe2000000086a */
[----:B------:R-:W-:Y:S07]  /*e280*/  LDSM.16.MT88.4 R72, [R89] ;  /* 0x000000005948783b */ /* 0x000fee0000004200 */
[C---:B--2---:R-:W-:Y:S01]  /*e290*/  HMMA.16816.F16 R76, R40.reuse, R36, R76 ;  /* 0x00000024284c723c */ /* 0x044fe2000000084c */
[----:B------:R-:W1:Y:S04]  /*e2a0*/  LDSM.16.M88.4 R64, [R88] ;  /* 0x000000005840783b */ /* 0x000e680000000200 */
[----:B------:R-:W2:Y:S03]  /*e2b0*/  LDSM.16.M88.4 R68, [R87] ;  /* 0x000000005744783b */ /* 0x000ea60000000200 */
[C---:B------:R-:W-:Y:S01]  /*e2c0*/  HMMA.16816.F16 R78, R40.reuse, R38, R78 ;  /* 0x00000026284e723c */ /* 0x040fe2000000084e */
[----:B------:R-:W2:Y:S04]  /*e2d0*/  LDSM.16.MT88.4 R60, [R86] ;  /* 0x00000000563c783b */ /* 0x000ea80000004200 */
[----:B------:R-:W-:Y:S03]  /*e2e0*/  LDSM.16.M88.4 R36, [R84] ;  /* 0x000000005424783b */ /* 0x000fe60000000200 */
[C---:B------:R-:W-:Y:S08]  /*e2f0*/  HMMA.16816.F16 R96, R40.reuse, R32, R96 ;  /* 0x000000202860723c */ /* 0x040ff00000000860 */
[----:B------:R-:W-:Y:S01]  /*e300*/  HMMA.16816.F16 R100, R40, R34, R100 ;  /* 0x000000222864723c */ /* 0x000fe20000000864 */
[----:B------:R-:W2:Y:S04]  /*e310*/  LDSM.16.MT88.4 R32, [R85] ;  /* 0x000000005520783b */ /* 0x000ea80000004200 */
[----:B------:R-:W2:Y:S03]  /*e320*/  LDSM.16.M88.4 R40, [R83] ;  /* 0x000000005328783b */ /* 0x000ea60000000200 */
[C---:B---3--:R-:W-:Y:S08]  /*e330*/  HMMA.16816.F16 R102, R44.reuse, R48, R102 ;  /* 0x000000302c66723c */ /* 0x048ff00000000866 */
[C---:B------:R-:W-:Y:S08]  /*e340*/  HMMA.16816.F16 R104, R44.reuse, R50, R104 ;  /* 0x000000322c68723c */ /* 0x040ff00000000868 */
[C---:B----4-:R-:W-:Y:S08]  /*e350*/  HMMA.16816.F16 R98, R44.reuse, R52, R98 ;  /* 0x000000342c62723c */ /* 0x050ff00000000862 */
[----:B------:R-:W-:Y:S01]  /*e360*/  HMMA.16816.F16 R106, R44, R54, R106 ;  /* 0x000000362c6a723c */ /* 0x000fe2000000086a */
[----:B------:R-:W3:Y:S07]  /*e370*/  LDSM.16.MT88.4 R44, [R82] ;  /* 0x00000000522c783b */ /* 0x000eee0000004200 */
[C---:B-----5:R-:W-:Y:S08]  /*e380*/  HMMA.16816.F16 R76, R56.reuse, R48, R76 ;  /* 0x00000030384c723c */ /* 0x060ff0000000084c */
[C---:B------:R-:W-:Y:S01]  /*e390*/  HMMA.16816.F16 R78, R56.reuse, R50, R78 ;  /* 0x00000032384e723c */ /* 0x040fe2000000084e */
[----:B------:R-:W-:Y:S07]  /*e3a0*/  LDSM.16.MT88.4 R48, [R13] ;  /* 0x000000000d30783b */ /* 0x000fee0000004200 */
[C---:B------:R-:W-:Y:S08]  /*e3b0*/  HMMA.16816.F16 R96, R56.reuse, R52, R96 ;  /* 0x000000343860723c */ /* 0x040ff00000000860 */
[----:B------:R-:W-:Y:S01]  /*e3c0*/  HMMA.16816.F16 R100, R56, R54, R100 ;  /* 0x000000363864723c */ /* 0x000fe20000000864 */
[----:B------:R-:W4:Y:S04]  /*e3d0*/  LDSM.16.M88.4 R52, [R28] ;  /* 0x000000001c34783b */ /* 0x000f280000000200 */
[----:B------:R-:W5:Y:S03]  /*e3e0*/  LDSM.16.M88.4 R56, [R27] ;  /* 0x000000001b38783b */ /* 0x000f660000000200 */
[C---:B-1----:R-:W-:Y:S08]  /*e3f0*/  HMMA.16816.F16 R102, R72.reuse, R64, R102 ;  /* 0x000000404866723c */ /* 0x042ff00000000866 */
[C---:B------:R-:W-:Y:S08]  /*e400*/  HMMA.16816.F16 R104, R72.reuse, R66, R104 ;  /* 0x000000424868723c */ /* 0x040ff00000000868 */
[C---:B--2---:R-:W-:Y:S08]  /*e410*/  HMMA.16816.F16 R98, R72.reuse, R68, R98 ;  /* 0x000000444862723c */ /* 0x044ff00000000862 */
[----:B------:R-:W-:Y:S01]  /*e420*/  HMMA.16816.F16 R106, R72, R70, R106 ;  /* 0x00000046486a723c */ /* 0x000fe2000000086a */
[----:B------:R-:W1:Y:S07]  /*e430*/  LDSM.16.MT88.4 R72, [R11] ;  /* 0x000000000b48783b */ /* 0x000e6e0000004200 */
[C---:B------:R-:W-:Y:S08]  /*e440*/  HMMA.16816.F16 R76, R60.reuse, R64, R76 ;  /* 0x000000403c4c723c */ /* 0x040ff0000000084c */
[C---:B------:R-:W-:Y:S01]  /*e450*/  HMMA.16816.F16 R78, R60.reuse, R66, R78 ;  /* 0x000000423c4e723c */ /* 0x040fe2000000084e */
[----:B------:R-:W-:Y:S07]  /*e460*/  LDSM.16.M88.4 R64, [R25] ;  /* 0x000000001940783b */ /* 0x000fee0000000200 */
[C---:B------:R-:W-:Y:S08]  /*e470*/  HMMA.16816.F16 R96, R60.reuse, R68, R96 ;  /* 0x000000443c60723c */ /* 0x040ff00000000860 */
[----:B------:R-:W-:Y:S01]  /*e480*/  HMMA.16816.F16 R100, R60, R70, R100 ;  /* 0x000000463c64723c */ /* 0x000fe20000000864 */
[----:B------:R-:W-:Y:S04]  /*e490*/  LDSM.16.M88.4 R60, [R26] ;  /* 0x000000001a3c783b */ /* 0x000fe80000000200 */
[----:B------:R-:W-:Y:S03]  /*e4a0*/  LDSM.16.MT88.4 R68, [R15] ;  /* 0x000000000f44783b */ /* 0x000fe60000004200 */
[C---:B------:R-:W-:Y:S08]  /*e4b0*/  HMMA.16816.F16 R102, R32.reuse, R36, R102 ;  /* 0x000000242066723c */ /* 0x040ff00000000866 */
[C---:B------:R-:W-:Y:S08]  /*e4c0*/  HMMA.16816.F16 R104, R32.reuse, R38, R104 ;  /* 0x000000262068723c */ /* 0x040ff00000000868 */
[C---:B------:R-:W-:Y:S08]  /*e4d0*/  HMMA.16816.F16 R98, R32.reuse, R40, R98 ;  /* 0x000000282062723c */ /* 0x040ff00000000862 */
[----:B------:R-:W-:Y:S01]  /*e4e0*/  HMMA.16816.F16 R106, R32, R42, R106 ;  /* 0x0000002a206a723c */ /* 0x000fe2000000086a */
[----:B------:R-:W2:Y:S01]  /*e4f0*/  LDSM.16.MT88.4 R32, [R10] ;  /* 0x000000000a20783b */ /* 0x000ea20000004200 */
[----:B------:R-:W-:-:S04]  /*e500*/  DEPBAR.LE SB0, 0x0 ;  /* 0x000080000000791a */ /* 0x000fc80000000000 */
[----:B------:R-:W-:Y:S02]  /*e510*/  BAR.SYNC.DEFER_BLOCKING 0x0 ;  /* 0x0000000000007b1d */ /* 0x000fe40000010000 */
[C---:B---3--:R-:W-:Y:S08]  /*e520*/  HMMA.16816.F16 R76, R44.reuse, R36, R76 ;  /* 0x000000242c4c723c */ /* 0x048ff0000000084c */
[C---:B------:R-:W-:Y:S08]  /*e530*/  HMMA.16816.F16 R78, R44.reuse, R38, R78 ;  /* 0x000000262c4e723c */ /* 0x040ff0000000084e */
[C---:B------:R-:W-:Y:S01]  /*e540*/  HMMA.16816.F16 R96, R44.reuse, R40, R96 ;  /* 0x000000282c60723c */ /* 0x040fe20000000860 */
[----:B------:R-:W-:Y:S07]  /*e550*/  LDSM.16.M88.4 R24, [R24] ;  /* 0x000000001818783b */ /* 0x000fee0000000200 */
[----:B------:R-:W-:Y:S01]  /*e560*/  HMMA.16816.F16 R100, R44, R42, R100 ;  /* 0x0000002a2c64723c */ /* 0x000fe20000000864 */
[----:B------:R-:W3:Y:S04]  /*e570*/  LDSM.16.MT88.4 R40, [R7] ;  /* 0x000000000728783b */ /* 0x000ee80000004200 */
[----:B------:R-:W3:Y:S03]  /*e580*/  LDSM.16.M88.4 R36, [R23] ;  /* 0x000000001724783b */ /* 0x000ee60000000200 */
[C---:B----4-:R-:W-:Y:S01]  /*e590*/  HMMA.16816.F16 R102, R48.reuse, R52, R102 ;  /* 0x000000343066723c */ /* 0x050fe20000000866 */
[----:B------:R-:W4:Y:S07]  /*e5a0*/  LDSM.16.MT88.4 R44, [R18] ;  /* 0x00000000122c783b */ /* 0x000f2e0000004200 */
[C---:B------:R-:W-:Y:S08]  /*e5b0*/  HMMA.16816.F16 R104, R48.reuse, R54, R104 ;  /* 0x000000363068723c */ /* 0x040ff00000000868 */
[C---:B-----5:R-:W-:Y:S08]  /*e5c0*/  HMMA.16816.F16 R98, R48.reuse, R56, R98 ;  /* 0x000000383062723c */ /* 0x060ff00000000862 */
[----:B------:R-:W-:Y:S01]  /*e5d0*/  HMMA.16816.F16 R106, R48, R58, R106 ;  /* 0x0000003a306a723c */ /* 0x000fe2000000086a */
[----:B------:R-:W-:Y:S07]  /*e5e0*/  LDSM.16.M88.4 R48, [R22] ;  /* 0x000000001630783b */ /* 0x000fee0000000200 */
[C---:B-1----:R-:W-:Y:S08]  /*e5f0*/  HMMA.16816.F16 R76, R72.reuse, R52, R76 ;  /* 0x00000034484c723c */ /* 0x042ff0000000084c */
[C---:B------:R-:W-:Y:S01]  /*e600*/  HMMA.16816.F16 R78, R72.reuse, R54, R78 ;  /* 0x00000036484e723c */ /* 0x040fe2000000084e */
[----:B------:R-:W-:Y:S07]  /*e610*/  LDSM.16.MT88.4 R52, [R14] ;  /* 0x000000000e34783b */ /* 0x000fee0000004200 */
[C---:B------:R-:W-:Y:S08]  /*e620*/  HMMA.16816.F16 R96, R72.reuse, R56, R96 ;  /* 0x000000384860723c */ /* 0x040ff00000000860 */
[----:B------:R-:W-:Y:S01]  /*e630*/  HMMA.16816.F16 R100, R72, R58, R100 ;  /* 0x0000003a4864723c */ /* 0x000fe20000000864 */
[----:B------:R-:W1:Y:S04]  /*e640*/  LDSM.16.MT88.4 R56, [R9] ;  /* 0x000000000938783b */ /* 0x000e680000004200 */
[----:B------:R-:W-:Y:S03]  /*e650*/  LDSM.16.MT88.4 R8, [R8] ;  /* 0x000000000808783b */ /* 0x000fe60000004200 */
[C---:B--2---:R-:W-:Y:S08]  /*e660*/  HMMA.16816.F16 R102, R32.reuse, R60, R102 ;  /* 0x0000003c2066723c */ /* 0x044ff00000000866 */
[C---:B------:R-:W-:Y:S08]  /*e670*/  HMMA.16816.F16 R104, R32.reuse, R62, R104 ;  /* 0x0000003e2068723c */ /* 0x040ff00000000868 */
[C---:B------:R-:W-:Y:S08]  /*e680*/  HMMA.16816.F16 R98, R32.reuse, R64, R98 ;  /* 0x000000402062723c */ /* 0x040ff00000000862 */
[----:B------:R-:W-:Y:S01]  /*e690*/  HMMA.16816.F16 R106, R32, R66, R106 ;  /* 0x00000042206a723c */ /* 0x000fe2000000086a */
[----:B------:R-:W2:Y:S04]  /*e6a0*/  LDSM.16.M88.4 R32, [R21] ;  /* 0x000000001520783b */ /* 0x000ea80000000200 */
[----:B------:R-:W-:Y:S03]  /*e6b0*/  LDSM.16.M88.4 R20, [R20] ;  /* 0x000000001414783b */ /* 0x000fe60000000200 */
[C---:B------:R-:W-:Y:S08]  /*e6c0*/  HMMA.16816.F16 R76, R68.reuse, R60, R76 ;  /* 0x0000003c444c723c */ /* 0x040ff0000000084c */
[C---:B------:R-:W-:Y:S01]  /*e6d0*/  HMMA.16816.F16 R78, R68.reuse, R62, R78 ;  /* 0x0000003e444e723c */ /* 0x040fe2000000084e */
[----:B------:R-:W-:Y:S07]  /*e6e0*/  LDSM.16.MT88.4 R60, [R19] ;  /* 0x00000000133c783b */ /* 0x000fee0000004200 */
[C---:B------:R-:W-:Y:S08]  /*e6f0*/  HMMA.16816.F16 R96, R68.reuse, R64, R96 ;  /* 0x000000404460723c */ /* 0x040ff00000000860 */
[----:B------:R-:W-:Y:S08]  /*e700*/  HMMA.16816.F16 R100, R68, R66, R100 ;  /* 0x000000424464723c */ /* 0x000ff00000000864 */
[C---:B---3--:R-:W-:Y:S08]  /*e710*/  HMMA.16816.F16 R102, R40.reuse, R24, R102 ;  /* 0x000000182866723c */ /* 0x048ff00000000866 */
[C---:B------:R-:W-:Y:S08]  /*e720*/  HMMA.16816.F16 R104, R40.reuse, R26, R104 ;  /* 0x0000001a2868723c */ /* 0x040ff00000000868 */
[C---:B------:R-:W-:Y:S08]  /*e730*/  HMMA.16816.F16 R98, R40.reuse, R36, R98 ;  /* 0x000000242862723c */ /* 0x040ff00000000862 */
[----:B------:R-:W-:Y:S01]  /*e740*/  HMMA.16816.F16 R106, R40, R38, R106 ;  /* 0x00000026286a723c */ /* 0x000fe2000000086a */
[----:B------:R3:W5:Y:S07]  /*e750*/  LDSM.16.MT88.4 R40, [R5] ;  /* 0x000000000528783b */ /* 0x00076e0000004200 */
[----:B----4-:R-:W-:Y:S01]  /*e760*/  HMMA.16816.F16 R76, R44, R24, R76 ;  /* 0x000000182c4c723c */ /* 0x010fe2000000084c */
[----:B---3--:R-:W-:-:S02]  /*e770*/  SHF.R.U32.HI R5, RZ, 0x2, R6 ;  /* 0x00000002ff057819 */ /* 0x008fc40000011606 */
[----:B------:R-:W-:-:S05]  /*e780*/  LOP3.LUT R6, R6, 0x3, RZ, 0xc0, !PT ;  /* 0x0000000306067812 */ /* 0x000fca00078ec0ff */
[C---:B------:R-:W-:Y:S01]  /*e790*/  HMMA.16816.F16 R78, R44.reuse, R26, R78 ;  /* 0x0000001a2c4e723c */ /* 0x040fe2000000084e */
[----:B------:R-:W3:Y:S01]  /*e7a0*/  LDSM.16.M88.4 R24, [R17] ;  /* 0x000000001118783b */ /* 0x000ee20000000200 */
[----:B------:R-:W-:Y:S01]  /*e7b0*/  IMAD R5, R5, 0x24, R6 ;  /* 0x0000002405057824 */ /* 0x000fe200078e0206 */
[----:B------:R-:W-:Y:S02]  /*e7c0*/  IADD3 R6, PT, PT, R12, 0x20, RZ ;  /* 0x000000200c067810 */ /* 0x000fe40007ffe0ff */
[----:B------:R-:W-:Y:S02]  /*e7d0*/  LDSM.16.MT88.4 R16, [R16] ;  /* 0x000000001010783b */ /* 0x000fe40000004200 */
[C---:B------:R-:W-:Y:S01]  /*e7e0*/  LEA R7, R5.reuse, R6, 0x2 ;  /* 0x0000000605077211 */ /* 0x040fe200078e10ff */
[C---:B------:R-:W-:Y:S08]  /*e7f0*/  HMMA.16816.F16 R96, R44.reuse, R36, R96 ;  /* 0x000000242c60723c */ /* 0x040ff00000000860 */
[----:B------:R-:W-:Y:S01]  /*e800*/  HMMA.16816.F16 R100, R44, R38, R100 ;  /* 0x000000262c64723c */ /* 0x000fe20000000864 */
[----:B------:R-:W4:Y:S04]  /*e810*/  LDSM.16.M88.4 R36, [R29] ;  /* 0x000000001d24783b */ /* 0x000f280000000200 */
[----:B------:R-:W4:Y:S03]  /*e820*/  LDSM.16.M88.4 R44, [R30] ;  /* 0x000000001e2c783b */ /* 0x000f260000000200 */
[C---:B-1----:R-:W-:Y:S08]  /*e830*/  HMMA.16816.F16 R102, R56.reuse, R48, R102 ;  /* 0x000000303866723c */ /* 0x042ff00000000866 */
[----:B------:R-:W-:Y:S08]  /*e840*/  HMMA.16816.F16 R104, R56, R50, R104 ;  /* 0x000000323868723c */ /* 0x000ff00000000868 */
[C---:B------:R-:W-:Y:S08]  /*e850*/  HMMA.16816.F16 R76, R52.reuse, R48, R76 ;  /* 0x00000030344c723c */ /* 0x040ff0000000084c */
[----:B------:R-:W-:Y:S08]  /*e860*/  HMMA.16816.F16 R78, R52, R50, R78 ;  /* 0x00000032344e723c */ /* 0x000ff0000000084e */
[C---:B--2---:R-:W-:Y:S08]  /*e870*/  HMMA.16816.F16 R98, R56.reuse, R32, R98 ;  /* 0x000000203862723c */ /* 0x044ff00000000862 */
[----:B------:R-:W-:Y:S08]  /*e880*/  HMMA.16816.F16 R106, R56, R34, R106 ;  /* 0x00000022386a723c */ /* 0x000ff0000000086a */
[C---:B------:R-:W-:Y:S08]  /*e890*/  HMMA.16816.F16 R96, R52.reuse, R32, R96 ;  /* 0x000000203460723c */ /* 0x040ff00000000860 */
[----:B------:R-:W-:Y:S08]  /*e8a0*/  HMMA.16816.F16 R100, R52, R34, R100 ;  /* 0x000000223464723c */ /* 0x000ff00000000864 */
[C---:B-----5:R-:W-:Y:S08]  /*e8b0*/  HMMA.16816.F16 R102, R40.reuse, R20, R102 ;  /* 0x000000142866723c */ /* 0x060ff00000000866 */
[----:B------:R-:W-:Y:S08]  /*e8c0*/  HMMA.16816.F16 R104, R40, R22, R104 ;  /* 0x000000162868723c */ /* 0x000ff00000000868 */
[C---:B------:R-:W-:Y:S08]  /*e8d0*/  HMMA.16816.F16 R76, R60.reuse, R20, R76 ;  /* 0x000000143c4c723c */ /* 0x040ff0000000084c */
[----:B------:R-:W-:Y:S08]  /*e8e0*/  HMMA.16816.F16 R78, R60, R22, R78 ;  /* 0x000000163c4e723c */ /* 0x000ff0000000084e */
[C---:B---3--:R-:W-:Y:S08]  /*e8f0*/  HMMA.16816.F16 R98, R40.reuse, R24, R98 ;  /* 0x000000182862723c */ /* 0x048ff00000000862 */
[----:B------:R-:W-:Y:S08]  /*e900*/  HMMA.16816.F16 R106, R40, R26, R106 ;  /* 0x0000001a286a723c */ /* 0x000ff0000000086a */
[C---:B------:R-:W-:Y:S08]  /*e910*/  HMMA.16816.F16 R96, R60.reuse, R24, R96 ;  /* 0x000000183c60723c */ /* 0x040ff00000000860 */
[----:B------:R-:W-:Y:S08]  /*e920*/  HMMA.16816.F16 R100, R60, R26, R100 ;  /* 0x0000001a3c64723c */ /* 0x000ff00000000864 */
[C---:B----4-:R-:W-:Y:S08]  /*e930*/  HMMA.16816.F16 R102, R8.reuse, R36, R102 ;  /* 0x000000240866723c */ /* 0x050ff00000000866 */
[----:B------:R-:W-:Y:S08]  /*e940*/  HMMA.16816.F16 R104, R8, R38, R104 ;  /* 0x000000260868723c */ /* 0x000ff00000000868 */
[C---:B------:R-:W-:Y:S03]  /*e950*/  HMMA.16816.F16 R76, R16.reuse, R36, R76 ;  /* 0x00000024104c723c */ /* 0x040fe6000000084c */
[----:B------:R-:W1:Y:S04]  /*e960*/  MOVM.16.MT88 R102, R102 ;  /* 0x000000006666723a */ /* 0x000e680000000000 */
[----:B------:R-:W2:Y:S01]  /*e970*/  MOVM.16.MT88 R103, R103 ;  /* 0x000000006767723a */ /* 0x000ea20000000000 */
[----:B------:R-:W-:Y:S03]  /*e980*/  HMMA.16816.F16 R78, R16, R38, R78 ;  /* 0x00000026104e723c */ /* 0x000fe6000000084e */
[----:B------:R-:W3:Y:S04]  /*e990*/  MOVM.16.MT88 R104, R104 ;  /* 0x000000006868723a */ /* 0x000ee80000000000 */
[----:B------:R-:W4:Y:S01]  /*e9a0*/  MOVM.16.MT88 R105, R105 ;  /* 0x000000006969723a */ /* 0x000f220000000000 */
[C---:B------:R-:W-:Y:S03]  /*e9b0*/  HMMA.16816.F16 R98, R8.reuse, R44, R98 ;  /* 0x0000002c0862723c */ /* 0x040fe60000000862 */
[----:B------:R-:W5:Y:S04]  /*e9c0*/  MOVM.16.MT88 R76, R76 ;  /* 0x000000004c4c723a */ /* 0x000f680000000000 */
[----:B------:R-:W5:Y:S01]  /*e9d0*/  MOVM.16.MT88 R77, R77 ;  /* 0x000000004d4d723a */ /* 0x000f620000000000 */
[----:B------:R-:W-:Y:S01]  /*e9e0*/  HMMA.16816.F16 R106, R8, R46, R106 ;  /* 0x0000002e086a723c */ /* 0x000fe2000000086a */
[----:B------:R-:W-:-:S02]  /*e9f0*/  IMAD.U32 R9, R5, 0x4, R12 ;  /* 0x0000000405097824 */ /* 0x000fc400078e000c */
[----:B------:R-:W5:Y:S01]  /*ea00*/  MOVM.16.MT88 R78, R78 ;  /* 0x000000004e4e723a */ /* 0x000f620000000000 */
[C---:B------:R-:W-:Y:S02]  /*ea10*/  VIADD R8, R12.reuse, 0x900 ;  /* 0x000009000c087836 */ /* 0x040fe40000000000 */
[----:B------:R-:W-:Y:S01]  /*ea20*/  VIADD R12, R12, 0x920 ;  /* 0x000009200c0c7836 */ /* 0x000fe20000000000 */
[----:B------:R-:W5:Y:S01]  /*ea30*/  MOVM.16.MT88 R79, R79 ;  /* 0x000000004f4f723a */ /* 0x000f620000000000 */
[----:B------:R-:W-:Y:S01]  /*ea40*/  HMMA.16816.F16 R96, R16, R44, R96 ;  /* 0x0000002c1060723c */ /* 0x000fe20000000860 */
[C---:B------:R-:W-:Y:S02]  /*ea50*/  IMAD.U32 R6, R5.reuse, 0x4, R8 ;  /* 0x0000000405067824 */ /* 0x040fe400078e0008 */
[----:B------:R-:W5:Y:S01]  /*ea60*/  MOVM.16.MT88 R98, R98 ;  /* 0x000000006262723a */ /* 0x000f620000000000 */
[----:B------:R-:W-:-:S03]  /*ea70*/  IMAD.U32 R5, R5, 0x4, R12 ;  /* 0x0000000405057824 */ /* 0x000fc600078e000c */
        /* <DEDUP_REMOVED lines=23> */
[----:B------:R-:W-:Y:S01]  /*ebf0*/  STS [R5+0x490], R101 ;  /* 0x0004906505007388 */ /* 0x000fe20000000800 */
[----:B------:R-:W-:Y:S06]  /*ec00*/  BAR.SYNC.DEFER_BLOCKING 0x0 ;  /* 0x0000000000007b1d */ /* 0x000fec0000010000 */
[----:B------:R-:W1:Y:S04]  /*ec10*/  LDS.128 R8, [R4] ;  /* 0x0000000004087984 */ /* 0x000e680000000c00 */
[----:B------:R-:W2:Y:S04]  /*ec20*/  LDS.128 R12, [R4+0x900] ;  /* 0x00090000040c7984 */ /* 0x000ea80000000c00 */
[----:B------:R-:W3:Y:S04]  /*ec30*/  LDS.128 R16, [R4+0x1200] ;  /* 0x0012000004107984 */ /* 0x000ee80000000c00 */
[----:B------:R-:W4:Y:S04]  /*ec40*/  LDS.128 R20, [R4+0x1b00] ;  /* 0x001b000004147984 */ /* 0x000f280000000c00 */
[----:B-1----:R-:W-:Y:S04]  /*ec50*/  STG.E.128 desc[UR8][R2.64], R8 ;  /* 0x0000000802007986 */ /* 0x002fe8000c101d08 */
[----:B--2---:R-:W-:Y:S04]  /*ec60*/  STG.E.128 desc[UR8][R2.64+0x4000], R12 ;  /* 0x0040000c02007986 */ /* 0x004fe8000c101d08 */
[----:B---3--:R-:W-:Y:S04]  /*ec70*/  STG.E.128 desc[UR8][R2.64+0x8000], R16 ;  /* 0x0080001002007986 */ /* 0x008fe8000c101d08 */
[----:B----4-:R-:W-:Y:S01]  /*ec80*/  STG.E.128 desc[UR8][R2.64+0xc000], R20 ;  /* 0x00c0001402007986 */ /* 0x010fe2000c101d08 */
[----:B------:R-:W-:Y:S05]  /*ec90*/  EXIT ;  /* 0x000000000000794d */ /* 0x000fea0003800000 */
.L_x_4:
[----:B------:R-:W-:-:S00]  /*eca0*/  BRA `(.L_x_4) ;  /* 0xfffffffc00fc7947 */ /* 0x000fc0000383ffff */
[----:B------:R-:W-:-:S00]  /*ecb0*/  NOP ;  /* 0x0000000000007918 */ /* 0x000fc00000000000 */
        /* <DEDUP_REMOVED lines=12> */
.L_x_5:


//--------------------- .nv.shared._Z30swin_transformer_fused_fc1_fc2PK6__halfS1_PS_S1_S2_ --------------------------
	.section	.nv.shared._Z30swin_transformer_fused_fc1_fc2PK6__halfS1_PS_S1_S2_,"aw",@nobits
	.sectionflags	@""
	.align	16
	.zero		1024


//--------------------- .nv.shared.reserved.0     --------------------------
	.section	.nv.shared.reserved.0,"aw",@nobits
	.weak		__nv_reservedSMEM_offset_0_alias
	.size		__nv_reservedSMEM_offset_0_alias, 0, 64
	.other		__nv_reservedSMEM_offset_0_alias,@"STO_CUDA_RESERVED_SHARED STV_DEFAULT"
__nv_reservedSMEM_offset_0_alias:
	.zero		0
	.zero		64


//--------------------- .nv.constant0._Z30swin_transformer_fused_fc1_fc2PK6__halfS1_PS_S1_S2_ --------------------------
	.section	.nv.constant0._Z30swin_transformer_fused_fc1_fc2PK6__halfS1_PS_S1_S2_,"a",@progbits
	.sectionflags	@""
	.align	4
.nv.constant0._Z30swin_transformer_fused_fc1_fc2PK6__halfS1_PS_S1_S2_:
	.zero		936


//--------------------- SYMBOLS --------------------------

	.type		.nv.reservedSmem.offset0,@object
	.size		.nv.reservedSmem.offset0,0x4
	.type		.nv.reservedSmem.cap,@object
	.size		.nv.reservedSmem.cap,0x4
